//
// Generated by NVIDIA NVVM Compiler
//
// Compiler Build ID: CL-36424714
// Cuda compilation tools, release 13.0, V13.0.88
// Based on NVVM 20.0.0
//

.version 9.0
.target sm_100
.address_size 64

	// .globl	_Z16calculate_forcesPKdS0_S0_PdS1_i
// _ZZ16calculate_forcesPKdS0_S0_PdS1_iE4sh_x has been demoted
// _ZZ16calculate_forcesPKdS0_S0_PdS1_iE4sh_y has been demoted
// _ZZ16calculate_forcesPKdS0_S0_PdS1_iE4sh_m has been demoted

.visible .entry _Z16calculate_forcesPKdS0_S0_PdS1_i(
	.param .u64 .ptr .align 1 _Z16calculate_forcesPKdS0_S0_PdS1_i_param_0,
	.param .u64 .ptr .align 1 _Z16calculate_forcesPKdS0_S0_PdS1_i_param_1,
	.param .u64 .ptr .align 1 _Z16calculate_forcesPKdS0_S0_PdS1_i_param_2,
	.param .u64 .ptr .align 1 _Z16calculate_forcesPKdS0_S0_PdS1_i_param_3,
	.param .u64 .ptr .align 1 _Z16calculate_forcesPKdS0_S0_PdS1_i_param_4,
	.param .u32 _Z16calculate_forcesPKdS0_S0_PdS1_i_param_5
)
{
	.reg .pred 	%p<262>;
	.reg .b32 	%r<21>;
	.reg .b64 	%rd<25>;
	.reg .b64 	%fd<5136>;
	// demoted variable
	.shared .align 8 .b8 _ZZ16calculate_forcesPKdS0_S0_PdS1_iE4sh_x[2048];
	// demoted variable
	.shared .align 8 .b8 _ZZ16calculate_forcesPKdS0_S0_PdS1_iE4sh_y[2048];
	// demoted variable
	.shared .align 8 .b8 _ZZ16calculate_forcesPKdS0_S0_PdS1_iE4sh_m[2048];
	ld.param.u64 	%rd7, [_Z16calculate_forcesPKdS0_S0_PdS1_i_param_0];
	ld.param.u64 	%rd8, [_Z16calculate_forcesPKdS0_S0_PdS1_i_param_1];
	ld.param.u64 	%rd9, [_Z16calculate_forcesPKdS0_S0_PdS1_i_param_2];
	ld.param.u64 	%rd6, [_Z16calculate_forcesPKdS0_S0_PdS1_i_param_4];
	ld.param.u32 	%r12, [_Z16calculate_forcesPKdS0_S0_PdS1_i_param_5];
	cvta.to.global.u64 	%rd1, %rd7;
	cvta.to.global.u64 	%rd2, %rd9;
	cvta.to.global.u64 	%rd3, %rd8;
	mov.u32 	%r13, %ctaid.x;
	mov.u32 	%r1, %ntid.x;
	mov.u32 	%r19, %tid.x;
	mad.lo.s32 	%r3, %r13, %r1, %r19;
	setp.ge.s32 	%p1, %r3, %r12;
	@%p1 bra 	$L__BB0_2;
	mul.wide.s32 	%rd10, %r3, 8;
	add.s64 	%rd11, %rd3, %rd10;
	ld.global.f64 	%fd4620, [%rd11];
	add.s64 	%rd12, %rd2, %rd10;
	ld.global.f64 	%fd4621, [%rd12];
$L__BB0_2:
	mov.u32 	%r14, %nctaid.x;
	shl.b32 	%r15, %r19, 3;
	mov.u32 	%r16, _ZZ16calculate_forcesPKdS0_S0_PdS1_iE4sh_m;
	add.s32 	%r4, %r16, %r15;
	mov.u32 	%r17, _ZZ16calculate_forcesPKdS0_S0_PdS1_iE4sh_x;
	add.s32 	%r5, %r17, %r15;
	mov.u32 	%r18, _ZZ16calculate_forcesPKdS0_S0_PdS1_iE4sh_y;
	add.s32 	%r6, %r18, %r15;
	mul.wide.s32 	%rd13, %r3, 8;
	add.s64 	%rd4, %rd1, %rd13;
	neg.s32 	%r20, %r14;
	mov.f64 	%fd4983, 0d0000000000000000;
	mov.f64 	%fd4982, %fd4983;
$L__BB0_3:
	setp.ge.s32 	%p2, %r19, %r12;
	@%p2 bra 	$L__BB0_5;
	mul.wide.s32 	%rd15, %r19, 8;
	add.s64 	%rd16, %rd3, %rd15;
	ld.global.f64 	%fd1801, [%rd16];
	st.shared.f64 	[%r5], %fd1801;
	add.s64 	%rd17, %rd2, %rd15;
	ld.global.f64 	%fd1802, [%rd17];
	st.shared.f64 	[%r6], %fd1802;
	add.s64 	%rd18, %rd1, %rd15;
	ld.global.f64 	%fd1803, [%rd18];
	st.shared.f64 	[%r4], %fd1803;
	bra.uni 	$L__BB0_6;
$L__BB0_5:
	mov.b64 	%rd14, 0;
	st.shared.u64 	[%r4], %rd14;
	st.shared.u64 	[%r5], %rd14;
	st.shared.u64 	[%r6], %rd14;
$L__BB0_6:
	setp.ge.s32 	%p3, %r3, %r12;
	bar.sync 	0;
	@%p3 bra 	$L__BB0_519;
	ld.shared.f64 	%fd1804, [_ZZ16calculate_forcesPKdS0_S0_PdS1_iE4sh_x];
	sub.f64 	%fd7, %fd1804, %fd4620;
	ld.shared.f64 	%fd1805, [_ZZ16calculate_forcesPKdS0_S0_PdS1_iE4sh_y];
	sub.f64 	%fd8, %fd1805, %fd4621;
	mul.f64 	%fd1806, %fd8, %fd8;
	fma.rn.f64 	%fd1807, %fd7, %fd7, %fd1806;
	add.f64 	%fd9, %fd1807, 0d3DDB7CDFD9D7BDBB;
	setp.leu.f64 	%p4, %fd9, 0d3FF0000000000000;
	mov.f64 	%fd4626, %fd4982;
	mov.f64 	%fd4627, %fd4983;
	@%p4 bra 	$L__BB0_9;
	sqrt.rn.f64 	%fd1808, %fd9;
	ld.global.f64 	%fd1809, [%rd4];
	mul.f64 	%fd1810, %fd1809, 0d3DD2589EFFED8ACC;
	ld.shared.f64 	%fd1811, [_ZZ16calculate_forcesPKdS0_S0_PdS1_iE4sh_m];
	mul.f64 	%fd1812, %fd1810, %fd1811;
	mul.f64 	%fd1813, %fd9, %fd1808;
	div.rn.f64 	%fd1814, %fd1812, %fd1813;
	fma.rn.f64 	%fd10, %fd7, %fd1814, %fd4982;
	fma.rn.f64 	%fd11, %fd8, %fd1814, %fd4983;
	mov.f64 	%fd4626, %fd10;
	mov.f64 	%fd4627, %fd11;
$L__BB0_9:
	ld.shared.f64 	%fd1815, [_ZZ16calculate_forcesPKdS0_S0_PdS1_iE4sh_x+8];
	sub.f64 	%fd14, %fd1815, %fd4620;
	ld.shared.f64 	%fd1816, [_ZZ16calculate_forcesPKdS0_S0_PdS1_iE4sh_y+8];
	sub.f64 	%fd15, %fd1816, %fd4621;
	mul.f64 	%fd1817, %fd15, %fd15;
	fma.rn.f64 	%fd1818, %fd14, %fd14, %fd1817;
	add.f64 	%fd16, %fd1818, 0d3DDB7CDFD9D7BDBB;
	setp.leu.f64 	%p5, %fd16, 0d3FF0000000000000;
	@%p5 bra 	$L__BB0_11;
	sqrt.rn.f64 	%fd1819, %fd16;
	ld.global.f64 	%fd1820, [%rd4];
	mul.f64 	%fd1821, %fd1820, 0d3DD2589EFFED8ACC;
	ld.shared.f64 	%fd1822, [_ZZ16calculate_forcesPKdS0_S0_PdS1_iE4sh_m+8];
	mul.f64 	%fd1823, %fd1821, %fd1822;
	mul.f64 	%fd1824, %fd16, %fd1819;
	div.rn.f64 	%fd1825, %fd1823, %fd1824;
	fma.rn.f64 	%fd17, %fd14, %fd1825, %fd4626;
	fma.rn.f64 	%fd18, %fd15, %fd1825, %fd4627;
	mov.f64 	%fd4626, %fd17;
	mov.f64 	%fd4627, %fd18;
$L__BB0_11:
	ld.shared.f64 	%fd1826, [_ZZ16calculate_forcesPKdS0_S0_PdS1_iE4sh_x+16];
	sub.f64 	%fd21, %fd1826, %fd4620;
	ld.shared.f64 	%fd1827, [_ZZ16calculate_forcesPKdS0_S0_PdS1_iE4sh_y+16];
	sub.f64 	%fd22, %fd1827, %fd4621;
	mul.f64 	%fd1828, %fd22, %fd22;
	fma.rn.f64 	%fd1829, %fd21, %fd21, %fd1828;
	add.f64 	%fd23, %fd1829, 0d3DDB7CDFD9D7BDBB;
	setp.leu.f64 	%p6, %fd23, 0d3FF0000000000000;
	@%p6 bra 	$L__BB0_13;
	sqrt.rn.f64 	%fd1830, %fd23;
	ld.global.f64 	%fd1831, [%rd4];
	mul.f64 	%fd1832, %fd1831, 0d3DD2589EFFED8ACC;
	ld.shared.f64 	%fd1833, [_ZZ16calculate_forcesPKdS0_S0_PdS1_iE4sh_m+16];
	mul.f64 	%fd1834, %fd1832, %fd1833;
	mul.f64 	%fd1835, %fd23, %fd1830;
	div.rn.f64 	%fd1836, %fd1834, %fd1835;
	fma.rn.f64 	%fd24, %fd21, %fd1836, %fd4626;
	fma.rn.f64 	%fd25, %fd22, %fd1836, %fd4627;
	mov.f64 	%fd4626, %fd24;
	mov.f64 	%fd4627, %fd25;
$L__BB0_13:
	ld.shared.f64 	%fd1837, [_ZZ16calculate_forcesPKdS0_S0_PdS1_iE4sh_x+24];
	sub.f64 	%fd28, %fd1837, %fd4620;
	ld.shared.f64 	%fd1838, [_ZZ16calculate_forcesPKdS0_S0_PdS1_iE4sh_y+24];
	sub.f64 	%fd29, %fd1838, %fd4621;
	mul.f64 	%fd1839, %fd29, %fd29;
	fma.rn.f64 	%fd1840, %fd28, %fd28, %fd1839;
	add.f64 	%fd30, %fd1840, 0d3DDB7CDFD9D7BDBB;
	setp.leu.f64 	%p7, %fd30, 0d3FF0000000000000;
	@%p7 bra 	$L__BB0_15;
	sqrt.rn.f64 	%fd1841, %fd30;
	ld.global.f64 	%fd1842, [%rd4];
	mul.f64 	%fd1843, %fd1842, 0d3DD2589EFFED8ACC;
	ld.shared.f64 	%fd1844, [_ZZ16calculate_forcesPKdS0_S0_PdS1_iE4sh_m+24];
	mul.f64 	%fd1845, %fd1843, %fd1844;
	mul.f64 	%fd1846, %fd30, %fd1841;
	div.rn.f64 	%fd1847, %fd1845, %fd1846;
	fma.rn.f64 	%fd31, %fd28, %fd1847, %fd4626;
	fma.rn.f64 	%fd32, %fd29, %fd1847, %fd4627;
	mov.f64 	%fd4626, %fd31;
	mov.f64 	%fd4627, %fd32;
$L__BB0_15:
	ld.shared.f64 	%fd1848, [_ZZ16calculate_forcesPKdS0_S0_PdS1_iE4sh_x+32];
	sub.f64 	%fd35, %fd1848, %fd4620;
	ld.shared.f64 	%fd1849, [_ZZ16calculate_forcesPKdS0_S0_PdS1_iE4sh_y+32];
	sub.f64 	%fd36, %fd1849, %fd4621;
	mul.f64 	%fd1850, %fd36, %fd36;
	fma.rn.f64 	%fd1851, %fd35, %fd35, %fd1850;
	add.f64 	%fd37, %fd1851, 0d3DDB7CDFD9D7BDBB;
	setp.leu.f64 	%p8, %fd37, 0d3FF0000000000000;
	@%p8 bra 	$L__BB0_17;
	sqrt.rn.f64 	%fd1852, %fd37;
	ld.global.f64 	%fd1853, [%rd4];
	mul.f64 	%fd1854, %fd1853, 0d3DD2589EFFED8ACC;
	ld.shared.f64 	%fd1855, [_ZZ16calculate_forcesPKdS0_S0_PdS1_iE4sh_m+32];
	mul.f64 	%fd1856, %fd1854, %fd1855;
	mul.f64 	%fd1857, %fd37, %fd1852;
	div.rn.f64 	%fd1858, %fd1856, %fd1857;
	fma.rn.f64 	%fd38, %fd35, %fd1858, %fd4626;
	fma.rn.f64 	%fd39, %fd36, %fd1858, %fd4627;
	mov.f64 	%fd4626, %fd38;
	mov.f64 	%fd4627, %fd39;
$L__BB0_17:
	ld.shared.f64 	%fd1859, [_ZZ16calculate_forcesPKdS0_S0_PdS1_iE4sh_x+40];
	sub.f64 	%fd42, %fd1859, %fd4620;
	ld.shared.f64 	%fd1860, [_ZZ16calculate_forcesPKdS0_S0_PdS1_iE4sh_y+40];
	sub.f64 	%fd43, %fd1860, %fd4621;
	mul.f64 	%fd1861, %fd43, %fd43;
	fma.rn.f64 	%fd1862, %fd42, %fd42, %fd1861;
	add.f64 	%fd44, %fd1862, 0d3DDB7CDFD9D7BDBB;
	setp.leu.f64 	%p9, %fd44, 0d3FF0000000000000;
	@%p9 bra 	$L__BB0_19;
	sqrt.rn.f64 	%fd1863, %fd44;
	ld.global.f64 	%fd1864, [%rd4];
	mul.f64 	%fd1865, %fd1864, 0d3DD2589EFFED8ACC;
	ld.shared.f64 	%fd1866, [_ZZ16calculate_forcesPKdS0_S0_PdS1_iE4sh_m+40];
	mul.f64 	%fd1867, %fd1865, %fd1866;
	mul.f64 	%fd1868, %fd44, %fd1863;
	div.rn.f64 	%fd1869, %fd1867, %fd1868;
	fma.rn.f64 	%fd45, %fd42, %fd1869, %fd4626;
	fma.rn.f64 	%fd46, %fd43, %fd1869, %fd4627;
	mov.f64 	%fd4626, %fd45;
	mov.f64 	%fd4627, %fd46;
$L__BB0_19:
	ld.shared.f64 	%fd1870, [_ZZ16calculate_forcesPKdS0_S0_PdS1_iE4sh_x+48];
	sub.f64 	%fd49, %fd1870, %fd4620;
	ld.shared.f64 	%fd1871, [_ZZ16calculate_forcesPKdS0_S0_PdS1_iE4sh_y+48];
	sub.f64 	%fd50, %fd1871, %fd4621;
	mul.f64 	%fd1872, %fd50, %fd50;
	fma.rn.f64 	%fd1873, %fd49, %fd49, %fd1872;
	add.f64 	%fd51, %fd1873, 0d3DDB7CDFD9D7BDBB;
	setp.leu.f64 	%p10, %fd51, 0d3FF0000000000000;
	@%p10 bra 	$L__BB0_21;
	sqrt.rn.f64 	%fd1874, %fd51;
	ld.global.f64 	%fd1875, [%rd4];
	mul.f64 	%fd1876, %fd1875, 0d3DD2589EFFED8ACC;
	ld.shared.f64 	%fd1877, [_ZZ16calculate_forcesPKdS0_S0_PdS1_iE4sh_m+48];
	mul.f64 	%fd1878, %fd1876, %fd1877;
	mul.f64 	%fd1879, %fd51, %fd1874;
	div.rn.f64 	%fd1880, %fd1878, %fd1879;
	fma.rn.f64 	%fd52, %fd49, %fd1880, %fd4626;
	fma.rn.f64 	%fd53, %fd50, %fd1880, %fd4627;
	mov.f64 	%fd4626, %fd52;
	mov.f64 	%fd4627, %fd53;
$L__BB0_21:
	ld.shared.f64 	%fd1881, [_ZZ16calculate_forcesPKdS0_S0_PdS1_iE4sh_x+56];
	sub.f64 	%fd56, %fd1881, %fd4620;
	ld.shared.f64 	%fd1882, [_ZZ16calculate_forcesPKdS0_S0_PdS1_iE4sh_y+56];
	sub.f64 	%fd57, %fd1882, %fd4621;
	mul.f64 	%fd1883, %fd57, %fd57;
	fma.rn.f64 	%fd1884, %fd56, %fd56, %fd1883;
	add.f64 	%fd58, %fd1884, 0d3DDB7CDFD9D7BDBB;
	setp.leu.f64 	%p11, %fd58, 0d3FF0000000000000;
	@%p11 bra 	$L__BB0_23;
	sqrt.rn.f64 	%fd1885, %fd58;
	ld.global.f64 	%fd1886, [%rd4];
	mul.f64 	%fd1887, %fd1886, 0d3DD2589EFFED8ACC;
	ld.shared.f64 	%fd1888, [_ZZ16calculate_forcesPKdS0_S0_PdS1_iE4sh_m+56];
	mul.f64 	%fd1889, %fd1887, %fd1888;
	mul.f64 	%fd1890, %fd58, %fd1885;
	div.rn.f64 	%fd1891, %fd1889, %fd1890;
	fma.rn.f64 	%fd59, %fd56, %fd1891, %fd4626;
	fma.rn.f64 	%fd60, %fd57, %fd1891, %fd4627;
	mov.f64 	%fd4626, %fd59;
	mov.f64 	%fd4627, %fd60;
$L__BB0_23:
	ld.shared.f64 	%fd1892, [_ZZ16calculate_forcesPKdS0_S0_PdS1_iE4sh_x+64];
	sub.f64 	%fd63, %fd1892, %fd4620;
	ld.shared.f64 	%fd1893, [_ZZ16calculate_forcesPKdS0_S0_PdS1_iE4sh_y+64];
	sub.f64 	%fd64, %fd1893, %fd4621;
	mul.f64 	%fd1894, %fd64, %fd64;
	fma.rn.f64 	%fd1895, %fd63, %fd63, %fd1894;
	add.f64 	%fd65, %fd1895, 0d3DDB7CDFD9D7BDBB;
	setp.leu.f64 	%p12, %fd65, 0d3FF0000000000000;
	@%p12 bra 	$L__BB0_25;
	sqrt.rn.f64 	%fd1896, %fd65;
	ld.global.f64 	%fd1897, [%rd4];
	mul.f64 	%fd1898, %fd1897, 0d3DD2589EFFED8ACC;
	ld.shared.f64 	%fd1899, [_ZZ16calculate_forcesPKdS0_S0_PdS1_iE4sh_m+64];
	mul.f64 	%fd1900, %fd1898, %fd1899;
	mul.f64 	%fd1901, %fd65, %fd1896;
	div.rn.f64 	%fd1902, %fd1900, %fd1901;
	fma.rn.f64 	%fd66, %fd63, %fd1902, %fd4626;
	fma.rn.f64 	%fd67, %fd64, %fd1902, %fd4627;
	mov.f64 	%fd4626, %fd66;
	mov.f64 	%fd4627, %fd67;
$L__BB0_25:
	ld.shared.f64 	%fd1903, [_ZZ16calculate_forcesPKdS0_S0_PdS1_iE4sh_x+72];
	sub.f64 	%fd70, %fd1903, %fd4620;
	ld.shared.f64 	%fd1904, [_ZZ16calculate_forcesPKdS0_S0_PdS1_iE4sh_y+72];
	sub.f64 	%fd71, %fd1904, %fd4621;
	mul.f64 	%fd1905, %fd71, %fd71;
	fma.rn.f64 	%fd1906, %fd70, %fd70, %fd1905;
	add.f64 	%fd72, %fd1906, 0d3DDB7CDFD9D7BDBB;
	setp.leu.f64 	%p13, %fd72, 0d3FF0000000000000;
	@%p13 bra 	$L__BB0_27;
	sqrt.rn.f64 	%fd1907, %fd72;
	ld.global.f64 	%fd1908, [%rd4];
	mul.f64 	%fd1909, %fd1908, 0d3DD2589EFFED8ACC;
	ld.shared.f64 	%fd1910, [_ZZ16calculate_forcesPKdS0_S0_PdS1_iE4sh_m+72];
	mul.f64 	%fd1911, %fd1909, %fd1910;
	mul.f64 	%fd1912, %fd72, %fd1907;
	div.rn.f64 	%fd1913, %fd1911, %fd1912;
	fma.rn.f64 	%fd73, %fd70, %fd1913, %fd4626;
	fma.rn.f64 	%fd74, %fd71, %fd1913, %fd4627;
	mov.f64 	%fd4626, %fd73;
	mov.f64 	%fd4627, %fd74;
$L__BB0_27:
	ld.shared.f64 	%fd1914, [_ZZ16calculate_forcesPKdS0_S0_PdS1_iE4sh_x+80];
	sub.f64 	%fd77, %fd1914, %fd4620;
	ld.shared.f64 	%fd1915, [_ZZ16calculate_forcesPKdS0_S0_PdS1_iE4sh_y+80];
	sub.f64 	%fd78, %fd1915, %fd4621;
	mul.f64 	%fd1916, %fd78, %fd78;
	fma.rn.f64 	%fd1917, %fd77, %fd77, %fd1916;
	add.f64 	%fd79, %fd1917, 0d3DDB7CDFD9D7BDBB;
	setp.leu.f64 	%p14, %fd79, 0d3FF0000000000000;
	@%p14 bra 	$L__BB0_29;
	sqrt.rn.f64 	%fd1918, %fd79;
	ld.global.f64 	%fd1919, [%rd4];
	mul.f64 	%fd1920, %fd1919, 0d3DD2589EFFED8ACC;
	ld.shared.f64 	%fd1921, [_ZZ16calculate_forcesPKdS0_S0_PdS1_iE4sh_m+80];
	mul.f64 	%fd1922, %fd1920, %fd1921;
	mul.f64 	%fd1923, %fd79, %fd1918;
	div.rn.f64 	%fd1924, %fd1922, %fd1923;
	fma.rn.f64 	%fd80, %fd77, %fd1924, %fd4626;
	fma.rn.f64 	%fd81, %fd78, %fd1924, %fd4627;
	mov.f64 	%fd4626, %fd80;
	mov.f64 	%fd4627, %fd81;
$L__BB0_29:
	ld.shared.f64 	%fd1925, [_ZZ16calculate_forcesPKdS0_S0_PdS1_iE4sh_x+88];
	sub.f64 	%fd84, %fd1925, %fd4620;
	ld.shared.f64 	%fd1926, [_ZZ16calculate_forcesPKdS0_S0_PdS1_iE4sh_y+88];
	sub.f64 	%fd85, %fd1926, %fd4621;
	mul.f64 	%fd1927, %fd85, %fd85;
	fma.rn.f64 	%fd1928, %fd84, %fd84, %fd1927;
	add.f64 	%fd86, %fd1928, 0d3DDB7CDFD9D7BDBB;
	setp.leu.f64 	%p15, %fd86, 0d3FF0000000000000;
	@%p15 bra 	$L__BB0_31;
	sqrt.rn.f64 	%fd1929, %fd86;
	ld.global.f64 	%fd1930, [%rd4];
	mul.f64 	%fd1931, %fd1930, 0d3DD2589EFFED8ACC;
	ld.shared.f64 	%fd1932, [_ZZ16calculate_forcesPKdS0_S0_PdS1_iE4sh_m+88];
	mul.f64 	%fd1933, %fd1931, %fd1932;
	mul.f64 	%fd1934, %fd86, %fd1929;
	div.rn.f64 	%fd1935, %fd1933, %fd1934;
	fma.rn.f64 	%fd87, %fd84, %fd1935, %fd4626;
	fma.rn.f64 	%fd88, %fd85, %fd1935, %fd4627;
	mov.f64 	%fd4626, %fd87;
	mov.f64 	%fd4627, %fd88;
$L__BB0_31:
	ld.shared.f64 	%fd1936, [_ZZ16calculate_forcesPKdS0_S0_PdS1_iE4sh_x+96];
	sub.f64 	%fd91, %fd1936, %fd4620;
	ld.shared.f64 	%fd1937, [_ZZ16calculate_forcesPKdS0_S0_PdS1_iE4sh_y+96];
	sub.f64 	%fd92, %fd1937, %fd4621;
	mul.f64 	%fd1938, %fd92, %fd92;
	fma.rn.f64 	%fd1939, %fd91, %fd91, %fd1938;
	add.f64 	%fd93, %fd1939, 0d3DDB7CDFD9D7BDBB;
	setp.leu.f64 	%p16, %fd93, 0d3FF0000000000000;
	@%p16 bra 	$L__BB0_33;
	sqrt.rn.f64 	%fd1940, %fd93;
	ld.global.f64 	%fd1941, [%rd4];
	mul.f64 	%fd1942, %fd1941, 0d3DD2589EFFED8ACC;
	ld.shared.f64 	%fd1943, [_ZZ16calculate_forcesPKdS0_S0_PdS1_iE4sh_m+96];
	mul.f64 	%fd1944, %fd1942, %fd1943;
	mul.f64 	%fd1945, %fd93, %fd1940;
	div.rn.f64 	%fd1946, %fd1944, %fd1945;
	fma.rn.f64 	%fd94, %fd91, %fd1946, %fd4626;
	fma.rn.f64 	%fd95, %fd92, %fd1946, %fd4627;
	mov.f64 	%fd4626, %fd94;
	mov.f64 	%fd4627, %fd95;
$L__BB0_33:
	ld.shared.f64 	%fd1947, [_ZZ16calculate_forcesPKdS0_S0_PdS1_iE4sh_x+104];
	sub.f64 	%fd98, %fd1947, %fd4620;
	ld.shared.f64 	%fd1948, [_ZZ16calculate_forcesPKdS0_S0_PdS1_iE4sh_y+104];
	sub.f64 	%fd99, %fd1948, %fd4621;
	mul.f64 	%fd1949, %fd99, %fd99;
	fma.rn.f64 	%fd1950, %fd98, %fd98, %fd1949;
	add.f64 	%fd100, %fd1950, 0d3DDB7CDFD9D7BDBB;
	setp.leu.f64 	%p17, %fd100, 0d3FF0000000000000;
	@%p17 bra 	$L__BB0_35;
	sqrt.rn.f64 	%fd1951, %fd100;
	ld.global.f64 	%fd1952, [%rd4];
	mul.f64 	%fd1953, %fd1952, 0d3DD2589EFFED8ACC;
	ld.shared.f64 	%fd1954, [_ZZ16calculate_forcesPKdS0_S0_PdS1_iE4sh_m+104];
	mul.f64 	%fd1955, %fd1953, %fd1954;
	mul.f64 	%fd1956, %fd100, %fd1951;
	div.rn.f64 	%fd1957, %fd1955, %fd1956;
	fma.rn.f64 	%fd101, %fd98, %fd1957, %fd4626;
	fma.rn.f64 	%fd102, %fd99, %fd1957, %fd4627;
	mov.f64 	%fd4626, %fd101;
	mov.f64 	%fd4627, %fd102;
$L__BB0_35:
	ld.shared.f64 	%fd1958, [_ZZ16calculate_forcesPKdS0_S0_PdS1_iE4sh_x+112];
	sub.f64 	%fd105, %fd1958, %fd4620;
	ld.shared.f64 	%fd1959, [_ZZ16calculate_forcesPKdS0_S0_PdS1_iE4sh_y+112];
	sub.f64 	%fd106, %fd1959, %fd4621;
	mul.f64 	%fd1960, %fd106, %fd106;
	fma.rn.f64 	%fd1961, %fd105, %fd105, %fd1960;
	add.f64 	%fd107, %fd1961, 0d3DDB7CDFD9D7BDBB;
	setp.leu.f64 	%p18, %fd107, 0d3FF0000000000000;
	@%p18 bra 	$L__BB0_37;
	sqrt.rn.f64 	%fd1962, %fd107;
	ld.global.f64 	%fd1963, [%rd4];
	mul.f64 	%fd1964, %fd1963, 0d3DD2589EFFED8ACC;
	ld.shared.f64 	%fd1965, [_ZZ16calculate_forcesPKdS0_S0_PdS1_iE4sh_m+112];
	mul.f64 	%fd1966, %fd1964, %fd1965;
	mul.f64 	%fd1967, %fd107, %fd1962;
	div.rn.f64 	%fd1968, %fd1966, %fd1967;
	fma.rn.f64 	%fd108, %fd105, %fd1968, %fd4626;
	fma.rn.f64 	%fd109, %fd106, %fd1968, %fd4627;
	mov.f64 	%fd4626, %fd108;
	mov.f64 	%fd4627, %fd109;
$L__BB0_37:
	ld.shared.f64 	%fd1969, [_ZZ16calculate_forcesPKdS0_S0_PdS1_iE4sh_x+120];
	sub.f64 	%fd112, %fd1969, %fd4620;
	ld.shared.f64 	%fd1970, [_ZZ16calculate_forcesPKdS0_S0_PdS1_iE4sh_y+120];
	sub.f64 	%fd113, %fd1970, %fd4621;
	mul.f64 	%fd1971, %fd113, %fd113;
	fma.rn.f64 	%fd1972, %fd112, %fd112, %fd1971;
	add.f64 	%fd114, %fd1972, 0d3DDB7CDFD9D7BDBB;
	setp.leu.f64 	%p19, %fd114, 0d3FF0000000000000;
	@%p19 bra 	$L__BB0_39;
	sqrt.rn.f64 	%fd1973, %fd114;
	ld.global.f64 	%fd1974, [%rd4];
	mul.f64 	%fd1975, %fd1974, 0d3DD2589EFFED8ACC;
	ld.shared.f64 	%fd1976, [_ZZ16calculate_forcesPKdS0_S0_PdS1_iE4sh_m+120];
	mul.f64 	%fd1977, %fd1975, %fd1976;
	mul.f64 	%fd1978, %fd114, %fd1973;
	div.rn.f64 	%fd1979, %fd1977, %fd1978;
	fma.rn.f64 	%fd115, %fd112, %fd1979, %fd4626;
	fma.rn.f64 	%fd116, %fd113, %fd1979, %fd4627;
	mov.f64 	%fd4626, %fd115;
	mov.f64 	%fd4627, %fd116;
$L__BB0_39:
	ld.shared.f64 	%fd1980, [_ZZ16calculate_forcesPKdS0_S0_PdS1_iE4sh_x+128];
	sub.f64 	%fd119, %fd1980, %fd4620;
	ld.shared.f64 	%fd1981, [_ZZ16calculate_forcesPKdS0_S0_PdS1_iE4sh_y+128];
	sub.f64 	%fd120, %fd1981, %fd4621;
	mul.f64 	%fd1982, %fd120, %fd120;
	fma.rn.f64 	%fd1983, %fd119, %fd119, %fd1982;
	add.f64 	%fd121, %fd1983, 0d3DDB7CDFD9D7BDBB;
	setp.leu.f64 	%p20, %fd121, 0d3FF0000000000000;
	@%p20 bra 	$L__BB0_41;
	sqrt.rn.f64 	%fd1984, %fd121;
	ld.global.f64 	%fd1985, [%rd4];
	mul.f64 	%fd1986, %fd1985, 0d3DD2589EFFED8ACC;
	ld.shared.f64 	%fd1987, [_ZZ16calculate_forcesPKdS0_S0_PdS1_iE4sh_m+128];
	mul.f64 	%fd1988, %fd1986, %fd1987;
	mul.f64 	%fd1989, %fd121, %fd1984;
	div.rn.f64 	%fd1990, %fd1988, %fd1989;
	fma.rn.f64 	%fd122, %fd119, %fd1990, %fd4626;
	fma.rn.f64 	%fd123, %fd120, %fd1990, %fd4627;
	mov.f64 	%fd4626, %fd122;
	mov.f64 	%fd4627, %fd123;
$L__BB0_41:
	ld.shared.f64 	%fd1991, [_ZZ16calculate_forcesPKdS0_S0_PdS1_iE4sh_x+136];
	sub.f64 	%fd126, %fd1991, %fd4620;
	ld.shared.f64 	%fd1992, [_ZZ16calculate_forcesPKdS0_S0_PdS1_iE4sh_y+136];
	sub.f64 	%fd127, %fd1992, %fd4621;
	mul.f64 	%fd1993, %fd127, %fd127;
	fma.rn.f64 	%fd1994, %fd126, %fd126, %fd1993;
	add.f64 	%fd128, %fd1994, 0d3DDB7CDFD9D7BDBB;
	setp.leu.f64 	%p21, %fd128, 0d3FF0000000000000;
	@%p21 bra 	$L__BB0_43;
	sqrt.rn.f64 	%fd1995, %fd128;
	ld.global.f64 	%fd1996, [%rd4];
	mul.f64 	%fd1997, %fd1996, 0d3DD2589EFFED8ACC;
	ld.shared.f64 	%fd1998, [_ZZ16calculate_forcesPKdS0_S0_PdS1_iE4sh_m+136];
	mul.f64 	%fd1999, %fd1997, %fd1998;
	mul.f64 	%fd2000, %fd128, %fd1995;
	div.rn.f64 	%fd2001, %fd1999, %fd2000;
	fma.rn.f64 	%fd129, %fd126, %fd2001, %fd4626;
	fma.rn.f64 	%fd130, %fd127, %fd2001, %fd4627;
	mov.f64 	%fd4626, %fd129;
	mov.f64 	%fd4627, %fd130;
$L__BB0_43:
	ld.shared.f64 	%fd2002, [_ZZ16calculate_forcesPKdS0_S0_PdS1_iE4sh_x+144];
	sub.f64 	%fd133, %fd2002, %fd4620;
	ld.shared.f64 	%fd2003, [_ZZ16calculate_forcesPKdS0_S0_PdS1_iE4sh_y+144];
	sub.f64 	%fd134, %fd2003, %fd4621;
	mul.f64 	%fd2004, %fd134, %fd134;
	fma.rn.f64 	%fd2005, %fd133, %fd133, %fd2004;
	add.f64 	%fd135, %fd2005, 0d3DDB7CDFD9D7BDBB;
	setp.leu.f64 	%p22, %fd135, 0d3FF0000000000000;
	@%p22 bra 	$L__BB0_45;
	sqrt.rn.f64 	%fd2006, %fd135;
	ld.global.f64 	%fd2007, [%rd4];
	mul.f64 	%fd2008, %fd2007, 0d3DD2589EFFED8ACC;
	ld.shared.f64 	%fd2009, [_ZZ16calculate_forcesPKdS0_S0_PdS1_iE4sh_m+144];
	mul.f64 	%fd2010, %fd2008, %fd2009;
	mul.f64 	%fd2011, %fd135, %fd2006;
	div.rn.f64 	%fd2012, %fd2010, %fd2011;
	fma.rn.f64 	%fd136, %fd133, %fd2012, %fd4626;
	fma.rn.f64 	%fd137, %fd134, %fd2012, %fd4627;
	mov.f64 	%fd4626, %fd136;
	mov.f64 	%fd4627, %fd137;
$L__BB0_45:
	ld.shared.f64 	%fd2013, [_ZZ16calculate_forcesPKdS0_S0_PdS1_iE4sh_x+152];
	sub.f64 	%fd140, %fd2013, %fd4620;
	ld.shared.f64 	%fd2014, [_ZZ16calculate_forcesPKdS0_S0_PdS1_iE4sh_y+152];
	sub.f64 	%fd141, %fd2014, %fd4621;
	mul.f64 	%fd2015, %fd141, %fd141;
	fma.rn.f64 	%fd2016, %fd140, %fd140, %fd2015;
	add.f64 	%fd142, %fd2016, 0d3DDB7CDFD9D7BDBB;
	setp.leu.f64 	%p23, %fd142, 0d3FF0000000000000;
	@%p23 bra 	$L__BB0_47;
	sqrt.rn.f64 	%fd2017, %fd142;
	ld.global.f64 	%fd2018, [%rd4];
	mul.f64 	%fd2019, %fd2018, 0d3DD2589EFFED8ACC;
	ld.shared.f64 	%fd2020, [_ZZ16calculate_forcesPKdS0_S0_PdS1_iE4sh_m+152];
	mul.f64 	%fd2021, %fd2019, %fd2020;
	mul.f64 	%fd2022, %fd142, %fd2017;
	div.rn.f64 	%fd2023, %fd2021, %fd2022;
	fma.rn.f64 	%fd143, %fd140, %fd2023, %fd4626;
	fma.rn.f64 	%fd144, %fd141, %fd2023, %fd4627;
	mov.f64 	%fd4626, %fd143;
	mov.f64 	%fd4627, %fd144;
$L__BB0_47:
	ld.shared.f64 	%fd2024, [_ZZ16calculate_forcesPKdS0_S0_PdS1_iE4sh_x+160];
	sub.f64 	%fd147, %fd2024, %fd4620;
	ld.shared.f64 	%fd2025, [_ZZ16calculate_forcesPKdS0_S0_PdS1_iE4sh_y+160];
	sub.f64 	%fd148, %fd2025, %fd4621;
	mul.f64 	%fd2026, %fd148, %fd148;
	fma.rn.f64 	%fd2027, %fd147, %fd147, %fd2026;
	add.f64 	%fd149, %fd2027, 0d3DDB7CDFD9D7BDBB;
	setp.leu.f64 	%p24, %fd149, 0d3FF0000000000000;
	@%p24 bra 	$L__BB0_49;
	sqrt.rn.f64 	%fd2028, %fd149;
	ld.global.f64 	%fd2029, [%rd4];
	mul.f64 	%fd2030, %fd2029, 0d3DD2589EFFED8ACC;
	ld.shared.f64 	%fd2031, [_ZZ16calculate_forcesPKdS0_S0_PdS1_iE4sh_m+160];
	mul.f64 	%fd2032, %fd2030, %fd2031;
	mul.f64 	%fd2033, %fd149, %fd2028;
	div.rn.f64 	%fd2034, %fd2032, %fd2033;
	fma.rn.f64 	%fd150, %fd147, %fd2034, %fd4626;
	fma.rn.f64 	%fd151, %fd148, %fd2034, %fd4627;
	mov.f64 	%fd4626, %fd150;
	mov.f64 	%fd4627, %fd151;
$L__BB0_49:
	ld.shared.f64 	%fd2035, [_ZZ16calculate_forcesPKdS0_S0_PdS1_iE4sh_x+168];
	sub.f64 	%fd154, %fd2035, %fd4620;
	ld.shared.f64 	%fd2036, [_ZZ16calculate_forcesPKdS0_S0_PdS1_iE4sh_y+168];
	sub.f64 	%fd155, %fd2036, %fd4621;
	mul.f64 	%fd2037, %fd155, %fd155;
	fma.rn.f64 	%fd2038, %fd154, %fd154, %fd2037;
	add.f64 	%fd156, %fd2038, 0d3DDB7CDFD9D7BDBB;
	setp.leu.f64 	%p25, %fd156, 0d3FF0000000000000;
	@%p25 bra 	$L__BB0_51;
	sqrt.rn.f64 	%fd2039, %fd156;
	ld.global.f64 	%fd2040, [%rd4];
	mul.f64 	%fd2041, %fd2040, 0d3DD2589EFFED8ACC;
	ld.shared.f64 	%fd2042, [_ZZ16calculate_forcesPKdS0_S0_PdS1_iE4sh_m+168];
	mul.f64 	%fd2043, %fd2041, %fd2042;
	mul.f64 	%fd2044, %fd156, %fd2039;
	div.rn.f64 	%fd2045, %fd2043, %fd2044;
	fma.rn.f64 	%fd157, %fd154, %fd2045, %fd4626;
	fma.rn.f64 	%fd158, %fd155, %fd2045, %fd4627;
	mov.f64 	%fd4626, %fd157;
	mov.f64 	%fd4627, %fd158;
$L__BB0_51:
	ld.shared.f64 	%fd2046, [_ZZ16calculate_forcesPKdS0_S0_PdS1_iE4sh_x+176];
	sub.f64 	%fd161, %fd2046, %fd4620;
	ld.shared.f64 	%fd2047, [_ZZ16calculate_forcesPKdS0_S0_PdS1_iE4sh_y+176];
	sub.f64 	%fd162, %fd2047, %fd4621;
	mul.f64 	%fd2048, %fd162, %fd162;
	fma.rn.f64 	%fd2049, %fd161, %fd161, %fd2048;
	add.f64 	%fd163, %fd2049, 0d3DDB7CDFD9D7BDBB;
	setp.leu.f64 	%p26, %fd163, 0d3FF0000000000000;
	@%p26 bra 	$L__BB0_53;
	sqrt.rn.f64 	%fd2050, %fd163;
	ld.global.f64 	%fd2051, [%rd4];
	mul.f64 	%fd2052, %fd2051, 0d3DD2589EFFED8ACC;
	ld.shared.f64 	%fd2053, [_ZZ16calculate_forcesPKdS0_S0_PdS1_iE4sh_m+176];
	mul.f64 	%fd2054, %fd2052, %fd2053;
	mul.f64 	%fd2055, %fd163, %fd2050;
	div.rn.f64 	%fd2056, %fd2054, %fd2055;
	fma.rn.f64 	%fd164, %fd161, %fd2056, %fd4626;
	fma.rn.f64 	%fd165, %fd162, %fd2056, %fd4627;
	mov.f64 	%fd4626, %fd164;
	mov.f64 	%fd4627, %fd165;
$L__BB0_53:
	ld.shared.f64 	%fd2057, [_ZZ16calculate_forcesPKdS0_S0_PdS1_iE4sh_x+184];
	sub.f64 	%fd168, %fd2057, %fd4620;
	ld.shared.f64 	%fd2058, [_ZZ16calculate_forcesPKdS0_S0_PdS1_iE4sh_y+184];
	sub.f64 	%fd169, %fd2058, %fd4621;
	mul.f64 	%fd2059, %fd169, %fd169;
	fma.rn.f64 	%fd2060, %fd168, %fd168, %fd2059;
	add.f64 	%fd170, %fd2060, 0d3DDB7CDFD9D7BDBB;
	setp.leu.f64 	%p27, %fd170, 0d3FF0000000000000;
	@%p27 bra 	$L__BB0_55;
	sqrt.rn.f64 	%fd2061, %fd170;
	ld.global.f64 	%fd2062, [%rd4];
	mul.f64 	%fd2063, %fd2062, 0d3DD2589EFFED8ACC;
	ld.shared.f64 	%fd2064, [_ZZ16calculate_forcesPKdS0_S0_PdS1_iE4sh_m+184];
	mul.f64 	%fd2065, %fd2063, %fd2064;
	mul.f64 	%fd2066, %fd170, %fd2061;
	div.rn.f64 	%fd2067, %fd2065, %fd2066;
	fma.rn.f64 	%fd171, %fd168, %fd2067, %fd4626;
	fma.rn.f64 	%fd172, %fd169, %fd2067, %fd4627;
	mov.f64 	%fd4626, %fd171;
	mov.f64 	%fd4627, %fd172;
$L__BB0_55:
	ld.shared.f64 	%fd2068, [_ZZ16calculate_forcesPKdS0_S0_PdS1_iE4sh_x+192];
	sub.f64 	%fd175, %fd2068, %fd4620;
	ld.shared.f64 	%fd2069, [_ZZ16calculate_forcesPKdS0_S0_PdS1_iE4sh_y+192];
	sub.f64 	%fd176, %fd2069, %fd4621;
	mul.f64 	%fd2070, %fd176, %fd176;
	fma.rn.f64 	%fd2071, %fd175, %fd175, %fd2070;
	add.f64 	%fd177, %fd2071, 0d3DDB7CDFD9D7BDBB;
	setp.leu.f64 	%p28, %fd177, 0d3FF0000000000000;
	@%p28 bra 	$L__BB0_57;
	sqrt.rn.f64 	%fd2072, %fd177;
	ld.global.f64 	%fd2073, [%rd4];
	mul.f64 	%fd2074, %fd2073, 0d3DD2589EFFED8ACC;
	ld.shared.f64 	%fd2075, [_ZZ16calculate_forcesPKdS0_S0_PdS1_iE4sh_m+192];
	mul.f64 	%fd2076, %fd2074, %fd2075;
	mul.f64 	%fd2077, %fd177, %fd2072;
	div.rn.f64 	%fd2078, %fd2076, %fd2077;
	fma.rn.f64 	%fd178, %fd175, %fd2078, %fd4626;
	fma.rn.f64 	%fd179, %fd176, %fd2078, %fd4627;
	mov.f64 	%fd4626, %fd178;
	mov.f64 	%fd4627, %fd179;
$L__BB0_57:
	ld.shared.f64 	%fd2079, [_ZZ16calculate_forcesPKdS0_S0_PdS1_iE4sh_x+200];
	sub.f64 	%fd182, %fd2079, %fd4620;
	ld.shared.f64 	%fd2080, [_ZZ16calculate_forcesPKdS0_S0_PdS1_iE4sh_y+200];
	sub.f64 	%fd183, %fd2080, %fd4621;
	mul.f64 	%fd2081, %fd183, %fd183;
	fma.rn.f64 	%fd2082, %fd182, %fd182, %fd2081;
	add.f64 	%fd184, %fd2082, 0d3DDB7CDFD9D7BDBB;
	setp.leu.f64 	%p29, %fd184, 0d3FF0000000000000;
	@%p29 bra 	$L__BB0_59;
	sqrt.rn.f64 	%fd2083, %fd184;
	ld.global.f64 	%fd2084, [%rd4];
	mul.f64 	%fd2085, %fd2084, 0d3DD2589EFFED8ACC;
	ld.shared.f64 	%fd2086, [_ZZ16calculate_forcesPKdS0_S0_PdS1_iE4sh_m+200];
	mul.f64 	%fd2087, %fd2085, %fd2086;
	mul.f64 	%fd2088, %fd184, %fd2083;
	div.rn.f64 	%fd2089, %fd2087, %fd2088;
	fma.rn.f64 	%fd185, %fd182, %fd2089, %fd4626;
	fma.rn.f64 	%fd186, %fd183, %fd2089, %fd4627;
	mov.f64 	%fd4626, %fd185;
	mov.f64 	%fd4627, %fd186;
$L__BB0_59:
	ld.shared.f64 	%fd2090, [_ZZ16calculate_forcesPKdS0_S0_PdS1_iE4sh_x+208];
	sub.f64 	%fd189, %fd2090, %fd4620;
	ld.shared.f64 	%fd2091, [_ZZ16calculate_forcesPKdS0_S0_PdS1_iE4sh_y+208];
	sub.f64 	%fd190, %fd2091, %fd4621;
	mul.f64 	%fd2092, %fd190, %fd190;
	fma.rn.f64 	%fd2093, %fd189, %fd189, %fd2092;
	add.f64 	%fd191, %fd2093, 0d3DDB7CDFD9D7BDBB;
	setp.leu.f64 	%p30, %fd191, 0d3FF0000000000000;
	@%p30 bra 	$L__BB0_61;
	sqrt.rn.f64 	%fd2094, %fd191;
	ld.global.f64 	%fd2095, [%rd4];
	mul.f64 	%fd2096, %fd2095, 0d3DD2589EFFED8ACC;
	ld.shared.f64 	%fd2097, [_ZZ16calculate_forcesPKdS0_S0_PdS1_iE4sh_m+208];
	mul.f64 	%fd2098, %fd2096, %fd2097;
	mul.f64 	%fd2099, %fd191, %fd2094;
	div.rn.f64 	%fd2100, %fd2098, %fd2099;
	fma.rn.f64 	%fd192, %fd189, %fd2100, %fd4626;
	fma.rn.f64 	%fd193, %fd190, %fd2100, %fd4627;
	mov.f64 	%fd4626, %fd192;
	mov.f64 	%fd4627, %fd193;
$L__BB0_61:
	ld.shared.f64 	%fd2101, [_ZZ16calculate_forcesPKdS0_S0_PdS1_iE4sh_x+216];
	sub.f64 	%fd196, %fd2101, %fd4620;
	ld.shared.f64 	%fd2102, [_ZZ16calculate_forcesPKdS0_S0_PdS1_iE4sh_y+216];
	sub.f64 	%fd197, %fd2102, %fd4621;
	mul.f64 	%fd2103, %fd197, %fd197;
	fma.rn.f64 	%fd2104, %fd196, %fd196, %fd2103;
	add.f64 	%fd198, %fd2104, 0d3DDB7CDFD9D7BDBB;
	setp.leu.f64 	%p31, %fd198, 0d3FF0000000000000;
	@%p31 bra 	$L__BB0_63;
	sqrt.rn.f64 	%fd2105, %fd198;
	ld.global.f64 	%fd2106, [%rd4];
	mul.f64 	%fd2107, %fd2106, 0d3DD2589EFFED8ACC;
	ld.shared.f64 	%fd2108, [_ZZ16calculate_forcesPKdS0_S0_PdS1_iE4sh_m+216];
	mul.f64 	%fd2109, %fd2107, %fd2108;
	mul.f64 	%fd2110, %fd198, %fd2105;
	div.rn.f64 	%fd2111, %fd2109, %fd2110;
	fma.rn.f64 	%fd199, %fd196, %fd2111, %fd4626;
	fma.rn.f64 	%fd200, %fd197, %fd2111, %fd4627;
	mov.f64 	%fd4626, %fd199;
	mov.f64 	%fd4627, %fd200;
$L__BB0_63:
	ld.shared.f64 	%fd2112, [_ZZ16calculate_forcesPKdS0_S0_PdS1_iE4sh_x+224];
	sub.f64 	%fd203, %fd2112, %fd4620;
	ld.shared.f64 	%fd2113, [_ZZ16calculate_forcesPKdS0_S0_PdS1_iE4sh_y+224];
	sub.f64 	%fd204, %fd2113, %fd4621;
	mul.f64 	%fd2114, %fd204, %fd204;
	fma.rn.f64 	%fd2115, %fd203, %fd203, %fd2114;
	add.f64 	%fd205, %fd2115, 0d3DDB7CDFD9D7BDBB;
	setp.leu.f64 	%p32, %fd205, 0d3FF0000000000000;
	@%p32 bra 	$L__BB0_65;
	sqrt.rn.f64 	%fd2116, %fd205;
	ld.global.f64 	%fd2117, [%rd4];
	mul.f64 	%fd2118, %fd2117, 0d3DD2589EFFED8ACC;
	ld.shared.f64 	%fd2119, [_ZZ16calculate_forcesPKdS0_S0_PdS1_iE4sh_m+224];
	mul.f64 	%fd2120, %fd2118, %fd2119;
	mul.f64 	%fd2121, %fd205, %fd2116;
	div.rn.f64 	%fd2122, %fd2120, %fd2121;
	fma.rn.f64 	%fd206, %fd203, %fd2122, %fd4626;
	fma.rn.f64 	%fd207, %fd204, %fd2122, %fd4627;
	mov.f64 	%fd4626, %fd206;
	mov.f64 	%fd4627, %fd207;
$L__BB0_65:
	ld.shared.f64 	%fd2123, [_ZZ16calculate_forcesPKdS0_S0_PdS1_iE4sh_x+232];
	sub.f64 	%fd210, %fd2123, %fd4620;
	ld.shared.f64 	%fd2124, [_ZZ16calculate_forcesPKdS0_S0_PdS1_iE4sh_y+232];
	sub.f64 	%fd211, %fd2124, %fd4621;
	mul.f64 	%fd2125, %fd211, %fd211;
	fma.rn.f64 	%fd2126, %fd210, %fd210, %fd2125;
	add.f64 	%fd212, %fd2126, 0d3DDB7CDFD9D7BDBB;
	setp.leu.f64 	%p33, %fd212, 0d3FF0000000000000;
	@%p33 bra 	$L__BB0_67;
	sqrt.rn.f64 	%fd2127, %fd212;
	ld.global.f64 	%fd2128, [%rd4];
	mul.f64 	%fd2129, %fd2128, 0d3DD2589EFFED8ACC;
	ld.shared.f64 	%fd2130, [_ZZ16calculate_forcesPKdS0_S0_PdS1_iE4sh_m+232];
	mul.f64 	%fd2131, %fd2129, %fd2130;
	mul.f64 	%fd2132, %fd212, %fd2127;
	div.rn.f64 	%fd2133, %fd2131, %fd2132;
	fma.rn.f64 	%fd213, %fd210, %fd2133, %fd4626;
	fma.rn.f64 	%fd214, %fd211, %fd2133, %fd4627;
	mov.f64 	%fd4626, %fd213;
	mov.f64 	%fd4627, %fd214;
$L__BB0_67:
	ld.shared.f64 	%fd2134, [_ZZ16calculate_forcesPKdS0_S0_PdS1_iE4sh_x+240];
	sub.f64 	%fd217, %fd2134, %fd4620;
	ld.shared.f64 	%fd2135, [_ZZ16calculate_forcesPKdS0_S0_PdS1_iE4sh_y+240];
	sub.f64 	%fd218, %fd2135, %fd4621;
	mul.f64 	%fd2136, %fd218, %fd218;
	fma.rn.f64 	%fd2137, %fd217, %fd217, %fd2136;
	add.f64 	%fd219, %fd2137, 0d3DDB7CDFD9D7BDBB;
	setp.leu.f64 	%p34, %fd219, 0d3FF0000000000000;
	@%p34 bra 	$L__BB0_69;
	sqrt.rn.f64 	%fd2138, %fd219;
	ld.global.f64 	%fd2139, [%rd4];
	mul.f64 	%fd2140, %fd2139, 0d3DD2589EFFED8ACC;
	ld.shared.f64 	%fd2141, [_ZZ16calculate_forcesPKdS0_S0_PdS1_iE4sh_m+240];
	mul.f64 	%fd2142, %fd2140, %fd2141;
	mul.f64 	%fd2143, %fd219, %fd2138;
	div.rn.f64 	%fd2144, %fd2142, %fd2143;
	fma.rn.f64 	%fd220, %fd217, %fd2144, %fd4626;
	fma.rn.f64 	%fd221, %fd218, %fd2144, %fd4627;
	mov.f64 	%fd4626, %fd220;
	mov.f64 	%fd4627, %fd221;
$L__BB0_69:
	ld.shared.f64 	%fd2145, [_ZZ16calculate_forcesPKdS0_S0_PdS1_iE4sh_x+248];
	sub.f64 	%fd224, %fd2145, %fd4620;
	ld.shared.f64 	%fd2146, [_ZZ16calculate_forcesPKdS0_S0_PdS1_iE4sh_y+248];
	sub.f64 	%fd225, %fd2146, %fd4621;
	mul.f64 	%fd2147, %fd225, %fd225;
	fma.rn.f64 	%fd2148, %fd224, %fd224, %fd2147;
	add.f64 	%fd226, %fd2148, 0d3DDB7CDFD9D7BDBB;
	setp.leu.f64 	%p35, %fd226, 0d3FF0000000000000;
	@%p35 bra 	$L__BB0_71;
	sqrt.rn.f64 	%fd2149, %fd226;
	ld.global.f64 	%fd2150, [%rd4];
	mul.f64 	%fd2151, %fd2150, 0d3DD2589EFFED8ACC;
	ld.shared.f64 	%fd2152, [_ZZ16calculate_forcesPKdS0_S0_PdS1_iE4sh_m+248];
	mul.f64 	%fd2153, %fd2151, %fd2152;
	mul.f64 	%fd2154, %fd226, %fd2149;
	div.rn.f64 	%fd2155, %fd2153, %fd2154;
	fma.rn.f64 	%fd227, %fd224, %fd2155, %fd4626;
	fma.rn.f64 	%fd228, %fd225, %fd2155, %fd4627;
	mov.f64 	%fd4626, %fd227;
	mov.f64 	%fd4627, %fd228;
$L__BB0_71:
	ld.shared.f64 	%fd2156, [_ZZ16calculate_forcesPKdS0_S0_PdS1_iE4sh_x+256];
	sub.f64 	%fd231, %fd2156, %fd4620;
	ld.shared.f64 	%fd2157, [_ZZ16calculate_forcesPKdS0_S0_PdS1_iE4sh_y+256];
	sub.f64 	%fd232, %fd2157, %fd4621;
	mul.f64 	%fd2158, %fd232, %fd232;
	fma.rn.f64 	%fd2159, %fd231, %fd231, %fd2158;
	add.f64 	%fd233, %fd2159, 0d3DDB7CDFD9D7BDBB;
	setp.leu.f64 	%p36, %fd233, 0d3FF0000000000000;
	@%p36 bra 	$L__BB0_73;
	sqrt.rn.f64 	%fd2160, %fd233;
	ld.global.f64 	%fd2161, [%rd4];
	mul.f64 	%fd2162, %fd2161, 0d3DD2589EFFED8ACC;
	ld.shared.f64 	%fd2163, [_ZZ16calculate_forcesPKdS0_S0_PdS1_iE4sh_m+256];
	mul.f64 	%fd2164, %fd2162, %fd2163;
	mul.f64 	%fd2165, %fd233, %fd2160;
	div.rn.f64 	%fd2166, %fd2164, %fd2165;
	fma.rn.f64 	%fd234, %fd231, %fd2166, %fd4626;
	fma.rn.f64 	%fd235, %fd232, %fd2166, %fd4627;
	mov.f64 	%fd4626, %fd234;
	mov.f64 	%fd4627, %fd235;
$L__BB0_73:
	ld.shared.f64 	%fd2167, [_ZZ16calculate_forcesPKdS0_S0_PdS1_iE4sh_x+264];
	sub.f64 	%fd238, %fd2167, %fd4620;
	ld.shared.f64 	%fd2168, [_ZZ16calculate_forcesPKdS0_S0_PdS1_iE4sh_y+264];
	sub.f64 	%fd239, %fd2168, %fd4621;
	mul.f64 	%fd2169, %fd239, %fd239;
	fma.rn.f64 	%fd2170, %fd238, %fd238, %fd2169;
	add.f64 	%fd240, %fd2170, 0d3DDB7CDFD9D7BDBB;
	setp.leu.f64 	%p37, %fd240, 0d3FF0000000000000;
	@%p37 bra 	$L__BB0_75;
	sqrt.rn.f64 	%fd2171, %fd240;
	ld.global.f64 	%fd2172, [%rd4];
	mul.f64 	%fd2173, %fd2172, 0d3DD2589EFFED8ACC;
	ld.shared.f64 	%fd2174, [_ZZ16calculate_forcesPKdS0_S0_PdS1_iE4sh_m+264];
	mul.f64 	%fd2175, %fd2173, %fd2174;
	mul.f64 	%fd2176, %fd240, %fd2171;
	div.rn.f64 	%fd2177, %fd2175, %fd2176;
	fma.rn.f64 	%fd241, %fd238, %fd2177, %fd4626;
	fma.rn.f64 	%fd242, %fd239, %fd2177, %fd4627;
	mov.f64 	%fd4626, %fd241;
	mov.f64 	%fd4627, %fd242;
$L__BB0_75:
	ld.shared.f64 	%fd2178, [_ZZ16calculate_forcesPKdS0_S0_PdS1_iE4sh_x+272];
	sub.f64 	%fd245, %fd2178, %fd4620;
	ld.shared.f64 	%fd2179, [_ZZ16calculate_forcesPKdS0_S0_PdS1_iE4sh_y+272];
	sub.f64 	%fd246, %fd2179, %fd4621;
	mul.f64 	%fd2180, %fd246, %fd246;
	fma.rn.f64 	%fd2181, %fd245, %fd245, %fd2180;
	add.f64 	%fd247, %fd2181, 0d3DDB7CDFD9D7BDBB;
	setp.leu.f64 	%p38, %fd247, 0d3FF0000000000000;
	@%p38 bra 	$L__BB0_77;
	sqrt.rn.f64 	%fd2182, %fd247;
	ld.global.f64 	%fd2183, [%rd4];
	mul.f64 	%fd2184, %fd2183, 0d3DD2589EFFED8ACC;
	ld.shared.f64 	%fd2185, [_ZZ16calculate_forcesPKdS0_S0_PdS1_iE4sh_m+272];
	mul.f64 	%fd2186, %fd2184, %fd2185;
	mul.f64 	%fd2187, %fd247, %fd2182;
	div.rn.f64 	%fd2188, %fd2186, %fd2187;
	fma.rn.f64 	%fd248, %fd245, %fd2188, %fd4626;
	fma.rn.f64 	%fd249, %fd246, %fd2188, %fd4627;
	mov.f64 	%fd4626, %fd248;
	mov.f64 	%fd4627, %fd249;
$L__BB0_77:
	ld.shared.f64 	%fd2189, [_ZZ16calculate_forcesPKdS0_S0_PdS1_iE4sh_x+280];
	sub.f64 	%fd252, %fd2189, %fd4620;
	ld.shared.f64 	%fd2190, [_ZZ16calculate_forcesPKdS0_S0_PdS1_iE4sh_y+280];
	sub.f64 	%fd253, %fd2190, %fd4621;
	mul.f64 	%fd2191, %fd253, %fd253;
	fma.rn.f64 	%fd2192, %fd252, %fd252, %fd2191;
	add.f64 	%fd254, %fd2192, 0d3DDB7CDFD9D7BDBB;
	setp.leu.f64 	%p39, %fd254, 0d3FF0000000000000;
	@%p39 bra 	$L__BB0_79;
	sqrt.rn.f64 	%fd2193, %fd254;
	ld.global.f64 	%fd2194, [%rd4];
	mul.f64 	%fd2195, %fd2194, 0d3DD2589EFFED8ACC;
	ld.shared.f64 	%fd2196, [_ZZ16calculate_forcesPKdS0_S0_PdS1_iE4sh_m+280];
	mul.f64 	%fd2197, %fd2195, %fd2196;
	mul.f64 	%fd2198, %fd254, %fd2193;
	div.rn.f64 	%fd2199, %fd2197, %fd2198;
	fma.rn.f64 	%fd255, %fd252, %fd2199, %fd4626;
	fma.rn.f64 	%fd256, %fd253, %fd2199, %fd4627;
	mov.f64 	%fd4626, %fd255;
	mov.f64 	%fd4627, %fd256;
$L__BB0_79:
	ld.shared.f64 	%fd2200, [_ZZ16calculate_forcesPKdS0_S0_PdS1_iE4sh_x+288];
	sub.f64 	%fd259, %fd2200, %fd4620;
	ld.shared.f64 	%fd2201, [_ZZ16calculate_forcesPKdS0_S0_PdS1_iE4sh_y+288];
	sub.f64 	%fd260, %fd2201, %fd4621;
	mul.f64 	%fd2202, %fd260, %fd260;
	fma.rn.f64 	%fd2203, %fd259, %fd259, %fd2202;
	add.f64 	%fd261, %fd2203, 0d3DDB7CDFD9D7BDBB;
	setp.leu.f64 	%p40, %fd261, 0d3FF0000000000000;
	@%p40 bra 	$L__BB0_81;
	sqrt.rn.f64 	%fd2204, %fd261;
	ld.global.f64 	%fd2205, [%rd4];
	mul.f64 	%fd2206, %fd2205, 0d3DD2589EFFED8ACC;
	ld.shared.f64 	%fd2207, [_ZZ16calculate_forcesPKdS0_S0_PdS1_iE4sh_m+288];
	mul.f64 	%fd2208, %fd2206, %fd2207;
	mul.f64 	%fd2209, %fd261, %fd2204;
	div.rn.f64 	%fd2210, %fd2208, %fd2209;
	fma.rn.f64 	%fd262, %fd259, %fd2210, %fd4626;
	fma.rn.f64 	%fd263, %fd260, %fd2210, %fd4627;
	mov.f64 	%fd4626, %fd262;
	mov.f64 	%fd4627, %fd263;
$L__BB0_81:
	ld.shared.f64 	%fd2211, [_ZZ16calculate_forcesPKdS0_S0_PdS1_iE4sh_x+296];
	sub.f64 	%fd266, %fd2211, %fd4620;
	ld.shared.f64 	%fd2212, [_ZZ16calculate_forcesPKdS0_S0_PdS1_iE4sh_y+296];
	sub.f64 	%fd267, %fd2212, %fd4621;
	mul.f64 	%fd2213, %fd267, %fd267;
	fma.rn.f64 	%fd2214, %fd266, %fd266, %fd2213;
	add.f64 	%fd268, %fd2214, 0d3DDB7CDFD9D7BDBB;
	setp.leu.f64 	%p41, %fd268, 0d3FF0000000000000;
	@%p41 bra 	$L__BB0_83;
	sqrt.rn.f64 	%fd2215, %fd268;
	ld.global.f64 	%fd2216, [%rd4];
	mul.f64 	%fd2217, %fd2216, 0d3DD2589EFFED8ACC;
	ld.shared.f64 	%fd2218, [_ZZ16calculate_forcesPKdS0_S0_PdS1_iE4sh_m+296];
	mul.f64 	%fd2219, %fd2217, %fd2218;
	mul.f64 	%fd2220, %fd268, %fd2215;
	div.rn.f64 	%fd2221, %fd2219, %fd2220;
	fma.rn.f64 	%fd269, %fd266, %fd2221, %fd4626;
	fma.rn.f64 	%fd270, %fd267, %fd2221, %fd4627;
	mov.f64 	%fd4626, %fd269;
	mov.f64 	%fd4627, %fd270;
$L__BB0_83:
	ld.shared.f64 	%fd2222, [_ZZ16calculate_forcesPKdS0_S0_PdS1_iE4sh_x+304];
	sub.f64 	%fd273, %fd2222, %fd4620;
	ld.shared.f64 	%fd2223, [_ZZ16calculate_forcesPKdS0_S0_PdS1_iE4sh_y+304];
	sub.f64 	%fd274, %fd2223, %fd4621;
	mul.f64 	%fd2224, %fd274, %fd274;
	fma.rn.f64 	%fd2225, %fd273, %fd273, %fd2224;
	add.f64 	%fd275, %fd2225, 0d3DDB7CDFD9D7BDBB;
	setp.leu.f64 	%p42, %fd275, 0d3FF0000000000000;
	@%p42 bra 	$L__BB0_85;
	sqrt.rn.f64 	%fd2226, %fd275;
	ld.global.f64 	%fd2227, [%rd4];
	mul.f64 	%fd2228, %fd2227, 0d3DD2589EFFED8ACC;
	ld.shared.f64 	%fd2229, [_ZZ16calculate_forcesPKdS0_S0_PdS1_iE4sh_m+304];
	mul.f64 	%fd2230, %fd2228, %fd2229;
	mul.f64 	%fd2231, %fd275, %fd2226;
	div.rn.f64 	%fd2232, %fd2230, %fd2231;
	fma.rn.f64 	%fd276, %fd273, %fd2232, %fd4626;
	fma.rn.f64 	%fd277, %fd274, %fd2232, %fd4627;
	mov.f64 	%fd4626, %fd276;
	mov.f64 	%fd4627, %fd277;
$L__BB0_85:
	ld.shared.f64 	%fd2233, [_ZZ16calculate_forcesPKdS0_S0_PdS1_iE4sh_x+312];
	sub.f64 	%fd280, %fd2233, %fd4620;
	ld.shared.f64 	%fd2234, [_ZZ16calculate_forcesPKdS0_S0_PdS1_iE4sh_y+312];
	sub.f64 	%fd281, %fd2234, %fd4621;
	mul.f64 	%fd2235, %fd281, %fd281;
	fma.rn.f64 	%fd2236, %fd280, %fd280, %fd2235;
	add.f64 	%fd282, %fd2236, 0d3DDB7CDFD9D7BDBB;
	setp.leu.f64 	%p43, %fd282, 0d3FF0000000000000;
	@%p43 bra 	$L__BB0_87;
	sqrt.rn.f64 	%fd2237, %fd282;
	ld.global.f64 	%fd2238, [%rd4];
	mul.f64 	%fd2239, %fd2238, 0d3DD2589EFFED8ACC;
	ld.shared.f64 	%fd2240, [_ZZ16calculate_forcesPKdS0_S0_PdS1_iE4sh_m+312];
	mul.f64 	%fd2241, %fd2239, %fd2240;
	mul.f64 	%fd2242, %fd282, %fd2237;
	div.rn.f64 	%fd2243, %fd2241, %fd2242;
	fma.rn.f64 	%fd283, %fd280, %fd2243, %fd4626;
	fma.rn.f64 	%fd284, %fd281, %fd2243, %fd4627;
	mov.f64 	%fd4626, %fd283;
	mov.f64 	%fd4627, %fd284;
$L__BB0_87:
	ld.shared.f64 	%fd2244, [_ZZ16calculate_forcesPKdS0_S0_PdS1_iE4sh_x+320];
	sub.f64 	%fd287, %fd2244, %fd4620;
	ld.shared.f64 	%fd2245, [_ZZ16calculate_forcesPKdS0_S0_PdS1_iE4sh_y+320];
	sub.f64 	%fd288, %fd2245, %fd4621;
	mul.f64 	%fd2246, %fd288, %fd288;
	fma.rn.f64 	%fd2247, %fd287, %fd287, %fd2246;
	add.f64 	%fd289, %fd2247, 0d3DDB7CDFD9D7BDBB;
	setp.leu.f64 	%p44, %fd289, 0d3FF0000000000000;
	@%p44 bra 	$L__BB0_89;
	sqrt.rn.f64 	%fd2248, %fd289;
	ld.global.f64 	%fd2249, [%rd4];
	mul.f64 	%fd2250, %fd2249, 0d3DD2589EFFED8ACC;
	ld.shared.f64 	%fd2251, [_ZZ16calculate_forcesPKdS0_S0_PdS1_iE4sh_m+320];
	mul.f64 	%fd2252, %fd2250, %fd2251;
	mul.f64 	%fd2253, %fd289, %fd2248;
	div.rn.f64 	%fd2254, %fd2252, %fd2253;
	fma.rn.f64 	%fd290, %fd287, %fd2254, %fd4626;
	fma.rn.f64 	%fd291, %fd288, %fd2254, %fd4627;
	mov.f64 	%fd4626, %fd290;
	mov.f64 	%fd4627, %fd291;
$L__BB0_89:
	ld.shared.f64 	%fd2255, [_ZZ16calculate_forcesPKdS0_S0_PdS1_iE4sh_x+328];
	sub.f64 	%fd294, %fd2255, %fd4620;
	ld.shared.f64 	%fd2256, [_ZZ16calculate_forcesPKdS0_S0_PdS1_iE4sh_y+328];
	sub.f64 	%fd295, %fd2256, %fd4621;
	mul.f64 	%fd2257, %fd295, %fd295;
	fma.rn.f64 	%fd2258, %fd294, %fd294, %fd2257;
	add.f64 	%fd296, %fd2258, 0d3DDB7CDFD9D7BDBB;
	setp.leu.f64 	%p45, %fd296, 0d3FF0000000000000;
	@%p45 bra 	$L__BB0_91;
	sqrt.rn.f64 	%fd2259, %fd296;
	ld.global.f64 	%fd2260, [%rd4];
	mul.f64 	%fd2261, %fd2260, 0d3DD2589EFFED8ACC;
	ld.shared.f64 	%fd2262, [_ZZ16calculate_forcesPKdS0_S0_PdS1_iE4sh_m+328];
	mul.f64 	%fd2263, %fd2261, %fd2262;
	mul.f64 	%fd2264, %fd296, %fd2259;
	div.rn.f64 	%fd2265, %fd2263, %fd2264;
	fma.rn.f64 	%fd297, %fd294, %fd2265, %fd4626;
	fma.rn.f64 	%fd298, %fd295, %fd2265, %fd4627;
	mov.f64 	%fd4626, %fd297;
	mov.f64 	%fd4627, %fd298;
$L__BB0_91:
	ld.shared.f64 	%fd2266, [_ZZ16calculate_forcesPKdS0_S0_PdS1_iE4sh_x+336];
	sub.f64 	%fd301, %fd2266, %fd4620;
	ld.shared.f64 	%fd2267, [_ZZ16calculate_forcesPKdS0_S0_PdS1_iE4sh_y+336];
	sub.f64 	%fd302, %fd2267, %fd4621;
	mul.f64 	%fd2268, %fd302, %fd302;
	fma.rn.f64 	%fd2269, %fd301, %fd301, %fd2268;
	add.f64 	%fd303, %fd2269, 0d3DDB7CDFD9D7BDBB;
	setp.leu.f64 	%p46, %fd303, 0d3FF0000000000000;
	@%p46 bra 	$L__BB0_93;
	sqrt.rn.f64 	%fd2270, %fd303;
	ld.global.f64 	%fd2271, [%rd4];
	mul.f64 	%fd2272, %fd2271, 0d3DD2589EFFED8ACC;
	ld.shared.f64 	%fd2273, [_ZZ16calculate_forcesPKdS0_S0_PdS1_iE4sh_m+336];
	mul.f64 	%fd2274, %fd2272, %fd2273;
	mul.f64 	%fd2275, %fd303, %fd2270;
	div.rn.f64 	%fd2276, %fd2274, %fd2275;
	fma.rn.f64 	%fd304, %fd301, %fd2276, %fd4626;
	fma.rn.f64 	%fd305, %fd302, %fd2276, %fd4627;
	mov.f64 	%fd4626, %fd304;
	mov.f64 	%fd4627, %fd305;
$L__BB0_93:
	ld.shared.f64 	%fd2277, [_ZZ16calculate_forcesPKdS0_S0_PdS1_iE4sh_x+344];
	sub.f64 	%fd308, %fd2277, %fd4620;
	ld.shared.f64 	%fd2278, [_ZZ16calculate_forcesPKdS0_S0_PdS1_iE4sh_y+344];
	sub.f64 	%fd309, %fd2278, %fd4621;
	mul.f64 	%fd2279, %fd309, %fd309;
	fma.rn.f64 	%fd2280, %fd308, %fd308, %fd2279;
	add.f64 	%fd310, %fd2280, 0d3DDB7CDFD9D7BDBB;
	setp.leu.f64 	%p47, %fd310, 0d3FF0000000000000;
	@%p47 bra 	$L__BB0_95;
	sqrt.rn.f64 	%fd2281, %fd310;
	ld.global.f64 	%fd2282, [%rd4];
	mul.f64 	%fd2283, %fd2282, 0d3DD2589EFFED8ACC;
	ld.shared.f64 	%fd2284, [_ZZ16calculate_forcesPKdS0_S0_PdS1_iE4sh_m+344];
	mul.f64 	%fd2285, %fd2283, %fd2284;
	mul.f64 	%fd2286, %fd310, %fd2281;
	div.rn.f64 	%fd2287, %fd2285, %fd2286;
	fma.rn.f64 	%fd311, %fd308, %fd2287, %fd4626;
	fma.rn.f64 	%fd312, %fd309, %fd2287, %fd4627;
	mov.f64 	%fd4626, %fd311;
	mov.f64 	%fd4627, %fd312;
$L__BB0_95:
	ld.shared.f64 	%fd2288, [_ZZ16calculate_forcesPKdS0_S0_PdS1_iE4sh_x+352];
	sub.f64 	%fd315, %fd2288, %fd4620;
	ld.shared.f64 	%fd2289, [_ZZ16calculate_forcesPKdS0_S0_PdS1_iE4sh_y+352];
	sub.f64 	%fd316, %fd2289, %fd4621;
	mul.f64 	%fd2290, %fd316, %fd316;
	fma.rn.f64 	%fd2291, %fd315, %fd315, %fd2290;
	add.f64 	%fd317, %fd2291, 0d3DDB7CDFD9D7BDBB;
	setp.leu.f64 	%p48, %fd317, 0d3FF0000000000000;
	@%p48 bra 	$L__BB0_97;
	sqrt.rn.f64 	%fd2292, %fd317;
	ld.global.f64 	%fd2293, [%rd4];
	mul.f64 	%fd2294, %fd2293, 0d3DD2589EFFED8ACC;
	ld.shared.f64 	%fd2295, [_ZZ16calculate_forcesPKdS0_S0_PdS1_iE4sh_m+352];
	mul.f64 	%fd2296, %fd2294, %fd2295;
	mul.f64 	%fd2297, %fd317, %fd2292;
	div.rn.f64 	%fd2298, %fd2296, %fd2297;
	fma.rn.f64 	%fd318, %fd315, %fd2298, %fd4626;
	fma.rn.f64 	%fd319, %fd316, %fd2298, %fd4627;
	mov.f64 	%fd4626, %fd318;
	mov.f64 	%fd4627, %fd319;
$L__BB0_97:
	ld.shared.f64 	%fd2299, [_ZZ16calculate_forcesPKdS0_S0_PdS1_iE4sh_x+360];
	sub.f64 	%fd322, %fd2299, %fd4620;
	ld.shared.f64 	%fd2300, [_ZZ16calculate_forcesPKdS0_S0_PdS1_iE4sh_y+360];
	sub.f64 	%fd323, %fd2300, %fd4621;
	mul.f64 	%fd2301, %fd323, %fd323;
	fma.rn.f64 	%fd2302, %fd322, %fd322, %fd2301;
	add.f64 	%fd324, %fd2302, 0d3DDB7CDFD9D7BDBB;
	setp.leu.f64 	%p49, %fd324, 0d3FF0000000000000;
	@%p49 bra 	$L__BB0_99;
	sqrt.rn.f64 	%fd2303, %fd324;
	ld.global.f64 	%fd2304, [%rd4];
	mul.f64 	%fd2305, %fd2304, 0d3DD2589EFFED8ACC;
	ld.shared.f64 	%fd2306, [_ZZ16calculate_forcesPKdS0_S0_PdS1_iE4sh_m+360];
	mul.f64 	%fd2307, %fd2305, %fd2306;
	mul.f64 	%fd2308, %fd324, %fd2303;
	div.rn.f64 	%fd2309, %fd2307, %fd2308;
	fma.rn.f64 	%fd325, %fd322, %fd2309, %fd4626;
	fma.rn.f64 	%fd326, %fd323, %fd2309, %fd4627;
	mov.f64 	%fd4626, %fd325;
	mov.f64 	%fd4627, %fd326;
$L__BB0_99:
	ld.shared.f64 	%fd2310, [_ZZ16calculate_forcesPKdS0_S0_PdS1_iE4sh_x+368];
	sub.f64 	%fd329, %fd2310, %fd4620;
	ld.shared.f64 	%fd2311, [_ZZ16calculate_forcesPKdS0_S0_PdS1_iE4sh_y+368];
	sub.f64 	%fd330, %fd2311, %fd4621;
	mul.f64 	%fd2312, %fd330, %fd330;
	fma.rn.f64 	%fd2313, %fd329, %fd329, %fd2312;
	add.f64 	%fd331, %fd2313, 0d3DDB7CDFD9D7BDBB;
	setp.leu.f64 	%p50, %fd331, 0d3FF0000000000000;
	@%p50 bra 	$L__BB0_101;
	sqrt.rn.f64 	%fd2314, %fd331;
	ld.global.f64 	%fd2315, [%rd4];
	mul.f64 	%fd2316, %fd2315, 0d3DD2589EFFED8ACC;
	ld.shared.f64 	%fd2317, [_ZZ16calculate_forcesPKdS0_S0_PdS1_iE4sh_m+368];
	mul.f64 	%fd2318, %fd2316, %fd2317;
	mul.f64 	%fd2319, %fd331, %fd2314;
	div.rn.f64 	%fd2320, %fd2318, %fd2319;
	fma.rn.f64 	%fd332, %fd329, %fd2320, %fd4626;
	fma.rn.f64 	%fd333, %fd330, %fd2320, %fd4627;
	mov.f64 	%fd4626, %fd332;
	mov.f64 	%fd4627, %fd333;
$L__BB0_101:
	ld.shared.f64 	%fd2321, [_ZZ16calculate_forcesPKdS0_S0_PdS1_iE4sh_x+376];
	sub.f64 	%fd336, %fd2321, %fd4620;
	ld.shared.f64 	%fd2322, [_ZZ16calculate_forcesPKdS0_S0_PdS1_iE4sh_y+376];
	sub.f64 	%fd337, %fd2322, %fd4621;
	mul.f64 	%fd2323, %fd337, %fd337;
	fma.rn.f64 	%fd2324, %fd336, %fd336, %fd2323;
	add.f64 	%fd338, %fd2324, 0d3DDB7CDFD9D7BDBB;
	setp.leu.f64 	%p51, %fd338, 0d3FF0000000000000;
	@%p51 bra 	$L__BB0_103;
	sqrt.rn.f64 	%fd2325, %fd338;
	ld.global.f64 	%fd2326, [%rd4];
	mul.f64 	%fd2327, %fd2326, 0d3DD2589EFFED8ACC;
	ld.shared.f64 	%fd2328, [_ZZ16calculate_forcesPKdS0_S0_PdS1_iE4sh_m+376];
	mul.f64 	%fd2329, %fd2327, %fd2328;
	mul.f64 	%fd2330, %fd338, %fd2325;
	div.rn.f64 	%fd2331, %fd2329, %fd2330;
	fma.rn.f64 	%fd339, %fd336, %fd2331, %fd4626;
	fma.rn.f64 	%fd340, %fd337, %fd2331, %fd4627;
	mov.f64 	%fd4626, %fd339;
	mov.f64 	%fd4627, %fd340;
$L__BB0_103:
	ld.shared.f64 	%fd2332, [_ZZ16calculate_forcesPKdS0_S0_PdS1_iE4sh_x+384];
	sub.f64 	%fd343, %fd2332, %fd4620;
	ld.shared.f64 	%fd2333, [_ZZ16calculate_forcesPKdS0_S0_PdS1_iE4sh_y+384];
	sub.f64 	%fd344, %fd2333, %fd4621;
	mul.f64 	%fd2334, %fd344, %fd344;
	fma.rn.f64 	%fd2335, %fd343, %fd343, %fd2334;
	add.f64 	%fd345, %fd2335, 0d3DDB7CDFD9D7BDBB;
	setp.leu.f64 	%p52, %fd345, 0d3FF0000000000000;
	@%p52 bra 	$L__BB0_105;
	sqrt.rn.f64 	%fd2336, %fd345;
	ld.global.f64 	%fd2337, [%rd4];
	mul.f64 	%fd2338, %fd2337, 0d3DD2589EFFED8ACC;
	ld.shared.f64 	%fd2339, [_ZZ16calculate_forcesPKdS0_S0_PdS1_iE4sh_m+384];
	mul.f64 	%fd2340, %fd2338, %fd2339;
	mul.f64 	%fd2341, %fd345, %fd2336;
	div.rn.f64 	%fd2342, %fd2340, %fd2341;
	fma.rn.f64 	%fd346, %fd343, %fd2342, %fd4626;
	fma.rn.f64 	%fd347, %fd344, %fd2342, %fd4627;
	mov.f64 	%fd4626, %fd346;
	mov.f64 	%fd4627, %fd347;
$L__BB0_105:
	ld.shared.f64 	%fd2343, [_ZZ16calculate_forcesPKdS0_S0_PdS1_iE4sh_x+392];
	sub.f64 	%fd350, %fd2343, %fd4620;
	ld.shared.f64 	%fd2344, [_ZZ16calculate_forcesPKdS0_S0_PdS1_iE4sh_y+392];
	sub.f64 	%fd351, %fd2344, %fd4621;
	mul.f64 	%fd2345, %fd351, %fd351;
	fma.rn.f64 	%fd2346, %fd350, %fd350, %fd2345;
	add.f64 	%fd352, %fd2346, 0d3DDB7CDFD9D7BDBB;
	setp.leu.f64 	%p53, %fd352, 0d3FF0000000000000;
	@%p53 bra 	$L__BB0_107;
	sqrt.rn.f64 	%fd2347, %fd352;
	ld.global.f64 	%fd2348, [%rd4];
	mul.f64 	%fd2349, %fd2348, 0d3DD2589EFFED8ACC;
	ld.shared.f64 	%fd2350, [_ZZ16calculate_forcesPKdS0_S0_PdS1_iE4sh_m+392];
	mul.f64 	%fd2351, %fd2349, %fd2350;
	mul.f64 	%fd2352, %fd352, %fd2347;
	div.rn.f64 	%fd2353, %fd2351, %fd2352;
	fma.rn.f64 	%fd353, %fd350, %fd2353, %fd4626;
	fma.rn.f64 	%fd354, %fd351, %fd2353, %fd4627;
	mov.f64 	%fd4626, %fd353;
	mov.f64 	%fd4627, %fd354;
$L__BB0_107:
	ld.shared.f64 	%fd2354, [_ZZ16calculate_forcesPKdS0_S0_PdS1_iE4sh_x+400];
	sub.f64 	%fd357, %fd2354, %fd4620;
	ld.shared.f64 	%fd2355, [_ZZ16calculate_forcesPKdS0_S0_PdS1_iE4sh_y+400];
	sub.f64 	%fd358, %fd2355, %fd4621;
	mul.f64 	%fd2356, %fd358, %fd358;
	fma.rn.f64 	%fd2357, %fd357, %fd357, %fd2356;
	add.f64 	%fd359, %fd2357, 0d3DDB7CDFD9D7BDBB;
	setp.leu.f64 	%p54, %fd359, 0d3FF0000000000000;
	@%p54 bra 	$L__BB0_109;
	sqrt.rn.f64 	%fd2358, %fd359;
	ld.global.f64 	%fd2359, [%rd4];
	mul.f64 	%fd2360, %fd2359, 0d3DD2589EFFED8ACC;
	ld.shared.f64 	%fd2361, [_ZZ16calculate_forcesPKdS0_S0_PdS1_iE4sh_m+400];
	mul.f64 	%fd2362, %fd2360, %fd2361;
	mul.f64 	%fd2363, %fd359, %fd2358;
	div.rn.f64 	%fd2364, %fd2362, %fd2363;
	fma.rn.f64 	%fd360, %fd357, %fd2364, %fd4626;
	fma.rn.f64 	%fd361, %fd358, %fd2364, %fd4627;
	mov.f64 	%fd4626, %fd360;
	mov.f64 	%fd4627, %fd361;
$L__BB0_109:
	ld.shared.f64 	%fd2365, [_ZZ16calculate_forcesPKdS0_S0_PdS1_iE4sh_x+408];
	sub.f64 	%fd364, %fd2365, %fd4620;
	ld.shared.f64 	%fd2366, [_ZZ16calculate_forcesPKdS0_S0_PdS1_iE4sh_y+408];
	sub.f64 	%fd365, %fd2366, %fd4621;
	mul.f64 	%fd2367, %fd365, %fd365;
	fma.rn.f64 	%fd2368, %fd364, %fd364, %fd2367;
	add.f64 	%fd366, %fd2368, 0d3DDB7CDFD9D7BDBB;
	setp.leu.f64 	%p55, %fd366, 0d3FF0000000000000;
	@%p55 bra 	$L__BB0_111;
	sqrt.rn.f64 	%fd2369, %fd366;
	ld.global.f64 	%fd2370, [%rd4];
	mul.f64 	%fd2371, %fd2370, 0d3DD2589EFFED8ACC;
	ld.shared.f64 	%fd2372, [_ZZ16calculate_forcesPKdS0_S0_PdS1_iE4sh_m+408];
	mul.f64 	%fd2373, %fd2371, %fd2372;
	mul.f64 	%fd2374, %fd366, %fd2369;
	div.rn.f64 	%fd2375, %fd2373, %fd2374;
	fma.rn.f64 	%fd367, %fd364, %fd2375, %fd4626;
	fma.rn.f64 	%fd368, %fd365, %fd2375, %fd4627;
	mov.f64 	%fd4626, %fd367;
	mov.f64 	%fd4627, %fd368;
$L__BB0_111:
	ld.shared.f64 	%fd2376, [_ZZ16calculate_forcesPKdS0_S0_PdS1_iE4sh_x+416];
	sub.f64 	%fd371, %fd2376, %fd4620;
	ld.shared.f64 	%fd2377, [_ZZ16calculate_forcesPKdS0_S0_PdS1_iE4sh_y+416];
	sub.f64 	%fd372, %fd2377, %fd4621;
	mul.f64 	%fd2378, %fd372, %fd372;
	fma.rn.f64 	%fd2379, %fd371, %fd371, %fd2378;
	add.f64 	%fd373, %fd2379, 0d3DDB7CDFD9D7BDBB;
	setp.leu.f64 	%p56, %fd373, 0d3FF0000000000000;
	@%p56 bra 	$L__BB0_113;
	sqrt.rn.f64 	%fd2380, %fd373;
	ld.global.f64 	%fd2381, [%rd4];
	mul.f64 	%fd2382, %fd2381, 0d3DD2589EFFED8ACC;
	ld.shared.f64 	%fd2383, [_ZZ16calculate_forcesPKdS0_S0_PdS1_iE4sh_m+416];
	mul.f64 	%fd2384, %fd2382, %fd2383;
	mul.f64 	%fd2385, %fd373, %fd2380;
	div.rn.f64 	%fd2386, %fd2384, %fd2385;
	fma.rn.f64 	%fd374, %fd371, %fd2386, %fd4626;
	fma.rn.f64 	%fd375, %fd372, %fd2386, %fd4627;
	mov.f64 	%fd4626, %fd374;
	mov.f64 	%fd4627, %fd375;
$L__BB0_113:
	ld.shared.f64 	%fd2387, [_ZZ16calculate_forcesPKdS0_S0_PdS1_iE4sh_x+424];
	sub.f64 	%fd378, %fd2387, %fd4620;
	ld.shared.f64 	%fd2388, [_ZZ16calculate_forcesPKdS0_S0_PdS1_iE4sh_y+424];
	sub.f64 	%fd379, %fd2388, %fd4621;
	mul.f64 	%fd2389, %fd379, %fd379;
	fma.rn.f64 	%fd2390, %fd378, %fd378, %fd2389;
	add.f64 	%fd380, %fd2390, 0d3DDB7CDFD9D7BDBB;
	setp.leu.f64 	%p57, %fd380, 0d3FF0000000000000;
	@%p57 bra 	$L__BB0_115;
	sqrt.rn.f64 	%fd2391, %fd380;
	ld.global.f64 	%fd2392, [%rd4];
	mul.f64 	%fd2393, %fd2392, 0d3DD2589EFFED8ACC;
	ld.shared.f64 	%fd2394, [_ZZ16calculate_forcesPKdS0_S0_PdS1_iE4sh_m+424];
	mul.f64 	%fd2395, %fd2393, %fd2394;
	mul.f64 	%fd2396, %fd380, %fd2391;
	div.rn.f64 	%fd2397, %fd2395, %fd2396;
	fma.rn.f64 	%fd381, %fd378, %fd2397, %fd4626;
	fma.rn.f64 	%fd382, %fd379, %fd2397, %fd4627;
	mov.f64 	%fd4626, %fd381;
	mov.f64 	%fd4627, %fd382;
$L__BB0_115:
	ld.shared.f64 	%fd2398, [_ZZ16calculate_forcesPKdS0_S0_PdS1_iE4sh_x+432];
	sub.f64 	%fd385, %fd2398, %fd4620;
	ld.shared.f64 	%fd2399, [_ZZ16calculate_forcesPKdS0_S0_PdS1_iE4sh_y+432];
	sub.f64 	%fd386, %fd2399, %fd4621;
	mul.f64 	%fd2400, %fd386, %fd386;
	fma.rn.f64 	%fd2401, %fd385, %fd385, %fd2400;
	add.f64 	%fd387, %fd2401, 0d3DDB7CDFD9D7BDBB;
	setp.leu.f64 	%p58, %fd387, 0d3FF0000000000000;
	@%p58 bra 	$L__BB0_117;
	sqrt.rn.f64 	%fd2402, %fd387;
	ld.global.f64 	%fd2403, [%rd4];
	mul.f64 	%fd2404, %fd2403, 0d3DD2589EFFED8ACC;
	ld.shared.f64 	%fd2405, [_ZZ16calculate_forcesPKdS0_S0_PdS1_iE4sh_m+432];
	mul.f64 	%fd2406, %fd2404, %fd2405;
	mul.f64 	%fd2407, %fd387, %fd2402;
	div.rn.f64 	%fd2408, %fd2406, %fd2407;
	fma.rn.f64 	%fd388, %fd385, %fd2408, %fd4626;
	fma.rn.f64 	%fd389, %fd386, %fd2408, %fd4627;
	mov.f64 	%fd4626, %fd388;
	mov.f64 	%fd4627, %fd389;
$L__BB0_117:
	ld.shared.f64 	%fd2409, [_ZZ16calculate_forcesPKdS0_S0_PdS1_iE4sh_x+440];
	sub.f64 	%fd392, %fd2409, %fd4620;
	ld.shared.f64 	%fd2410, [_ZZ16calculate_forcesPKdS0_S0_PdS1_iE4sh_y+440];
	sub.f64 	%fd393, %fd2410, %fd4621;
	mul.f64 	%fd2411, %fd393, %fd393;
	fma.rn.f64 	%fd2412, %fd392, %fd392, %fd2411;
	add.f64 	%fd394, %fd2412, 0d3DDB7CDFD9D7BDBB;
	setp.leu.f64 	%p59, %fd394, 0d3FF0000000000000;
	@%p59 bra 	$L__BB0_119;
	sqrt.rn.f64 	%fd2413, %fd394;
	ld.global.f64 	%fd2414, [%rd4];
	mul.f64 	%fd2415, %fd2414, 0d3DD2589EFFED8ACC;
	ld.shared.f64 	%fd2416, [_ZZ16calculate_forcesPKdS0_S0_PdS1_iE4sh_m+440];
	mul.f64 	%fd2417, %fd2415, %fd2416;
	mul.f64 	%fd2418, %fd394, %fd2413;
	div.rn.f64 	%fd2419, %fd2417, %fd2418;
	fma.rn.f64 	%fd395, %fd392, %fd2419, %fd4626;
	fma.rn.f64 	%fd396, %fd393, %fd2419, %fd4627;
	mov.f64 	%fd4626, %fd395;
	mov.f64 	%fd4627, %fd396;
$L__BB0_119:
	ld.shared.f64 	%fd2420, [_ZZ16calculate_forcesPKdS0_S0_PdS1_iE4sh_x+448];
	sub.f64 	%fd399, %fd2420, %fd4620;
	ld.shared.f64 	%fd2421, [_ZZ16calculate_forcesPKdS0_S0_PdS1_iE4sh_y+448];
	sub.f64 	%fd400, %fd2421, %fd4621;
	mul.f64 	%fd2422, %fd400, %fd400;
	fma.rn.f64 	%fd2423, %fd399, %fd399, %fd2422;
	add.f64 	%fd401, %fd2423, 0d3DDB7CDFD9D7BDBB;
	setp.leu.f64 	%p60, %fd401, 0d3FF0000000000000;
	@%p60 bra 	$L__BB0_121;
	sqrt.rn.f64 	%fd2424, %fd401;
	ld.global.f64 	%fd2425, [%rd4];
	mul.f64 	%fd2426, %fd2425, 0d3DD2589EFFED8ACC;
	ld.shared.f64 	%fd2427, [_ZZ16calculate_forcesPKdS0_S0_PdS1_iE4sh_m+448];
	mul.f64 	%fd2428, %fd2426, %fd2427;
	mul.f64 	%fd2429, %fd401, %fd2424;
	div.rn.f64 	%fd2430, %fd2428, %fd2429;
	fma.rn.f64 	%fd402, %fd399, %fd2430, %fd4626;
	fma.rn.f64 	%fd403, %fd400, %fd2430, %fd4627;
	mov.f64 	%fd4626, %fd402;
	mov.f64 	%fd4627, %fd403;
$L__BB0_121:
	ld.shared.f64 	%fd2431, [_ZZ16calculate_forcesPKdS0_S0_PdS1_iE4sh_x+456];
	sub.f64 	%fd406, %fd2431, %fd4620;
	ld.shared.f64 	%fd2432, [_ZZ16calculate_forcesPKdS0_S0_PdS1_iE4sh_y+456];
	sub.f64 	%fd407, %fd2432, %fd4621;
	mul.f64 	%fd2433, %fd407, %fd407;
	fma.rn.f64 	%fd2434, %fd406, %fd406, %fd2433;
	add.f64 	%fd408, %fd2434, 0d3DDB7CDFD9D7BDBB;
	setp.leu.f64 	%p61, %fd408, 0d3FF0000000000000;
	@%p61 bra 	$L__BB0_123;
	sqrt.rn.f64 	%fd2435, %fd408;
	ld.global.f64 	%fd2436, [%rd4];
	mul.f64 	%fd2437, %fd2436, 0d3DD2589EFFED8ACC;
	ld.shared.f64 	%fd2438, [_ZZ16calculate_forcesPKdS0_S0_PdS1_iE4sh_m+456];
	mul.f64 	%fd2439, %fd2437, %fd2438;
	mul.f64 	%fd2440, %fd408, %fd2435;
	div.rn.f64 	%fd2441, %fd2439, %fd2440;
	fma.rn.f64 	%fd409, %fd406, %fd2441, %fd4626;
	fma.rn.f64 	%fd410, %fd407, %fd2441, %fd4627;
	mov.f64 	%fd4626, %fd409;
	mov.f64 	%fd4627, %fd410;
$L__BB0_123:
	ld.shared.f64 	%fd2442, [_ZZ16calculate_forcesPKdS0_S0_PdS1_iE4sh_x+464];
	sub.f64 	%fd413, %fd2442, %fd4620;
	ld.shared.f64 	%fd2443, [_ZZ16calculate_forcesPKdS0_S0_PdS1_iE4sh_y+464];
	sub.f64 	%fd414, %fd2443, %fd4621;
	mul.f64 	%fd2444, %fd414, %fd414;
	fma.rn.f64 	%fd2445, %fd413, %fd413, %fd2444;
	add.f64 	%fd415, %fd2445, 0d3DDB7CDFD9D7BDBB;
	setp.leu.f64 	%p62, %fd415, 0d3FF0000000000000;
	@%p62 bra 	$L__BB0_125;
	sqrt.rn.f64 	%fd2446, %fd415;
	ld.global.f64 	%fd2447, [%rd4];
	mul.f64 	%fd2448, %fd2447, 0d3DD2589EFFED8ACC;
	ld.shared.f64 	%fd2449, [_ZZ16calculate_forcesPKdS0_S0_PdS1_iE4sh_m+464];
	mul.f64 	%fd2450, %fd2448, %fd2449;
	mul.f64 	%fd2451, %fd415, %fd2446;
	div.rn.f64 	%fd2452, %fd2450, %fd2451;
	fma.rn.f64 	%fd416, %fd413, %fd2452, %fd4626;
	fma.rn.f64 	%fd417, %fd414, %fd2452, %fd4627;
	mov.f64 	%fd4626, %fd416;
	mov.f64 	%fd4627, %fd417;
$L__BB0_125:
	ld.shared.f64 	%fd2453, [_ZZ16calculate_forcesPKdS0_S0_PdS1_iE4sh_x+472];
	sub.f64 	%fd420, %fd2453, %fd4620;
	ld.shared.f64 	%fd2454, [_ZZ16calculate_forcesPKdS0_S0_PdS1_iE4sh_y+472];
	sub.f64 	%fd421, %fd2454, %fd4621;
	mul.f64 	%fd2455, %fd421, %fd421;
	fma.rn.f64 	%fd2456, %fd420, %fd420, %fd2455;
	add.f64 	%fd422, %fd2456, 0d3DDB7CDFD9D7BDBB;
	setp.leu.f64 	%p63, %fd422, 0d3FF0000000000000;
	@%p63 bra 	$L__BB0_127;
	sqrt.rn.f64 	%fd2457, %fd422;
	ld.global.f64 	%fd2458, [%rd4];
	mul.f64 	%fd2459, %fd2458, 0d3DD2589EFFED8ACC;
	ld.shared.f64 	%fd2460, [_ZZ16calculate_forcesPKdS0_S0_PdS1_iE4sh_m+472];
	mul.f64 	%fd2461, %fd2459, %fd2460;
	mul.f64 	%fd2462, %fd422, %fd2457;
	div.rn.f64 	%fd2463, %fd2461, %fd2462;
	fma.rn.f64 	%fd423, %fd420, %fd2463, %fd4626;
	fma.rn.f64 	%fd424, %fd421, %fd2463, %fd4627;
	mov.f64 	%fd4626, %fd423;
	mov.f64 	%fd4627, %fd424;
$L__BB0_127:
	ld.shared.f64 	%fd2464, [_ZZ16calculate_forcesPKdS0_S0_PdS1_iE4sh_x+480];
	sub.f64 	%fd427, %fd2464, %fd4620;
	ld.shared.f64 	%fd2465, [_ZZ16calculate_forcesPKdS0_S0_PdS1_iE4sh_y+480];
	sub.f64 	%fd428, %fd2465, %fd4621;
	mul.f64 	%fd2466, %fd428, %fd428;
	fma.rn.f64 	%fd2467, %fd427, %fd427, %fd2466;
	add.f64 	%fd429, %fd2467, 0d3DDB7CDFD9D7BDBB;
	setp.leu.f64 	%p64, %fd429, 0d3FF0000000000000;
	@%p64 bra 	$L__BB0_129;
	sqrt.rn.f64 	%fd2468, %fd429;
	ld.global.f64 	%fd2469, [%rd4];
	mul.f64 	%fd2470, %fd2469, 0d3DD2589EFFED8ACC;
	ld.shared.f64 	%fd2471, [_ZZ16calculate_forcesPKdS0_S0_PdS1_iE4sh_m+480];
	mul.f64 	%fd2472, %fd2470, %fd2471;
	mul.f64 	%fd2473, %fd429, %fd2468;
	div.rn.f64 	%fd2474, %fd2472, %fd2473;
	fma.rn.f64 	%fd430, %fd427, %fd2474, %fd4626;
	fma.rn.f64 	%fd431, %fd428, %fd2474, %fd4627;
	mov.f64 	%fd4626, %fd430;
	mov.f64 	%fd4627, %fd431;
$L__BB0_129:
	ld.shared.f64 	%fd2475, [_ZZ16calculate_forcesPKdS0_S0_PdS1_iE4sh_x+488];
	sub.f64 	%fd434, %fd2475, %fd4620;
	ld.shared.f64 	%fd2476, [_ZZ16calculate_forcesPKdS0_S0_PdS1_iE4sh_y+488];
	sub.f64 	%fd435, %fd2476, %fd4621;
	mul.f64 	%fd2477, %fd435, %fd435;
	fma.rn.f64 	%fd2478, %fd434, %fd434, %fd2477;
	add.f64 	%fd436, %fd2478, 0d3DDB7CDFD9D7BDBB;
	setp.leu.f64 	%p65, %fd436, 0d3FF0000000000000;
	@%p65 bra 	$L__BB0_131;
	sqrt.rn.f64 	%fd2479, %fd436;
	ld.global.f64 	%fd2480, [%rd4];
	mul.f64 	%fd2481, %fd2480, 0d3DD2589EFFED8ACC;
	ld.shared.f64 	%fd2482, [_ZZ16calculate_forcesPKdS0_S0_PdS1_iE4sh_m+488];
	mul.f64 	%fd2483, %fd2481, %fd2482;
	mul.f64 	%fd2484, %fd436, %fd2479;
	div.rn.f64 	%fd2485, %fd2483, %fd2484;
	fma.rn.f64 	%fd437, %fd434, %fd2485, %fd4626;
	fma.rn.f64 	%fd438, %fd435, %fd2485, %fd4627;
	mov.f64 	%fd4626, %fd437;
	mov.f64 	%fd4627, %fd438;
$L__BB0_131:
	ld.shared.f64 	%fd2486, [_ZZ16calculate_forcesPKdS0_S0_PdS1_iE4sh_x+496];
	sub.f64 	%fd441, %fd2486, %fd4620;
	ld.shared.f64 	%fd2487, [_ZZ16calculate_forcesPKdS0_S0_PdS1_iE4sh_y+496];
	sub.f64 	%fd442, %fd2487, %fd4621;
	mul.f64 	%fd2488, %fd442, %fd442;
	fma.rn.f64 	%fd2489, %fd441, %fd441, %fd2488;
	add.f64 	%fd443, %fd2489, 0d3DDB7CDFD9D7BDBB;
	setp.leu.f64 	%p66, %fd443, 0d3FF0000000000000;
	@%p66 bra 	$L__BB0_133;
	sqrt.rn.f64 	%fd2490, %fd443;
	ld.global.f64 	%fd2491, [%rd4];
	mul.f64 	%fd2492, %fd2491, 0d3DD2589EFFED8ACC;
	ld.shared.f64 	%fd2493, [_ZZ16calculate_forcesPKdS0_S0_PdS1_iE4sh_m+496];
	mul.f64 	%fd2494, %fd2492, %fd2493;
	mul.f64 	%fd2495, %fd443, %fd2490;
	div.rn.f64 	%fd2496, %fd2494, %fd2495;
	fma.rn.f64 	%fd444, %fd441, %fd2496, %fd4626;
	fma.rn.f64 	%fd445, %fd442, %fd2496, %fd4627;
	mov.f64 	%fd4626, %fd444;
	mov.f64 	%fd4627, %fd445;
$L__BB0_133:
	ld.shared.f64 	%fd2497, [_ZZ16calculate_forcesPKdS0_S0_PdS1_iE4sh_x+504];
	sub.f64 	%fd448, %fd2497, %fd4620;
	ld.shared.f64 	%fd2498, [_ZZ16calculate_forcesPKdS0_S0_PdS1_iE4sh_y+504];
	sub.f64 	%fd449, %fd2498, %fd4621;
	mul.f64 	%fd2499, %fd449, %fd449;
	fma.rn.f64 	%fd2500, %fd448, %fd448, %fd2499;
	add.f64 	%fd450, %fd2500, 0d3DDB7CDFD9D7BDBB;
	setp.leu.f64 	%p67, %fd450, 0d3FF0000000000000;
	@%p67 bra 	$L__BB0_135;
	sqrt.rn.f64 	%fd2501, %fd450;
	ld.global.f64 	%fd2502, [%rd4];
	mul.f64 	%fd2503, %fd2502, 0d3DD2589EFFED8ACC;
	ld.shared.f64 	%fd2504, [_ZZ16calculate_forcesPKdS0_S0_PdS1_iE4sh_m+504];
	mul.f64 	%fd2505, %fd2503, %fd2504;
	mul.f64 	%fd2506, %fd450, %fd2501;
	div.rn.f64 	%fd2507, %fd2505, %fd2506;
	fma.rn.f64 	%fd451, %fd448, %fd2507, %fd4626;
	fma.rn.f64 	%fd452, %fd449, %fd2507, %fd4627;
	mov.f64 	%fd4626, %fd451;
	mov.f64 	%fd4627, %fd452;
$L__BB0_135:
	ld.shared.f64 	%fd2508, [_ZZ16calculate_forcesPKdS0_S0_PdS1_iE4sh_x+512];
	sub.f64 	%fd455, %fd2508, %fd4620;
	ld.shared.f64 	%fd2509, [_ZZ16calculate_forcesPKdS0_S0_PdS1_iE4sh_y+512];
	sub.f64 	%fd456, %fd2509, %fd4621;
	mul.f64 	%fd2510, %fd456, %fd456;
	fma.rn.f64 	%fd2511, %fd455, %fd455, %fd2510;
	add.f64 	%fd457, %fd2511, 0d3DDB7CDFD9D7BDBB;
	setp.leu.f64 	%p68, %fd457, 0d3FF0000000000000;
	@%p68 bra 	$L__BB0_137;
	sqrt.rn.f64 	%fd2512, %fd457;
	ld.global.f64 	%fd2513, [%rd4];
	mul.f64 	%fd2514, %fd2513, 0d3DD2589EFFED8ACC;
	ld.shared.f64 	%fd2515, [_ZZ16calculate_forcesPKdS0_S0_PdS1_iE4sh_m+512];
	mul.f64 	%fd2516, %fd2514, %fd2515;
	mul.f64 	%fd2517, %fd457, %fd2512;
	div.rn.f64 	%fd2518, %fd2516, %fd2517;
	fma.rn.f64 	%fd458, %fd455, %fd2518, %fd4626;
	fma.rn.f64 	%fd459, %fd456, %fd2518, %fd4627;
	mov.f64 	%fd4626, %fd458;
	mov.f64 	%fd4627, %fd459;
$L__BB0_137:
	ld.shared.f64 	%fd2519, [_ZZ16calculate_forcesPKdS0_S0_PdS1_iE4sh_x+520];
	sub.f64 	%fd462, %fd2519, %fd4620;
	ld.shared.f64 	%fd2520, [_ZZ16calculate_forcesPKdS0_S0_PdS1_iE4sh_y+520];
	sub.f64 	%fd463, %fd2520, %fd4621;
	mul.f64 	%fd2521, %fd463, %fd463;
	fma.rn.f64 	%fd2522, %fd462, %fd462, %fd2521;
	add.f64 	%fd464, %fd2522, 0d3DDB7CDFD9D7BDBB;
	setp.leu.f64 	%p69, %fd464, 0d3FF0000000000000;
	@%p69 bra 	$L__BB0_139;
	sqrt.rn.f64 	%fd2523, %fd464;
	ld.global.f64 	%fd2524, [%rd4];
	mul.f64 	%fd2525, %fd2524, 0d3DD2589EFFED8ACC;
	ld.shared.f64 	%fd2526, [_ZZ16calculate_forcesPKdS0_S0_PdS1_iE4sh_m+520];
	mul.f64 	%fd2527, %fd2525, %fd2526;
	mul.f64 	%fd2528, %fd464, %fd2523;
	div.rn.f64 	%fd2529, %fd2527, %fd2528;
	fma.rn.f64 	%fd465, %fd462, %fd2529, %fd4626;
	fma.rn.f64 	%fd466, %fd463, %fd2529, %fd4627;
	mov.f64 	%fd4626, %fd465;
	mov.f64 	%fd4627, %fd466;
$L__BB0_139:
	ld.shared.f64 	%fd2530, [_ZZ16calculate_forcesPKdS0_S0_PdS1_iE4sh_x+528];
	sub.f64 	%fd469, %fd2530, %fd4620;
	ld.shared.f64 	%fd2531, [_ZZ16calculate_forcesPKdS0_S0_PdS1_iE4sh_y+528];
	sub.f64 	%fd470, %fd2531, %fd4621;
	mul.f64 	%fd2532, %fd470, %fd470;
	fma.rn.f64 	%fd2533, %fd469, %fd469, %fd2532;
	add.f64 	%fd471, %fd2533, 0d3DDB7CDFD9D7BDBB;
	setp.leu.f64 	%p70, %fd471, 0d3FF0000000000000;
	@%p70 bra 	$L__BB0_141;
	sqrt.rn.f64 	%fd2534, %fd471;
	ld.global.f64 	%fd2535, [%rd4];
	mul.f64 	%fd2536, %fd2535, 0d3DD2589EFFED8ACC;
	ld.shared.f64 	%fd2537, [_ZZ16calculate_forcesPKdS0_S0_PdS1_iE4sh_m+528];
	mul.f64 	%fd2538, %fd2536, %fd2537;
	mul.f64 	%fd2539, %fd471, %fd2534;
	div.rn.f64 	%fd2540, %fd2538, %fd2539;
	fma.rn.f64 	%fd472, %fd469, %fd2540, %fd4626;
	fma.rn.f64 	%fd473, %fd470, %fd2540, %fd4627;
	mov.f64 	%fd4626, %fd472;
	mov.f64 	%fd4627, %fd473;
$L__BB0_141:
	ld.shared.f64 	%fd2541, [_ZZ16calculate_forcesPKdS0_S0_PdS1_iE4sh_x+536];
	sub.f64 	%fd476, %fd2541, %fd4620;
	ld.shared.f64 	%fd2542, [_ZZ16calculate_forcesPKdS0_S0_PdS1_iE4sh_y+536];
	sub.f64 	%fd477, %fd2542, %fd4621;
	mul.f64 	%fd2543, %fd477, %fd477;
	fma.rn.f64 	%fd2544, %fd476, %fd476, %fd2543;
	add.f64 	%fd478, %fd2544, 0d3DDB7CDFD9D7BDBB;
	setp.leu.f64 	%p71, %fd478, 0d3FF0000000000000;
	@%p71 bra 	$L__BB0_143;
	sqrt.rn.f64 	%fd2545, %fd478;
	ld.global.f64 	%fd2546, [%rd4];
	mul.f64 	%fd2547, %fd2546, 0d3DD2589EFFED8ACC;
	ld.shared.f64 	%fd2548, [_ZZ16calculate_forcesPKdS0_S0_PdS1_iE4sh_m+536];
	mul.f64 	%fd2549, %fd2547, %fd2548;
	mul.f64 	%fd2550, %fd478, %fd2545;
	div.rn.f64 	%fd2551, %fd2549, %fd2550;
	fma.rn.f64 	%fd479, %fd476, %fd2551, %fd4626;
	fma.rn.f64 	%fd480, %fd477, %fd2551, %fd4627;
	mov.f64 	%fd4626, %fd479;
	mov.f64 	%fd4627, %fd480;
$L__BB0_143:
	ld.shared.f64 	%fd2552, [_ZZ16calculate_forcesPKdS0_S0_PdS1_iE4sh_x+544];
	sub.f64 	%fd483, %fd2552, %fd4620;
	ld.shared.f64 	%fd2553, [_ZZ16calculate_forcesPKdS0_S0_PdS1_iE4sh_y+544];
	sub.f64 	%fd484, %fd2553, %fd4621;
	mul.f64 	%fd2554, %fd484, %fd484;
	fma.rn.f64 	%fd2555, %fd483, %fd483, %fd2554;
	add.f64 	%fd485, %fd2555, 0d3DDB7CDFD9D7BDBB;
	setp.leu.f64 	%p72, %fd485, 0d3FF0000000000000;
	@%p72 bra 	$L__BB0_145;
	sqrt.rn.f64 	%fd2556, %fd485;
	ld.global.f64 	%fd2557, [%rd4];
	mul.f64 	%fd2558, %fd2557, 0d3DD2589EFFED8ACC;
	ld.shared.f64 	%fd2559, [_ZZ16calculate_forcesPKdS0_S0_PdS1_iE4sh_m+544];
	mul.f64 	%fd2560, %fd2558, %fd2559;
	mul.f64 	%fd2561, %fd485, %fd2556;
	div.rn.f64 	%fd2562, %fd2560, %fd2561;
	fma.rn.f64 	%fd486, %fd483, %fd2562, %fd4626;
	fma.rn.f64 	%fd487, %fd484, %fd2562, %fd4627;
	mov.f64 	%fd4626, %fd486;
	mov.f64 	%fd4627, %fd487;
$L__BB0_145:
	ld.shared.f64 	%fd2563, [_ZZ16calculate_forcesPKdS0_S0_PdS1_iE4sh_x+552];
	sub.f64 	%fd490, %fd2563, %fd4620;
	ld.shared.f64 	%fd2564, [_ZZ16calculate_forcesPKdS0_S0_PdS1_iE4sh_y+552];
	sub.f64 	%fd491, %fd2564, %fd4621;
	mul.f64 	%fd2565, %fd491, %fd491;
	fma.rn.f64 	%fd2566, %fd490, %fd490, %fd2565;
	add.f64 	%fd492, %fd2566, 0d3DDB7CDFD9D7BDBB;
	setp.leu.f64 	%p73, %fd492, 0d3FF0000000000000;
	@%p73 bra 	$L__BB0_147;
	sqrt.rn.f64 	%fd2567, %fd492;
	ld.global.f64 	%fd2568, [%rd4];
	mul.f64 	%fd2569, %fd2568, 0d3DD2589EFFED8ACC;
	ld.shared.f64 	%fd2570, [_ZZ16calculate_forcesPKdS0_S0_PdS1_iE4sh_m+552];
	mul.f64 	%fd2571, %fd2569, %fd2570;
	mul.f64 	%fd2572, %fd492, %fd2567;
	div.rn.f64 	%fd2573, %fd2571, %fd2572;
	fma.rn.f64 	%fd493, %fd490, %fd2573, %fd4626;
	fma.rn.f64 	%fd494, %fd491, %fd2573, %fd4627;
	mov.f64 	%fd4626, %fd493;
	mov.f64 	%fd4627, %fd494;
$L__BB0_147:
	ld.shared.f64 	%fd2574, [_ZZ16calculate_forcesPKdS0_S0_PdS1_iE4sh_x+560];
	sub.f64 	%fd497, %fd2574, %fd4620;
	ld.shared.f64 	%fd2575, [_ZZ16calculate_forcesPKdS0_S0_PdS1_iE4sh_y+560];
	sub.f64 	%fd498, %fd2575, %fd4621;
	mul.f64 	%fd2576, %fd498, %fd498;
	fma.rn.f64 	%fd2577, %fd497, %fd497, %fd2576;
	add.f64 	%fd499, %fd2577, 0d3DDB7CDFD9D7BDBB;
	setp.leu.f64 	%p74, %fd499, 0d3FF0000000000000;
	@%p74 bra 	$L__BB0_149;
	sqrt.rn.f64 	%fd2578, %fd499;
	ld.global.f64 	%fd2579, [%rd4];
	mul.f64 	%fd2580, %fd2579, 0d3DD2589EFFED8ACC;
	ld.shared.f64 	%fd2581, [_ZZ16calculate_forcesPKdS0_S0_PdS1_iE4sh_m+560];
	mul.f64 	%fd2582, %fd2580, %fd2581;
	mul.f64 	%fd2583, %fd499, %fd2578;
	div.rn.f64 	%fd2584, %fd2582, %fd2583;
	fma.rn.f64 	%fd500, %fd497, %fd2584, %fd4626;
	fma.rn.f64 	%fd501, %fd498, %fd2584, %fd4627;
	mov.f64 	%fd4626, %fd500;
	mov.f64 	%fd4627, %fd501;
$L__BB0_149:
	ld.shared.f64 	%fd2585, [_ZZ16calculate_forcesPKdS0_S0_PdS1_iE4sh_x+568];
	sub.f64 	%fd504, %fd2585, %fd4620;
	ld.shared.f64 	%fd2586, [_ZZ16calculate_forcesPKdS0_S0_PdS1_iE4sh_y+568];
	sub.f64 	%fd505, %fd2586, %fd4621;
	mul.f64 	%fd2587, %fd505, %fd505;
	fma.rn.f64 	%fd2588, %fd504, %fd504, %fd2587;
	add.f64 	%fd506, %fd2588, 0d3DDB7CDFD9D7BDBB;
	setp.leu.f64 	%p75, %fd506, 0d3FF0000000000000;
	@%p75 bra 	$L__BB0_151;
	sqrt.rn.f64 	%fd2589, %fd506;
	ld.global.f64 	%fd2590, [%rd4];
	mul.f64 	%fd2591, %fd2590, 0d3DD2589EFFED8ACC;
	ld.shared.f64 	%fd2592, [_ZZ16calculate_forcesPKdS0_S0_PdS1_iE4sh_m+568];
	mul.f64 	%fd2593, %fd2591, %fd2592;
	mul.f64 	%fd2594, %fd506, %fd2589;
	div.rn.f64 	%fd2595, %fd2593, %fd2594;
	fma.rn.f64 	%fd507, %fd504, %fd2595, %fd4626;
	fma.rn.f64 	%fd508, %fd505, %fd2595, %fd4627;
	mov.f64 	%fd4626, %fd507;
	mov.f64 	%fd4627, %fd508;
$L__BB0_151:
	ld.shared.f64 	%fd2596, [_ZZ16calculate_forcesPKdS0_S0_PdS1_iE4sh_x+576];
	sub.f64 	%fd511, %fd2596, %fd4620;
	ld.shared.f64 	%fd2597, [_ZZ16calculate_forcesPKdS0_S0_PdS1_iE4sh_y+576];
	sub.f64 	%fd512, %fd2597, %fd4621;
	mul.f64 	%fd2598, %fd512, %fd512;
	fma.rn.f64 	%fd2599, %fd511, %fd511, %fd2598;
	add.f64 	%fd513, %fd2599, 0d3DDB7CDFD9D7BDBB;
	setp.leu.f64 	%p76, %fd513, 0d3FF0000000000000;
	@%p76 bra 	$L__BB0_153;
	sqrt.rn.f64 	%fd2600, %fd513;
	ld.global.f64 	%fd2601, [%rd4];
	mul.f64 	%fd2602, %fd2601, 0d3DD2589EFFED8ACC;
	ld.shared.f64 	%fd2603, [_ZZ16calculate_forcesPKdS0_S0_PdS1_iE4sh_m+576];
	mul.f64 	%fd2604, %fd2602, %fd2603;
	mul.f64 	%fd2605, %fd513, %fd2600;
	div.rn.f64 	%fd2606, %fd2604, %fd2605;
	fma.rn.f64 	%fd514, %fd511, %fd2606, %fd4626;
	fma.rn.f64 	%fd515, %fd512, %fd2606, %fd4627;
	mov.f64 	%fd4626, %fd514;
	mov.f64 	%fd4627, %fd515;
$L__BB0_153:
	ld.shared.f64 	%fd2607, [_ZZ16calculate_forcesPKdS0_S0_PdS1_iE4sh_x+584];
	sub.f64 	%fd518, %fd2607, %fd4620;
	ld.shared.f64 	%fd2608, [_ZZ16calculate_forcesPKdS0_S0_PdS1_iE4sh_y+584];
	sub.f64 	%fd519, %fd2608, %fd4621;
	mul.f64 	%fd2609, %fd519, %fd519;
	fma.rn.f64 	%fd2610, %fd518, %fd518, %fd2609;
	add.f64 	%fd520, %fd2610, 0d3DDB7CDFD9D7BDBB;
	setp.leu.f64 	%p77, %fd520, 0d3FF0000000000000;
	@%p77 bra 	$L__BB0_155;
	sqrt.rn.f64 	%fd2611, %fd520;
	ld.global.f64 	%fd2612, [%rd4];
	mul.f64 	%fd2613, %fd2612, 0d3DD2589EFFED8ACC;
	ld.shared.f64 	%fd2614, [_ZZ16calculate_forcesPKdS0_S0_PdS1_iE4sh_m+584];
	mul.f64 	%fd2615, %fd2613, %fd2614;
	mul.f64 	%fd2616, %fd520, %fd2611;
	div.rn.f64 	%fd2617, %fd2615, %fd2616;
	fma.rn.f64 	%fd521, %fd518, %fd2617, %fd4626;
	fma.rn.f64 	%fd522, %fd519, %fd2617, %fd4627;
	mov.f64 	%fd4626, %fd521;
	mov.f64 	%fd4627, %fd522;
$L__BB0_155:
	ld.shared.f64 	%fd2618, [_ZZ16calculate_forcesPKdS0_S0_PdS1_iE4sh_x+592];
	sub.f64 	%fd525, %fd2618, %fd4620;
	ld.shared.f64 	%fd2619, [_ZZ16calculate_forcesPKdS0_S0_PdS1_iE4sh_y+592];
	sub.f64 	%fd526, %fd2619, %fd4621;
	mul.f64 	%fd2620, %fd526, %fd526;
	fma.rn.f64 	%fd2621, %fd525, %fd525, %fd2620;
	add.f64 	%fd527, %fd2621, 0d3DDB7CDFD9D7BDBB;
	setp.leu.f64 	%p78, %fd527, 0d3FF0000000000000;
	@%p78 bra 	$L__BB0_157;
	sqrt.rn.f64 	%fd2622, %fd527;
	ld.global.f64 	%fd2623, [%rd4];
	mul.f64 	%fd2624, %fd2623, 0d3DD2589EFFED8ACC;
	ld.shared.f64 	%fd2625, [_ZZ16calculate_forcesPKdS0_S0_PdS1_iE4sh_m+592];
	mul.f64 	%fd2626, %fd2624, %fd2625;
	mul.f64 	%fd2627, %fd527, %fd2622;
	div.rn.f64 	%fd2628, %fd2626, %fd2627;
	fma.rn.f64 	%fd528, %fd525, %fd2628, %fd4626;
	fma.rn.f64 	%fd529, %fd526, %fd2628, %fd4627;
	mov.f64 	%fd4626, %fd528;
	mov.f64 	%fd4627, %fd529;
$L__BB0_157:
	ld.shared.f64 	%fd2629, [_ZZ16calculate_forcesPKdS0_S0_PdS1_iE4sh_x+600];
	sub.f64 	%fd532, %fd2629, %fd4620;
	ld.shared.f64 	%fd2630, [_ZZ16calculate_forcesPKdS0_S0_PdS1_iE4sh_y+600];
	sub.f64 	%fd533, %fd2630, %fd4621;
	mul.f64 	%fd2631, %fd533, %fd533;
	fma.rn.f64 	%fd2632, %fd532, %fd532, %fd2631;
	add.f64 	%fd534, %fd2632, 0d3DDB7CDFD9D7BDBB;
	setp.leu.f64 	%p79, %fd534, 0d3FF0000000000000;
	@%p79 bra 	$L__BB0_159;
	sqrt.rn.f64 	%fd2633, %fd534;
	ld.global.f64 	%fd2634, [%rd4];
	mul.f64 	%fd2635, %fd2634, 0d3DD2589EFFED8ACC;
	ld.shared.f64 	%fd2636, [_ZZ16calculate_forcesPKdS0_S0_PdS1_iE4sh_m+600];
	mul.f64 	%fd2637, %fd2635, %fd2636;
	mul.f64 	%fd2638, %fd534, %fd2633;
	div.rn.f64 	%fd2639, %fd2637, %fd2638;
	fma.rn.f64 	%fd535, %fd532, %fd2639, %fd4626;
	fma.rn.f64 	%fd536, %fd533, %fd2639, %fd4627;
	mov.f64 	%fd4626, %fd535;
	mov.f64 	%fd4627, %fd536;
$L__BB0_159:
	ld.shared.f64 	%fd2640, [_ZZ16calculate_forcesPKdS0_S0_PdS1_iE4sh_x+608];
	sub.f64 	%fd539, %fd2640, %fd4620;
	ld.shared.f64 	%fd2641, [_ZZ16calculate_forcesPKdS0_S0_PdS1_iE4sh_y+608];
	sub.f64 	%fd540, %fd2641, %fd4621;
	mul.f64 	%fd2642, %fd540, %fd540;
	fma.rn.f64 	%fd2643, %fd539, %fd539, %fd2642;
	add.f64 	%fd541, %fd2643, 0d3DDB7CDFD9D7BDBB;
	setp.leu.f64 	%p80, %fd541, 0d3FF0000000000000;
	@%p80 bra 	$L__BB0_161;
	sqrt.rn.f64 	%fd2644, %fd541;
	ld.global.f64 	%fd2645, [%rd4];
	mul.f64 	%fd2646, %fd2645, 0d3DD2589EFFED8ACC;
	ld.shared.f64 	%fd2647, [_ZZ16calculate_forcesPKdS0_S0_PdS1_iE4sh_m+608];
	mul.f64 	%fd2648, %fd2646, %fd2647;
	mul.f64 	%fd2649, %fd541, %fd2644;
	div.rn.f64 	%fd2650, %fd2648, %fd2649;
	fma.rn.f64 	%fd542, %fd539, %fd2650, %fd4626;
	fma.rn.f64 	%fd543, %fd540, %fd2650, %fd4627;
	mov.f64 	%fd4626, %fd542;
	mov.f64 	%fd4627, %fd543;
$L__BB0_161:
	ld.shared.f64 	%fd2651, [_ZZ16calculate_forcesPKdS0_S0_PdS1_iE4sh_x+616];
	sub.f64 	%fd546, %fd2651, %fd4620;
	ld.shared.f64 	%fd2652, [_ZZ16calculate_forcesPKdS0_S0_PdS1_iE4sh_y+616];
	sub.f64 	%fd547, %fd2652, %fd4621;
	mul.f64 	%fd2653, %fd547, %fd547;
	fma.rn.f64 	%fd2654, %fd546, %fd546, %fd2653;
	add.f64 	%fd548, %fd2654, 0d3DDB7CDFD9D7BDBB;
	setp.leu.f64 	%p81, %fd548, 0d3FF0000000000000;
	@%p81 bra 	$L__BB0_163;
	sqrt.rn.f64 	%fd2655, %fd548;
	ld.global.f64 	%fd2656, [%rd4];
	mul.f64 	%fd2657, %fd2656, 0d3DD2589EFFED8ACC;
	ld.shared.f64 	%fd2658, [_ZZ16calculate_forcesPKdS0_S0_PdS1_iE4sh_m+616];
	mul.f64 	%fd2659, %fd2657, %fd2658;
	mul.f64 	%fd2660, %fd548, %fd2655;
	div.rn.f64 	%fd2661, %fd2659, %fd2660;
	fma.rn.f64 	%fd549, %fd546, %fd2661, %fd4626;
	fma.rn.f64 	%fd550, %fd547, %fd2661, %fd4627;
	mov.f64 	%fd4626, %fd549;
	mov.f64 	%fd4627, %fd550;
$L__BB0_163:
	ld.shared.f64 	%fd2662, [_ZZ16calculate_forcesPKdS0_S0_PdS1_iE4sh_x+624];
	sub.f64 	%fd553, %fd2662, %fd4620;
	ld.shared.f64 	%fd2663, [_ZZ16calculate_forcesPKdS0_S0_PdS1_iE4sh_y+624];
	sub.f64 	%fd554, %fd2663, %fd4621;
	mul.f64 	%fd2664, %fd554, %fd554;
	fma.rn.f64 	%fd2665, %fd553, %fd553, %fd2664;
	add.f64 	%fd555, %fd2665, 0d3DDB7CDFD9D7BDBB;
	setp.leu.f64 	%p82, %fd555, 0d3FF0000000000000;
	@%p82 bra 	$L__BB0_165;
	sqrt.rn.f64 	%fd2666, %fd555;
	ld.global.f64 	%fd2667, [%rd4];
	mul.f64 	%fd2668, %fd2667, 0d3DD2589EFFED8ACC;
	ld.shared.f64 	%fd2669, [_ZZ16calculate_forcesPKdS0_S0_PdS1_iE4sh_m+624];
	mul.f64 	%fd2670, %fd2668, %fd2669;
	mul.f64 	%fd2671, %fd555, %fd2666;
	div.rn.f64 	%fd2672, %fd2670, %fd2671;
	fma.rn.f64 	%fd556, %fd553, %fd2672, %fd4626;
	fma.rn.f64 	%fd557, %fd554, %fd2672, %fd4627;
	mov.f64 	%fd4626, %fd556;
	mov.f64 	%fd4627, %fd557;
$L__BB0_165:
	ld.shared.f64 	%fd2673, [_ZZ16calculate_forcesPKdS0_S0_PdS1_iE4sh_x+632];
	sub.f64 	%fd560, %fd2673, %fd4620;
	ld.shared.f64 	%fd2674, [_ZZ16calculate_forcesPKdS0_S0_PdS1_iE4sh_y+632];
	sub.f64 	%fd561, %fd2674, %fd4621;
	mul.f64 	%fd2675, %fd561, %fd561;
	fma.rn.f64 	%fd2676, %fd560, %fd560, %fd2675;
	add.f64 	%fd562, %fd2676, 0d3DDB7CDFD9D7BDBB;
	setp.leu.f64 	%p83, %fd562, 0d3FF0000000000000;
	@%p83 bra 	$L__BB0_167;
	sqrt.rn.f64 	%fd2677, %fd562;
	ld.global.f64 	%fd2678, [%rd4];
	mul.f64 	%fd2679, %fd2678, 0d3DD2589EFFED8ACC;
	ld.shared.f64 	%fd2680, [_ZZ16calculate_forcesPKdS0_S0_PdS1_iE4sh_m+632];
	mul.f64 	%fd2681, %fd2679, %fd2680;
	mul.f64 	%fd2682, %fd562, %fd2677;
	div.rn.f64 	%fd2683, %fd2681, %fd2682;
	fma.rn.f64 	%fd563, %fd560, %fd2683, %fd4626;
	fma.rn.f64 	%fd564, %fd561, %fd2683, %fd4627;
	mov.f64 	%fd4626, %fd563;
	mov.f64 	%fd4627, %fd564;
$L__BB0_167:
	ld.shared.f64 	%fd2684, [_ZZ16calculate_forcesPKdS0_S0_PdS1_iE4sh_x+640];
	sub.f64 	%fd567, %fd2684, %fd4620;
	ld.shared.f64 	%fd2685, [_ZZ16calculate_forcesPKdS0_S0_PdS1_iE4sh_y+640];
	sub.f64 	%fd568, %fd2685, %fd4621;
	mul.f64 	%fd2686, %fd568, %fd568;
	fma.rn.f64 	%fd2687, %fd567, %fd567, %fd2686;
	add.f64 	%fd569, %fd2687, 0d3DDB7CDFD9D7BDBB;
	setp.leu.f64 	%p84, %fd569, 0d3FF0000000000000;
	@%p84 bra 	$L__BB0_169;
	sqrt.rn.f64 	%fd2688, %fd569;
	ld.global.f64 	%fd2689, [%rd4];
	mul.f64 	%fd2690, %fd2689, 0d3DD2589EFFED8ACC;
	ld.shared.f64 	%fd2691, [_ZZ16calculate_forcesPKdS0_S0_PdS1_iE4sh_m+640];
	mul.f64 	%fd2692, %fd2690, %fd2691;
	mul.f64 	%fd2693, %fd569, %fd2688;
	div.rn.f64 	%fd2694, %fd2692, %fd2693;
	fma.rn.f64 	%fd570, %fd567, %fd2694, %fd4626;
	fma.rn.f64 	%fd571, %fd568, %fd2694, %fd4627;
	mov.f64 	%fd4626, %fd570;
	mov.f64 	%fd4627, %fd571;
$L__BB0_169:
	ld.shared.f64 	%fd2695, [_ZZ16calculate_forcesPKdS0_S0_PdS1_iE4sh_x+648];
	sub.f64 	%fd574, %fd2695, %fd4620;
	ld.shared.f64 	%fd2696, [_ZZ16calculate_forcesPKdS0_S0_PdS1_iE4sh_y+648];
	sub.f64 	%fd575, %fd2696, %fd4621;
	mul.f64 	%fd2697, %fd575, %fd575;
	fma.rn.f64 	%fd2698, %fd574, %fd574, %fd2697;
	add.f64 	%fd576, %fd2698, 0d3DDB7CDFD9D7BDBB;
	setp.leu.f64 	%p85, %fd576, 0d3FF0000000000000;
	@%p85 bra 	$L__BB0_171;
	sqrt.rn.f64 	%fd2699, %fd576;
	ld.global.f64 	%fd2700, [%rd4];
	mul.f64 	%fd2701, %fd2700, 0d3DD2589EFFED8ACC;
	ld.shared.f64 	%fd2702, [_ZZ16calculate_forcesPKdS0_S0_PdS1_iE4sh_m+648];
	mul.f64 	%fd2703, %fd2701, %fd2702;
	mul.f64 	%fd2704, %fd576, %fd2699;
	div.rn.f64 	%fd2705, %fd2703, %fd2704;
	fma.rn.f64 	%fd577, %fd574, %fd2705, %fd4626;
	fma.rn.f64 	%fd578, %fd575, %fd2705, %fd4627;
	mov.f64 	%fd4626, %fd577;
	mov.f64 	%fd4627, %fd578;
$L__BB0_171:
	ld.shared.f64 	%fd2706, [_ZZ16calculate_forcesPKdS0_S0_PdS1_iE4sh_x+656];
	sub.f64 	%fd581, %fd2706, %fd4620;
	ld.shared.f64 	%fd2707, [_ZZ16calculate_forcesPKdS0_S0_PdS1_iE4sh_y+656];
	sub.f64 	%fd582, %fd2707, %fd4621;
	mul.f64 	%fd2708, %fd582, %fd582;
	fma.rn.f64 	%fd2709, %fd581, %fd581, %fd2708;
	add.f64 	%fd583, %fd2709, 0d3DDB7CDFD9D7BDBB;
	setp.leu.f64 	%p86, %fd583, 0d3FF0000000000000;
	@%p86 bra 	$L__BB0_173;
	sqrt.rn.f64 	%fd2710, %fd583;
	ld.global.f64 	%fd2711, [%rd4];
	mul.f64 	%fd2712, %fd2711, 0d3DD2589EFFED8ACC;
	ld.shared.f64 	%fd2713, [_ZZ16calculate_forcesPKdS0_S0_PdS1_iE4sh_m+656];
	mul.f64 	%fd2714, %fd2712, %fd2713;
	mul.f64 	%fd2715, %fd583, %fd2710;
	div.rn.f64 	%fd2716, %fd2714, %fd2715;
	fma.rn.f64 	%fd584, %fd581, %fd2716, %fd4626;
	fma.rn.f64 	%fd585, %fd582, %fd2716, %fd4627;
	mov.f64 	%fd4626, %fd584;
	mov.f64 	%fd4627, %fd585;
$L__BB0_173:
	ld.shared.f64 	%fd2717, [_ZZ16calculate_forcesPKdS0_S0_PdS1_iE4sh_x+664];
	sub.f64 	%fd588, %fd2717, %fd4620;
	ld.shared.f64 	%fd2718, [_ZZ16calculate_forcesPKdS0_S0_PdS1_iE4sh_y+664];
	sub.f64 	%fd589, %fd2718, %fd4621;
	mul.f64 	%fd2719, %fd589, %fd589;
	fma.rn.f64 	%fd2720, %fd588, %fd588, %fd2719;
	add.f64 	%fd590, %fd2720, 0d3DDB7CDFD9D7BDBB;
	setp.leu.f64 	%p87, %fd590, 0d3FF0000000000000;
	@%p87 bra 	$L__BB0_175;
	sqrt.rn.f64 	%fd2721, %fd590;
	ld.global.f64 	%fd2722, [%rd4];
	mul.f64 	%fd2723, %fd2722, 0d3DD2589EFFED8ACC;
	ld.shared.f64 	%fd2724, [_ZZ16calculate_forcesPKdS0_S0_PdS1_iE4sh_m+664];
	mul.f64 	%fd2725, %fd2723, %fd2724;
	mul.f64 	%fd2726, %fd590, %fd2721;
	div.rn.f64 	%fd2727, %fd2725, %fd2726;
	fma.rn.f64 	%fd591, %fd588, %fd2727, %fd4626;
	fma.rn.f64 	%fd592, %fd589, %fd2727, %fd4627;
	mov.f64 	%fd4626, %fd591;
	mov.f64 	%fd4627, %fd592;
$L__BB0_175:
	ld.shared.f64 	%fd2728, [_ZZ16calculate_forcesPKdS0_S0_PdS1_iE4sh_x+672];
	sub.f64 	%fd595, %fd2728, %fd4620;
	ld.shared.f64 	%fd2729, [_ZZ16calculate_forcesPKdS0_S0_PdS1_iE4sh_y+672];
	sub.f64 	%fd596, %fd2729, %fd4621;
	mul.f64 	%fd2730, %fd596, %fd596;
	fma.rn.f64 	%fd2731, %fd595, %fd595, %fd2730;
	add.f64 	%fd597, %fd2731, 0d3DDB7CDFD9D7BDBB;
	setp.leu.f64 	%p88, %fd597, 0d3FF0000000000000;
	@%p88 bra 	$L__BB0_177;
	sqrt.rn.f64 	%fd2732, %fd597;
	ld.global.f64 	%fd2733, [%rd4];
	mul.f64 	%fd2734, %fd2733, 0d3DD2589EFFED8ACC;
	ld.shared.f64 	%fd2735, [_ZZ16calculate_forcesPKdS0_S0_PdS1_iE4sh_m+672];
	mul.f64 	%fd2736, %fd2734, %fd2735;
	mul.f64 	%fd2737, %fd597, %fd2732;
	div.rn.f64 	%fd2738, %fd2736, %fd2737;
	fma.rn.f64 	%fd598, %fd595, %fd2738, %fd4626;
	fma.rn.f64 	%fd599, %fd596, %fd2738, %fd4627;
	mov.f64 	%fd4626, %fd598;
	mov.f64 	%fd4627, %fd599;
$L__BB0_177:
	ld.shared.f64 	%fd2739, [_ZZ16calculate_forcesPKdS0_S0_PdS1_iE4sh_x+680];
	sub.f64 	%fd602, %fd2739, %fd4620;
	ld.shared.f64 	%fd2740, [_ZZ16calculate_forcesPKdS0_S0_PdS1_iE4sh_y+680];
	sub.f64 	%fd603, %fd2740, %fd4621;
	mul.f64 	%fd2741, %fd603, %fd603;
	fma.rn.f64 	%fd2742, %fd602, %fd602, %fd2741;
	add.f64 	%fd604, %fd2742, 0d3DDB7CDFD9D7BDBB;
	setp.leu.f64 	%p89, %fd604, 0d3FF0000000000000;
	@%p89 bra 	$L__BB0_179;
	sqrt.rn.f64 	%fd2743, %fd604;
	ld.global.f64 	%fd2744, [%rd4];
	mul.f64 	%fd2745, %fd2744, 0d3DD2589EFFED8ACC;
	ld.shared.f64 	%fd2746, [_ZZ16calculate_forcesPKdS0_S0_PdS1_iE4sh_m+680];
	mul.f64 	%fd2747, %fd2745, %fd2746;
	mul.f64 	%fd2748, %fd604, %fd2743;
	div.rn.f64 	%fd2749, %fd2747, %fd2748;
	fma.rn.f64 	%fd605, %fd602, %fd2749, %fd4626;
	fma.rn.f64 	%fd606, %fd603, %fd2749, %fd4627;
	mov.f64 	%fd4626, %fd605;
	mov.f64 	%fd4627, %fd606;
$L__BB0_179:
	ld.shared.f64 	%fd2750, [_ZZ16calculate_forcesPKdS0_S0_PdS1_iE4sh_x+688];
	sub.f64 	%fd609, %fd2750, %fd4620;
	ld.shared.f64 	%fd2751, [_ZZ16calculate_forcesPKdS0_S0_PdS1_iE4sh_y+688];
	sub.f64 	%fd610, %fd2751, %fd4621;
	mul.f64 	%fd2752, %fd610, %fd610;
	fma.rn.f64 	%fd2753, %fd609, %fd609, %fd2752;
	add.f64 	%fd611, %fd2753, 0d3DDB7CDFD9D7BDBB;
	setp.leu.f64 	%p90, %fd611, 0d3FF0000000000000;
	@%p90 bra 	$L__BB0_181;
	sqrt.rn.f64 	%fd2754, %fd611;
	ld.global.f64 	%fd2755, [%rd4];
	mul.f64 	%fd2756, %fd2755, 0d3DD2589EFFED8ACC;
	ld.shared.f64 	%fd2757, [_ZZ16calculate_forcesPKdS0_S0_PdS1_iE4sh_m+688];
	mul.f64 	%fd2758, %fd2756, %fd2757;
	mul.f64 	%fd2759, %fd611, %fd2754;
	div.rn.f64 	%fd2760, %fd2758, %fd2759;
	fma.rn.f64 	%fd612, %fd609, %fd2760, %fd4626;
	fma.rn.f64 	%fd613, %fd610, %fd2760, %fd4627;
	mov.f64 	%fd4626, %fd612;
	mov.f64 	%fd4627, %fd613;
$L__BB0_181:
	ld.shared.f64 	%fd2761, [_ZZ16calculate_forcesPKdS0_S0_PdS1_iE4sh_x+696];
	sub.f64 	%fd616, %fd2761, %fd4620;
	ld.shared.f64 	%fd2762, [_ZZ16calculate_forcesPKdS0_S0_PdS1_iE4sh_y+696];
	sub.f64 	%fd617, %fd2762, %fd4621;
	mul.f64 	%fd2763, %fd617, %fd617;
	fma.rn.f64 	%fd2764, %fd616, %fd616, %fd2763;
	add.f64 	%fd618, %fd2764, 0d3DDB7CDFD9D7BDBB;
	setp.leu.f64 	%p91, %fd618, 0d3FF0000000000000;
	@%p91 bra 	$L__BB0_183;
	sqrt.rn.f64 	%fd2765, %fd618;
	ld.global.f64 	%fd2766, [%rd4];
	mul.f64 	%fd2767, %fd2766, 0d3DD2589EFFED8ACC;
	ld.shared.f64 	%fd2768, [_ZZ16calculate_forcesPKdS0_S0_PdS1_iE4sh_m+696];
	mul.f64 	%fd2769, %fd2767, %fd2768;
	mul.f64 	%fd2770, %fd618, %fd2765;
	div.rn.f64 	%fd2771, %fd2769, %fd2770;
	fma.rn.f64 	%fd619, %fd616, %fd2771, %fd4626;
	fma.rn.f64 	%fd620, %fd617, %fd2771, %fd4627;
	mov.f64 	%fd4626, %fd619;
	mov.f64 	%fd4627, %fd620;
$L__BB0_183:
	ld.shared.f64 	%fd2772, [_ZZ16calculate_forcesPKdS0_S0_PdS1_iE4sh_x+704];
	sub.f64 	%fd623, %fd2772, %fd4620;
	ld.shared.f64 	%fd2773, [_ZZ16calculate_forcesPKdS0_S0_PdS1_iE4sh_y+704];
	sub.f64 	%fd624, %fd2773, %fd4621;
	mul.f64 	%fd2774, %fd624, %fd624;
	fma.rn.f64 	%fd2775, %fd623, %fd623, %fd2774;
	add.f64 	%fd625, %fd2775, 0d3DDB7CDFD9D7BDBB;
	setp.leu.f64 	%p92, %fd625, 0d3FF0000000000000;
	@%p92 bra 	$L__BB0_185;
	sqrt.rn.f64 	%fd2776, %fd625;
	ld.global.f64 	%fd2777, [%rd4];
	mul.f64 	%fd2778, %fd2777, 0d3DD2589EFFED8ACC;
	ld.shared.f64 	%fd2779, [_ZZ16calculate_forcesPKdS0_S0_PdS1_iE4sh_m+704];
	mul.f64 	%fd2780, %fd2778, %fd2779;
	mul.f64 	%fd2781, %fd625, %fd2776;
	div.rn.f64 	%fd2782, %fd2780, %fd2781;
	fma.rn.f64 	%fd626, %fd623, %fd2782, %fd4626;
	fma.rn.f64 	%fd627, %fd624, %fd2782, %fd4627;
	mov.f64 	%fd4626, %fd626;
	mov.f64 	%fd4627, %fd627;
$L__BB0_185:
	ld.shared.f64 	%fd2783, [_ZZ16calculate_forcesPKdS0_S0_PdS1_iE4sh_x+712];
	sub.f64 	%fd630, %fd2783, %fd4620;
	ld.shared.f64 	%fd2784, [_ZZ16calculate_forcesPKdS0_S0_PdS1_iE4sh_y+712];
	sub.f64 	%fd631, %fd2784, %fd4621;
	mul.f64 	%fd2785, %fd631, %fd631;
	fma.rn.f64 	%fd2786, %fd630, %fd630, %fd2785;
	add.f64 	%fd632, %fd2786, 0d3DDB7CDFD9D7BDBB;
	setp.leu.f64 	%p93, %fd632, 0d3FF0000000000000;
	@%p93 bra 	$L__BB0_187;
	sqrt.rn.f64 	%fd2787, %fd632;
	ld.global.f64 	%fd2788, [%rd4];
	mul.f64 	%fd2789, %fd2788, 0d3DD2589EFFED8ACC;
	ld.shared.f64 	%fd2790, [_ZZ16calculate_forcesPKdS0_S0_PdS1_iE4sh_m+712];
	mul.f64 	%fd2791, %fd2789, %fd2790;
	mul.f64 	%fd2792, %fd632, %fd2787;
	div.rn.f64 	%fd2793, %fd2791, %fd2792;
	fma.rn.f64 	%fd633, %fd630, %fd2793, %fd4626;
	fma.rn.f64 	%fd634, %fd631, %fd2793, %fd4627;
	mov.f64 	%fd4626, %fd633;
	mov.f64 	%fd4627, %fd634;
$L__BB0_187:
	ld.shared.f64 	%fd2794, [_ZZ16calculate_forcesPKdS0_S0_PdS1_iE4sh_x+720];
	sub.f64 	%fd637, %fd2794, %fd4620;
	ld.shared.f64 	%fd2795, [_ZZ16calculate_forcesPKdS0_S0_PdS1_iE4sh_y+720];
	sub.f64 	%fd638, %fd2795, %fd4621;
	mul.f64 	%fd2796, %fd638, %fd638;
	fma.rn.f64 	%fd2797, %fd637, %fd637, %fd2796;
	add.f64 	%fd639, %fd2797, 0d3DDB7CDFD9D7BDBB;
	setp.leu.f64 	%p94, %fd639, 0d3FF0000000000000;
	@%p94 bra 	$L__BB0_189;
	sqrt.rn.f64 	%fd2798, %fd639;
	ld.global.f64 	%fd2799, [%rd4];
	mul.f64 	%fd2800, %fd2799, 0d3DD2589EFFED8ACC;
	ld.shared.f64 	%fd2801, [_ZZ16calculate_forcesPKdS0_S0_PdS1_iE4sh_m+720];
	mul.f64 	%fd2802, %fd2800, %fd2801;
	mul.f64 	%fd2803, %fd639, %fd2798;
	div.rn.f64 	%fd2804, %fd2802, %fd2803;
	fma.rn.f64 	%fd640, %fd637, %fd2804, %fd4626;
	fma.rn.f64 	%fd641, %fd638, %fd2804, %fd4627;
	mov.f64 	%fd4626, %fd640;
	mov.f64 	%fd4627, %fd641;
$L__BB0_189:
	ld.shared.f64 	%fd2805, [_ZZ16calculate_forcesPKdS0_S0_PdS1_iE4sh_x+728];
	sub.f64 	%fd644, %fd2805, %fd4620;
	ld.shared.f64 	%fd2806, [_ZZ16calculate_forcesPKdS0_S0_PdS1_iE4sh_y+728];
	sub.f64 	%fd645, %fd2806, %fd4621;
	mul.f64 	%fd2807, %fd645, %fd645;
	fma.rn.f64 	%fd2808, %fd644, %fd644, %fd2807;
	add.f64 	%fd646, %fd2808, 0d3DDB7CDFD9D7BDBB;
	setp.leu.f64 	%p95, %fd646, 0d3FF0000000000000;
	@%p95 bra 	$L__BB0_191;
	sqrt.rn.f64 	%fd2809, %fd646;
	ld.global.f64 	%fd2810, [%rd4];
	mul.f64 	%fd2811, %fd2810, 0d3DD2589EFFED8ACC;
	ld.shared.f64 	%fd2812, [_ZZ16calculate_forcesPKdS0_S0_PdS1_iE4sh_m+728];
	mul.f64 	%fd2813, %fd2811, %fd2812;
	mul.f64 	%fd2814, %fd646, %fd2809;
	div.rn.f64 	%fd2815, %fd2813, %fd2814;
	fma.rn.f64 	%fd647, %fd644, %fd2815, %fd4626;
	fma.rn.f64 	%fd648, %fd645, %fd2815, %fd4627;
	mov.f64 	%fd4626, %fd647;
	mov.f64 	%fd4627, %fd648;
$L__BB0_191:
	ld.shared.f64 	%fd2816, [_ZZ16calculate_forcesPKdS0_S0_PdS1_iE4sh_x+736];
	sub.f64 	%fd651, %fd2816, %fd4620;
	ld.shared.f64 	%fd2817, [_ZZ16calculate_forcesPKdS0_S0_PdS1_iE4sh_y+736];
	sub.f64 	%fd652, %fd2817, %fd4621;
	mul.f64 	%fd2818, %fd652, %fd652;
	fma.rn.f64 	%fd2819, %fd651, %fd651, %fd2818;
	add.f64 	%fd653, %fd2819, 0d3DDB7CDFD9D7BDBB;
	setp.leu.f64 	%p96, %fd653, 0d3FF0000000000000;
	@%p96 bra 	$L__BB0_193;
	sqrt.rn.f64 	%fd2820, %fd653;
	ld.global.f64 	%fd2821, [%rd4];
	mul.f64 	%fd2822, %fd2821, 0d3DD2589EFFED8ACC;
	ld.shared.f64 	%fd2823, [_ZZ16calculate_forcesPKdS0_S0_PdS1_iE4sh_m+736];
	mul.f64 	%fd2824, %fd2822, %fd2823;
	mul.f64 	%fd2825, %fd653, %fd2820;
	div.rn.f64 	%fd2826, %fd2824, %fd2825;
	fma.rn.f64 	%fd654, %fd651, %fd2826, %fd4626;
	fma.rn.f64 	%fd655, %fd652, %fd2826, %fd4627;
	mov.f64 	%fd4626, %fd654;
	mov.f64 	%fd4627, %fd655;
$L__BB0_193:
	ld.shared.f64 	%fd2827, [_ZZ16calculate_forcesPKdS0_S0_PdS1_iE4sh_x+744];
	sub.f64 	%fd658, %fd2827, %fd4620;
	ld.shared.f64 	%fd2828, [_ZZ16calculate_forcesPKdS0_S0_PdS1_iE4sh_y+744];
	sub.f64 	%fd659, %fd2828, %fd4621;
	mul.f64 	%fd2829, %fd659, %fd659;
	fma.rn.f64 	%fd2830, %fd658, %fd658, %fd2829;
	add.f64 	%fd660, %fd2830, 0d3DDB7CDFD9D7BDBB;
	setp.leu.f64 	%p97, %fd660, 0d3FF0000000000000;
	@%p97 bra 	$L__BB0_195;
	sqrt.rn.f64 	%fd2831, %fd660;
	ld.global.f64 	%fd2832, [%rd4];
	mul.f64 	%fd2833, %fd2832, 0d3DD2589EFFED8ACC;
	ld.shared.f64 	%fd2834, [_ZZ16calculate_forcesPKdS0_S0_PdS1_iE4sh_m+744];
	mul.f64 	%fd2835, %fd2833, %fd2834;
	mul.f64 	%fd2836, %fd660, %fd2831;
	div.rn.f64 	%fd2837, %fd2835, %fd2836;
	fma.rn.f64 	%fd661, %fd658, %fd2837, %fd4626;
	fma.rn.f64 	%fd662, %fd659, %fd2837, %fd4627;
	mov.f64 	%fd4626, %fd661;
	mov.f64 	%fd4627, %fd662;
$L__BB0_195:
	ld.shared.f64 	%fd2838, [_ZZ16calculate_forcesPKdS0_S0_PdS1_iE4sh_x+752];
	sub.f64 	%fd665, %fd2838, %fd4620;
	ld.shared.f64 	%fd2839, [_ZZ16calculate_forcesPKdS0_S0_PdS1_iE4sh_y+752];
	sub.f64 	%fd666, %fd2839, %fd4621;
	mul.f64 	%fd2840, %fd666, %fd666;
	fma.rn.f64 	%fd2841, %fd665, %fd665, %fd2840;
	add.f64 	%fd667, %fd2841, 0d3DDB7CDFD9D7BDBB;
	setp.leu.f64 	%p98, %fd667, 0d3FF0000000000000;
	@%p98 bra 	$L__BB0_197;
	sqrt.rn.f64 	%fd2842, %fd667;
	ld.global.f64 	%fd2843, [%rd4];
	mul.f64 	%fd2844, %fd2843, 0d3DD2589EFFED8ACC;
	ld.shared.f64 	%fd2845, [_ZZ16calculate_forcesPKdS0_S0_PdS1_iE4sh_m+752];
	mul.f64 	%fd2846, %fd2844, %fd2845;
	mul.f64 	%fd2847, %fd667, %fd2842;
	div.rn.f64 	%fd2848, %fd2846, %fd2847;
	fma.rn.f64 	%fd668, %fd665, %fd2848, %fd4626;
	fma.rn.f64 	%fd669, %fd666, %fd2848, %fd4627;
	mov.f64 	%fd4626, %fd668;
	mov.f64 	%fd4627, %fd669;
$L__BB0_197:
	ld.shared.f64 	%fd2849, [_ZZ16calculate_forcesPKdS0_S0_PdS1_iE4sh_x+760];
	sub.f64 	%fd672, %fd2849, %fd4620;
	ld.shared.f64 	%fd2850, [_ZZ16calculate_forcesPKdS0_S0_PdS1_iE4sh_y+760];
	sub.f64 	%fd673, %fd2850, %fd4621;
	mul.f64 	%fd2851, %fd673, %fd673;
	fma.rn.f64 	%fd2852, %fd672, %fd672, %fd2851;
	add.f64 	%fd674, %fd2852, 0d3DDB7CDFD9D7BDBB;
	setp.leu.f64 	%p99, %fd674, 0d3FF0000000000000;
	@%p99 bra 	$L__BB0_199;
	sqrt.rn.f64 	%fd2853, %fd674;
	ld.global.f64 	%fd2854, [%rd4];
	mul.f64 	%fd2855, %fd2854, 0d3DD2589EFFED8ACC;
	ld.shared.f64 	%fd2856, [_ZZ16calculate_forcesPKdS0_S0_PdS1_iE4sh_m+760];
	mul.f64 	%fd2857, %fd2855, %fd2856;
	mul.f64 	%fd2858, %fd674, %fd2853;
	div.rn.f64 	%fd2859, %fd2857, %fd2858;
	fma.rn.f64 	%fd675, %fd672, %fd2859, %fd4626;
	fma.rn.f64 	%fd676, %fd673, %fd2859, %fd4627;
	mov.f64 	%fd4626, %fd675;
	mov.f64 	%fd4627, %fd676;
$L__BB0_199:
	ld.shared.f64 	%fd2860, [_ZZ16calculate_forcesPKdS0_S0_PdS1_iE4sh_x+768];
	sub.f64 	%fd679, %fd2860, %fd4620;
	ld.shared.f64 	%fd2861, [_ZZ16calculate_forcesPKdS0_S0_PdS1_iE4sh_y+768];
	sub.f64 	%fd680, %fd2861, %fd4621;
	mul.f64 	%fd2862, %fd680, %fd680;
	fma.rn.f64 	%fd2863, %fd679, %fd679, %fd2862;
	add.f64 	%fd681, %fd2863, 0d3DDB7CDFD9D7BDBB;
	setp.leu.f64 	%p100, %fd681, 0d3FF0000000000000;
	@%p100 bra 	$L__BB0_201;
	sqrt.rn.f64 	%fd2864, %fd681;
	ld.global.f64 	%fd2865, [%rd4];
	mul.f64 	%fd2866, %fd2865, 0d3DD2589EFFED8ACC;
	ld.shared.f64 	%fd2867, [_ZZ16calculate_forcesPKdS0_S0_PdS1_iE4sh_m+768];
	mul.f64 	%fd2868, %fd2866, %fd2867;
	mul.f64 	%fd2869, %fd681, %fd2864;
	div.rn.f64 	%fd2870, %fd2868, %fd2869;
	fma.rn.f64 	%fd682, %fd679, %fd2870, %fd4626;
	fma.rn.f64 	%fd683, %fd680, %fd2870, %fd4627;
	mov.f64 	%fd4626, %fd682;
	mov.f64 	%fd4627, %fd683;
$L__BB0_201:
	ld.shared.f64 	%fd2871, [_ZZ16calculate_forcesPKdS0_S0_PdS1_iE4sh_x+776];
	sub.f64 	%fd686, %fd2871, %fd4620;
	ld.shared.f64 	%fd2872, [_ZZ16calculate_forcesPKdS0_S0_PdS1_iE4sh_y+776];
	sub.f64 	%fd687, %fd2872, %fd4621;
	mul.f64 	%fd2873, %fd687, %fd687;
	fma.rn.f64 	%fd2874, %fd686, %fd686, %fd2873;
	add.f64 	%fd688, %fd2874, 0d3DDB7CDFD9D7BDBB;
	setp.leu.f64 	%p101, %fd688, 0d3FF0000000000000;
	@%p101 bra 	$L__BB0_203;
	sqrt.rn.f64 	%fd2875, %fd688;
	ld.global.f64 	%fd2876, [%rd4];
	mul.f64 	%fd2877, %fd2876, 0d3DD2589EFFED8ACC;
	ld.shared.f64 	%fd2878, [_ZZ16calculate_forcesPKdS0_S0_PdS1_iE4sh_m+776];
	mul.f64 	%fd2879, %fd2877, %fd2878;
	mul.f64 	%fd2880, %fd688, %fd2875;
	div.rn.f64 	%fd2881, %fd2879, %fd2880;
	fma.rn.f64 	%fd689, %fd686, %fd2881, %fd4626;
	fma.rn.f64 	%fd690, %fd687, %fd2881, %fd4627;
	mov.f64 	%fd4626, %fd689;
	mov.f64 	%fd4627, %fd690;
$L__BB0_203:
	ld.shared.f64 	%fd2882, [_ZZ16calculate_forcesPKdS0_S0_PdS1_iE4sh_x+784];
	sub.f64 	%fd693, %fd2882, %fd4620;
	ld.shared.f64 	%fd2883, [_ZZ16calculate_forcesPKdS0_S0_PdS1_iE4sh_y+784];
	sub.f64 	%fd694, %fd2883, %fd4621;
	mul.f64 	%fd2884, %fd694, %fd694;
	fma.rn.f64 	%fd2885, %fd693, %fd693, %fd2884;
	add.f64 	%fd695, %fd2885, 0d3DDB7CDFD9D7BDBB;
	setp.leu.f64 	%p102, %fd695, 0d3FF0000000000000;
	@%p102 bra 	$L__BB0_205;
	sqrt.rn.f64 	%fd2886, %fd695;
	ld.global.f64 	%fd2887, [%rd4];
	mul.f64 	%fd2888, %fd2887, 0d3DD2589EFFED8ACC;
	ld.shared.f64 	%fd2889, [_ZZ16calculate_forcesPKdS0_S0_PdS1_iE4sh_m+784];
	mul.f64 	%fd2890, %fd2888, %fd2889;
	mul.f64 	%fd2891, %fd695, %fd2886;
	div.rn.f64 	%fd2892, %fd2890, %fd2891;
	fma.rn.f64 	%fd696, %fd693, %fd2892, %fd4626;
	fma.rn.f64 	%fd697, %fd694, %fd2892, %fd4627;
	mov.f64 	%fd4626, %fd696;
	mov.f64 	%fd4627, %fd697;
$L__BB0_205:
	ld.shared.f64 	%fd2893, [_ZZ16calculate_forcesPKdS0_S0_PdS1_iE4sh_x+792];
	sub.f64 	%fd700, %fd2893, %fd4620;
	ld.shared.f64 	%fd2894, [_ZZ16calculate_forcesPKdS0_S0_PdS1_iE4sh_y+792];
	sub.f64 	%fd701, %fd2894, %fd4621;
	mul.f64 	%fd2895, %fd701, %fd701;
	fma.rn.f64 	%fd2896, %fd700, %fd700, %fd2895;
	add.f64 	%fd702, %fd2896, 0d3DDB7CDFD9D7BDBB;
	setp.leu.f64 	%p103, %fd702, 0d3FF0000000000000;
	@%p103 bra 	$L__BB0_207;
	sqrt.rn.f64 	%fd2897, %fd702;
	ld.global.f64 	%fd2898, [%rd4];
	mul.f64 	%fd2899, %fd2898, 0d3DD2589EFFED8ACC;
	ld.shared.f64 	%fd2900, [_ZZ16calculate_forcesPKdS0_S0_PdS1_iE4sh_m+792];
	mul.f64 	%fd2901, %fd2899, %fd2900;
	mul.f64 	%fd2902, %fd702, %fd2897;
	div.rn.f64 	%fd2903, %fd2901, %fd2902;
	fma.rn.f64 	%fd703, %fd700, %fd2903, %fd4626;
	fma.rn.f64 	%fd704, %fd701, %fd2903, %fd4627;
	mov.f64 	%fd4626, %fd703;
	mov.f64 	%fd4627, %fd704;
$L__BB0_207:
	ld.shared.f64 	%fd2904, [_ZZ16calculate_forcesPKdS0_S0_PdS1_iE4sh_x+800];
	sub.f64 	%fd707, %fd2904, %fd4620;
	ld.shared.f64 	%fd2905, [_ZZ16calculate_forcesPKdS0_S0_PdS1_iE4sh_y+800];
	sub.f64 	%fd708, %fd2905, %fd4621;
	mul.f64 	%fd2906, %fd708, %fd708;
	fma.rn.f64 	%fd2907, %fd707, %fd707, %fd2906;
	add.f64 	%fd709, %fd2907, 0d3DDB7CDFD9D7BDBB;
	setp.leu.f64 	%p104, %fd709, 0d3FF0000000000000;
	@%p104 bra 	$L__BB0_209;
	sqrt.rn.f64 	%fd2908, %fd709;
	ld.global.f64 	%fd2909, [%rd4];
	mul.f64 	%fd2910, %fd2909, 0d3DD2589EFFED8ACC;
	ld.shared.f64 	%fd2911, [_ZZ16calculate_forcesPKdS0_S0_PdS1_iE4sh_m+800];
	mul.f64 	%fd2912, %fd2910, %fd2911;
	mul.f64 	%fd2913, %fd709, %fd2908;
	div.rn.f64 	%fd2914, %fd2912, %fd2913;
	fma.rn.f64 	%fd710, %fd707, %fd2914, %fd4626;
	fma.rn.f64 	%fd711, %fd708, %fd2914, %fd4627;
	mov.f64 	%fd4626, %fd710;
	mov.f64 	%fd4627, %fd711;
$L__BB0_209:
	ld.shared.f64 	%fd2915, [_ZZ16calculate_forcesPKdS0_S0_PdS1_iE4sh_x+808];
	sub.f64 	%fd714, %fd2915, %fd4620;
	ld.shared.f64 	%fd2916, [_ZZ16calculate_forcesPKdS0_S0_PdS1_iE4sh_y+808];
	sub.f64 	%fd715, %fd2916, %fd4621;
	mul.f64 	%fd2917, %fd715, %fd715;
	fma.rn.f64 	%fd2918, %fd714, %fd714, %fd2917;
	add.f64 	%fd716, %fd2918, 0d3DDB7CDFD9D7BDBB;
	setp.leu.f64 	%p105, %fd716, 0d3FF0000000000000;
	@%p105 bra 	$L__BB0_211;
	sqrt.rn.f64 	%fd2919, %fd716;
	ld.global.f64 	%fd2920, [%rd4];
	mul.f64 	%fd2921, %fd2920, 0d3DD2589EFFED8ACC;
	ld.shared.f64 	%fd2922, [_ZZ16calculate_forcesPKdS0_S0_PdS1_iE4sh_m+808];
	mul.f64 	%fd2923, %fd2921, %fd2922;
	mul.f64 	%fd2924, %fd716, %fd2919;
	div.rn.f64 	%fd2925, %fd2923, %fd2924;
	fma.rn.f64 	%fd717, %fd714, %fd2925, %fd4626;
	fma.rn.f64 	%fd718, %fd715, %fd2925, %fd4627;
	mov.f64 	%fd4626, %fd717;
	mov.f64 	%fd4627, %fd718;
$L__BB0_211:
	ld.shared.f64 	%fd2926, [_ZZ16calculate_forcesPKdS0_S0_PdS1_iE4sh_x+816];
	sub.f64 	%fd721, %fd2926, %fd4620;
	ld.shared.f64 	%fd2927, [_ZZ16calculate_forcesPKdS0_S0_PdS1_iE4sh_y+816];
	sub.f64 	%fd722, %fd2927, %fd4621;
	mul.f64 	%fd2928, %fd722, %fd722;
	fma.rn.f64 	%fd2929, %fd721, %fd721, %fd2928;
	add.f64 	%fd723, %fd2929, 0d3DDB7CDFD9D7BDBB;
	setp.leu.f64 	%p106, %fd723, 0d3FF0000000000000;
	@%p106 bra 	$L__BB0_213;
	sqrt.rn.f64 	%fd2930, %fd723;
	ld.global.f64 	%fd2931, [%rd4];
	mul.f64 	%fd2932, %fd2931, 0d3DD2589EFFED8ACC;
	ld.shared.f64 	%fd2933, [_ZZ16calculate_forcesPKdS0_S0_PdS1_iE4sh_m+816];
	mul.f64 	%fd2934, %fd2932, %fd2933;
	mul.f64 	%fd2935, %fd723, %fd2930;
	div.rn.f64 	%fd2936, %fd2934, %fd2935;
	fma.rn.f64 	%fd724, %fd721, %fd2936, %fd4626;
	fma.rn.f64 	%fd725, %fd722, %fd2936, %fd4627;
	mov.f64 	%fd4626, %fd724;
	mov.f64 	%fd4627, %fd725;
$L__BB0_213:
	ld.shared.f64 	%fd2937, [_ZZ16calculate_forcesPKdS0_S0_PdS1_iE4sh_x+824];
	sub.f64 	%fd728, %fd2937, %fd4620;
	ld.shared.f64 	%fd2938, [_ZZ16calculate_forcesPKdS0_S0_PdS1_iE4sh_y+824];
	sub.f64 	%fd729, %fd2938, %fd4621;
	mul.f64 	%fd2939, %fd729, %fd729;
	fma.rn.f64 	%fd2940, %fd728, %fd728, %fd2939;
	add.f64 	%fd730, %fd2940, 0d3DDB7CDFD9D7BDBB;
	setp.leu.f64 	%p107, %fd730, 0d3FF0000000000000;
	@%p107 bra 	$L__BB0_215;
	sqrt.rn.f64 	%fd2941, %fd730;
	ld.global.f64 	%fd2942, [%rd4];
	mul.f64 	%fd2943, %fd2942, 0d3DD2589EFFED8ACC;
	ld.shared.f64 	%fd2944, [_ZZ16calculate_forcesPKdS0_S0_PdS1_iE4sh_m+824];
	mul.f64 	%fd2945, %fd2943, %fd2944;
	mul.f64 	%fd2946, %fd730, %fd2941;
	div.rn.f64 	%fd2947, %fd2945, %fd2946;
	fma.rn.f64 	%fd731, %fd728, %fd2947, %fd4626;
	fma.rn.f64 	%fd732, %fd729, %fd2947, %fd4627;
	mov.f64 	%fd4626, %fd731;
	mov.f64 	%fd4627, %fd732;
$L__BB0_215:
	ld.shared.f64 	%fd2948, [_ZZ16calculate_forcesPKdS0_S0_PdS1_iE4sh_x+832];
	sub.f64 	%fd735, %fd2948, %fd4620;
	ld.shared.f64 	%fd2949, [_ZZ16calculate_forcesPKdS0_S0_PdS1_iE4sh_y+832];
	sub.f64 	%fd736, %fd2949, %fd4621;
	mul.f64 	%fd2950, %fd736, %fd736;
	fma.rn.f64 	%fd2951, %fd735, %fd735, %fd2950;
	add.f64 	%fd737, %fd2951, 0d3DDB7CDFD9D7BDBB;
	setp.leu.f64 	%p108, %fd737, 0d3FF0000000000000;
	@%p108 bra 	$L__BB0_217;
	sqrt.rn.f64 	%fd2952, %fd737;
	ld.global.f64 	%fd2953, [%rd4];
	mul.f64 	%fd2954, %fd2953, 0d3DD2589EFFED8ACC;
	ld.shared.f64 	%fd2955, [_ZZ16calculate_forcesPKdS0_S0_PdS1_iE4sh_m+832];
	mul.f64 	%fd2956, %fd2954, %fd2955;
	mul.f64 	%fd2957, %fd737, %fd2952;
	div.rn.f64 	%fd2958, %fd2956, %fd2957;
	fma.rn.f64 	%fd738, %fd735, %fd2958, %fd4626;
	fma.rn.f64 	%fd739, %fd736, %fd2958, %fd4627;
	mov.f64 	%fd4626, %fd738;
	mov.f64 	%fd4627, %fd739;
$L__BB0_217:
	ld.shared.f64 	%fd2959, [_ZZ16calculate_forcesPKdS0_S0_PdS1_iE4sh_x+840];
	sub.f64 	%fd742, %fd2959, %fd4620;
	ld.shared.f64 	%fd2960, [_ZZ16calculate_forcesPKdS0_S0_PdS1_iE4sh_y+840];
	sub.f64 	%fd743, %fd2960, %fd4621;
	mul.f64 	%fd2961, %fd743, %fd743;
	fma.rn.f64 	%fd2962, %fd742, %fd742, %fd2961;
	add.f64 	%fd744, %fd2962, 0d3DDB7CDFD9D7BDBB;
	setp.leu.f64 	%p109, %fd744, 0d3FF0000000000000;
	@%p109 bra 	$L__BB0_219;
	sqrt.rn.f64 	%fd2963, %fd744;
	ld.global.f64 	%fd2964, [%rd4];
	mul.f64 	%fd2965, %fd2964, 0d3DD2589EFFED8ACC;
	ld.shared.f64 	%fd2966, [_ZZ16calculate_forcesPKdS0_S0_PdS1_iE4sh_m+840];
	mul.f64 	%fd2967, %fd2965, %fd2966;
	mul.f64 	%fd2968, %fd744, %fd2963;
	div.rn.f64 	%fd2969, %fd2967, %fd2968;
	fma.rn.f64 	%fd745, %fd742, %fd2969, %fd4626;
	fma.rn.f64 	%fd746, %fd743, %fd2969, %fd4627;
	mov.f64 	%fd4626, %fd745;
	mov.f64 	%fd4627, %fd746;
$L__BB0_219:
	ld.shared.f64 	%fd2970, [_ZZ16calculate_forcesPKdS0_S0_PdS1_iE4sh_x+848];
	sub.f64 	%fd749, %fd2970, %fd4620;
	ld.shared.f64 	%fd2971, [_ZZ16calculate_forcesPKdS0_S0_PdS1_iE4sh_y+848];
	sub.f64 	%fd750, %fd2971, %fd4621;
	mul.f64 	%fd2972, %fd750, %fd750;
	fma.rn.f64 	%fd2973, %fd749, %fd749, %fd2972;
	add.f64 	%fd751, %fd2973, 0d3DDB7CDFD9D7BDBB;
	setp.leu.f64 	%p110, %fd751, 0d3FF0000000000000;
	@%p110 bra 	$L__BB0_221;
	sqrt.rn.f64 	%fd2974, %fd751;
	ld.global.f64 	%fd2975, [%rd4];
	mul.f64 	%fd2976, %fd2975, 0d3DD2589EFFED8ACC;
	ld.shared.f64 	%fd2977, [_ZZ16calculate_forcesPKdS0_S0_PdS1_iE4sh_m+848];
	mul.f64 	%fd2978, %fd2976, %fd2977;
	mul.f64 	%fd2979, %fd751, %fd2974;
	div.rn.f64 	%fd2980, %fd2978, %fd2979;
	fma.rn.f64 	%fd752, %fd749, %fd2980, %fd4626;
	fma.rn.f64 	%fd753, %fd750, %fd2980, %fd4627;
	mov.f64 	%fd4626, %fd752;
	mov.f64 	%fd4627, %fd753;
$L__BB0_221:
	ld.shared.f64 	%fd2981, [_ZZ16calculate_forcesPKdS0_S0_PdS1_iE4sh_x+856];
	sub.f64 	%fd756, %fd2981, %fd4620;
	ld.shared.f64 	%fd2982, [_ZZ16calculate_forcesPKdS0_S0_PdS1_iE4sh_y+856];
	sub.f64 	%fd757, %fd2982, %fd4621;
	mul.f64 	%fd2983, %fd757, %fd757;
	fma.rn.f64 	%fd2984, %fd756, %fd756, %fd2983;
	add.f64 	%fd758, %fd2984, 0d3DDB7CDFD9D7BDBB;
	setp.leu.f64 	%p111, %fd758, 0d3FF0000000000000;
	@%p111 bra 	$L__BB0_223;
	sqrt.rn.f64 	%fd2985, %fd758;
	ld.global.f64 	%fd2986, [%rd4];
	mul.f64 	%fd2987, %fd2986, 0d3DD2589EFFED8ACC;
	ld.shared.f64 	%fd2988, [_ZZ16calculate_forcesPKdS0_S0_PdS1_iE4sh_m+856];
	mul.f64 	%fd2989, %fd2987, %fd2988;
	mul.f64 	%fd2990, %fd758, %fd2985;
	div.rn.f64 	%fd2991, %fd2989, %fd2990;
	fma.rn.f64 	%fd759, %fd756, %fd2991, %fd4626;
	fma.rn.f64 	%fd760, %fd757, %fd2991, %fd4627;
	mov.f64 	%fd4626, %fd759;
	mov.f64 	%fd4627, %fd760;
$L__BB0_223:
	ld.shared.f64 	%fd2992, [_ZZ16calculate_forcesPKdS0_S0_PdS1_iE4sh_x+864];
	sub.f64 	%fd763, %fd2992, %fd4620;
	ld.shared.f64 	%fd2993, [_ZZ16calculate_forcesPKdS0_S0_PdS1_iE4sh_y+864];
	sub.f64 	%fd764, %fd2993, %fd4621;
	mul.f64 	%fd2994, %fd764, %fd764;
	fma.rn.f64 	%fd2995, %fd763, %fd763, %fd2994;
	add.f64 	%fd765, %fd2995, 0d3DDB7CDFD9D7BDBB;
	setp.leu.f64 	%p112, %fd765, 0d3FF0000000000000;
	@%p112 bra 	$L__BB0_225;
	sqrt.rn.f64 	%fd2996, %fd765;
	ld.global.f64 	%fd2997, [%rd4];
	mul.f64 	%fd2998, %fd2997, 0d3DD2589EFFED8ACC;
	ld.shared.f64 	%fd2999, [_ZZ16calculate_forcesPKdS0_S0_PdS1_iE4sh_m+864];
	mul.f64 	%fd3000, %fd2998, %fd2999;
	mul.f64 	%fd3001, %fd765, %fd2996;
	div.rn.f64 	%fd3002, %fd3000, %fd3001;
	fma.rn.f64 	%fd766, %fd763, %fd3002, %fd4626;
	fma.rn.f64 	%fd767, %fd764, %fd3002, %fd4627;
	mov.f64 	%fd4626, %fd766;
	mov.f64 	%fd4627, %fd767;
$L__BB0_225:
	ld.shared.f64 	%fd3003, [_ZZ16calculate_forcesPKdS0_S0_PdS1_iE4sh_x+872];
	sub.f64 	%fd770, %fd3003, %fd4620;
	ld.shared.f64 	%fd3004, [_ZZ16calculate_forcesPKdS0_S0_PdS1_iE4sh_y+872];
	sub.f64 	%fd771, %fd3004, %fd4621;
	mul.f64 	%fd3005, %fd771, %fd771;
	fma.rn.f64 	%fd3006, %fd770, %fd770, %fd3005;
	add.f64 	%fd772, %fd3006, 0d3DDB7CDFD9D7BDBB;
	setp.leu.f64 	%p113, %fd772, 0d3FF0000000000000;
	@%p113 bra 	$L__BB0_227;
	sqrt.rn.f64 	%fd3007, %fd772;
	ld.global.f64 	%fd3008, [%rd4];
	mul.f64 	%fd3009, %fd3008, 0d3DD2589EFFED8ACC;
	ld.shared.f64 	%fd3010, [_ZZ16calculate_forcesPKdS0_S0_PdS1_iE4sh_m+872];
	mul.f64 	%fd3011, %fd3009, %fd3010;
	mul.f64 	%fd3012, %fd772, %fd3007;
	div.rn.f64 	%fd3013, %fd3011, %fd3012;
	fma.rn.f64 	%fd773, %fd770, %fd3013, %fd4626;
	fma.rn.f64 	%fd774, %fd771, %fd3013, %fd4627;
	mov.f64 	%fd4626, %fd773;
	mov.f64 	%fd4627, %fd774;
$L__BB0_227:
	ld.shared.f64 	%fd3014, [_ZZ16calculate_forcesPKdS0_S0_PdS1_iE4sh_x+880];
	sub.f64 	%fd777, %fd3014, %fd4620;
	ld.shared.f64 	%fd3015, [_ZZ16calculate_forcesPKdS0_S0_PdS1_iE4sh_y+880];
	sub.f64 	%fd778, %fd3015, %fd4621;
	mul.f64 	%fd3016, %fd778, %fd778;
	fma.rn.f64 	%fd3017, %fd777, %fd777, %fd3016;
	add.f64 	%fd779, %fd3017, 0d3DDB7CDFD9D7BDBB;
	setp.leu.f64 	%p114, %fd779, 0d3FF0000000000000;
	@%p114 bra 	$L__BB0_229;
	sqrt.rn.f64 	%fd3018, %fd779;
	ld.global.f64 	%fd3019, [%rd4];
	mul.f64 	%fd3020, %fd3019, 0d3DD2589EFFED8ACC;
	ld.shared.f64 	%fd3021, [_ZZ16calculate_forcesPKdS0_S0_PdS1_iE4sh_m+880];
	mul.f64 	%fd3022, %fd3020, %fd3021;
	mul.f64 	%fd3023, %fd779, %fd3018;
	div.rn.f64 	%fd3024, %fd3022, %fd3023;
	fma.rn.f64 	%fd780, %fd777, %fd3024, %fd4626;
	fma.rn.f64 	%fd781, %fd778, %fd3024, %fd4627;
	mov.f64 	%fd4626, %fd780;
	mov.f64 	%fd4627, %fd781;
$L__BB0_229:
	ld.shared.f64 	%fd3025, [_ZZ16calculate_forcesPKdS0_S0_PdS1_iE4sh_x+888];
	sub.f64 	%fd784, %fd3025, %fd4620;
	ld.shared.f64 	%fd3026, [_ZZ16calculate_forcesPKdS0_S0_PdS1_iE4sh_y+888];
	sub.f64 	%fd785, %fd3026, %fd4621;
	mul.f64 	%fd3027, %fd785, %fd785;
	fma.rn.f64 	%fd3028, %fd784, %fd784, %fd3027;
	add.f64 	%fd786, %fd3028, 0d3DDB7CDFD9D7BDBB;
	setp.leu.f64 	%p115, %fd786, 0d3FF0000000000000;
	@%p115 bra 	$L__BB0_231;
	sqrt.rn.f64 	%fd3029, %fd786;
	ld.global.f64 	%fd3030, [%rd4];
	mul.f64 	%fd3031, %fd3030, 0d3DD2589EFFED8ACC;
	ld.shared.f64 	%fd3032, [_ZZ16calculate_forcesPKdS0_S0_PdS1_iE4sh_m+888];
	mul.f64 	%fd3033, %fd3031, %fd3032;
	mul.f64 	%fd3034, %fd786, %fd3029;
	div.rn.f64 	%fd3035, %fd3033, %fd3034;
	fma.rn.f64 	%fd787, %fd784, %fd3035, %fd4626;
	fma.rn.f64 	%fd788, %fd785, %fd3035, %fd4627;
	mov.f64 	%fd4626, %fd787;
	mov.f64 	%fd4627, %fd788;
$L__BB0_231:
	ld.shared.f64 	%fd3036, [_ZZ16calculate_forcesPKdS0_S0_PdS1_iE4sh_x+896];
	sub.f64 	%fd791, %fd3036, %fd4620;
	ld.shared.f64 	%fd3037, [_ZZ16calculate_forcesPKdS0_S0_PdS1_iE4sh_y+896];
	sub.f64 	%fd792, %fd3037, %fd4621;
	mul.f64 	%fd3038, %fd792, %fd792;
	fma.rn.f64 	%fd3039, %fd791, %fd791, %fd3038;
	add.f64 	%fd793, %fd3039, 0d3DDB7CDFD9D7BDBB;
	setp.leu.f64 	%p116, %fd793, 0d3FF0000000000000;
	@%p116 bra 	$L__BB0_233;
	sqrt.rn.f64 	%fd3040, %fd793;
	ld.global.f64 	%fd3041, [%rd4];
	mul.f64 	%fd3042, %fd3041, 0d3DD2589EFFED8ACC;
	ld.shared.f64 	%fd3043, [_ZZ16calculate_forcesPKdS0_S0_PdS1_iE4sh_m+896];
	mul.f64 	%fd3044, %fd3042, %fd3043;
	mul.f64 	%fd3045, %fd793, %fd3040;
	div.rn.f64 	%fd3046, %fd3044, %fd3045;
	fma.rn.f64 	%fd794, %fd791, %fd3046, %fd4626;
	fma.rn.f64 	%fd795, %fd792, %fd3046, %fd4627;
	mov.f64 	%fd4626, %fd794;
	mov.f64 	%fd4627, %fd795;
$L__BB0_233:
	ld.shared.f64 	%fd3047, [_ZZ16calculate_forcesPKdS0_S0_PdS1_iE4sh_x+904];
	sub.f64 	%fd798, %fd3047, %fd4620;
	ld.shared.f64 	%fd3048, [_ZZ16calculate_forcesPKdS0_S0_PdS1_iE4sh_y+904];
	sub.f64 	%fd799, %fd3048, %fd4621;
	mul.f64 	%fd3049, %fd799, %fd799;
	fma.rn.f64 	%fd3050, %fd798, %fd798, %fd3049;
	add.f64 	%fd800, %fd3050, 0d3DDB7CDFD9D7BDBB;
	setp.leu.f64 	%p117, %fd800, 0d3FF0000000000000;
	@%p117 bra 	$L__BB0_235;
	sqrt.rn.f64 	%fd3051, %fd800;
	ld.global.f64 	%fd3052, [%rd4];
	mul.f64 	%fd3053, %fd3052, 0d3DD2589EFFED8ACC;
	ld.shared.f64 	%fd3054, [_ZZ16calculate_forcesPKdS0_S0_PdS1_iE4sh_m+904];
	mul.f64 	%fd3055, %fd3053, %fd3054;
	mul.f64 	%fd3056, %fd800, %fd3051;
	div.rn.f64 	%fd3057, %fd3055, %fd3056;
	fma.rn.f64 	%fd801, %fd798, %fd3057, %fd4626;
	fma.rn.f64 	%fd802, %fd799, %fd3057, %fd4627;
	mov.f64 	%fd4626, %fd801;
	mov.f64 	%fd4627, %fd802;
$L__BB0_235:
	ld.shared.f64 	%fd3058, [_ZZ16calculate_forcesPKdS0_S0_PdS1_iE4sh_x+912];
	sub.f64 	%fd805, %fd3058, %fd4620;
	ld.shared.f64 	%fd3059, [_ZZ16calculate_forcesPKdS0_S0_PdS1_iE4sh_y+912];
	sub.f64 	%fd806, %fd3059, %fd4621;
	mul.f64 	%fd3060, %fd806, %fd806;
	fma.rn.f64 	%fd3061, %fd805, %fd805, %fd3060;
	add.f64 	%fd807, %fd3061, 0d3DDB7CDFD9D7BDBB;
	setp.leu.f64 	%p118, %fd807, 0d3FF0000000000000;
	@%p118 bra 	$L__BB0_237;
	sqrt.rn.f64 	%fd3062, %fd807;
	ld.global.f64 	%fd3063, [%rd4];
	mul.f64 	%fd3064, %fd3063, 0d3DD2589EFFED8ACC;
	ld.shared.f64 	%fd3065, [_ZZ16calculate_forcesPKdS0_S0_PdS1_iE4sh_m+912];
	mul.f64 	%fd3066, %fd3064, %fd3065;
	mul.f64 	%fd3067, %fd807, %fd3062;
	div.rn.f64 	%fd3068, %fd3066, %fd3067;
	fma.rn.f64 	%fd808, %fd805, %fd3068, %fd4626;
	fma.rn.f64 	%fd809, %fd806, %fd3068, %fd4627;
	mov.f64 	%fd4626, %fd808;
	mov.f64 	%fd4627, %fd809;
$L__BB0_237:
	ld.shared.f64 	%fd3069, [_ZZ16calculate_forcesPKdS0_S0_PdS1_iE4sh_x+920];
	sub.f64 	%fd812, %fd3069, %fd4620;
	ld.shared.f64 	%fd3070, [_ZZ16calculate_forcesPKdS0_S0_PdS1_iE4sh_y+920];
	sub.f64 	%fd813, %fd3070, %fd4621;
	mul.f64 	%fd3071, %fd813, %fd813;
	fma.rn.f64 	%fd3072, %fd812, %fd812, %fd3071;
	add.f64 	%fd814, %fd3072, 0d3DDB7CDFD9D7BDBB;
	setp.leu.f64 	%p119, %fd814, 0d3FF0000000000000;
	@%p119 bra 	$L__BB0_239;
	sqrt.rn.f64 	%fd3073, %fd814;
	ld.global.f64 	%fd3074, [%rd4];
	mul.f64 	%fd3075, %fd3074, 0d3DD2589EFFED8ACC;
	ld.shared.f64 	%fd3076, [_ZZ16calculate_forcesPKdS0_S0_PdS1_iE4sh_m+920];
	mul.f64 	%fd3077, %fd3075, %fd3076;
	mul.f64 	%fd3078, %fd814, %fd3073;
	div.rn.f64 	%fd3079, %fd3077, %fd3078;
	fma.rn.f64 	%fd815, %fd812, %fd3079, %fd4626;
	fma.rn.f64 	%fd816, %fd813, %fd3079, %fd4627;
	mov.f64 	%fd4626, %fd815;
	mov.f64 	%fd4627, %fd816;
$L__BB0_239:
	ld.shared.f64 	%fd3080, [_ZZ16calculate_forcesPKdS0_S0_PdS1_iE4sh_x+928];
	sub.f64 	%fd819, %fd3080, %fd4620;
	ld.shared.f64 	%fd3081, [_ZZ16calculate_forcesPKdS0_S0_PdS1_iE4sh_y+928];
	sub.f64 	%fd820, %fd3081, %fd4621;
	mul.f64 	%fd3082, %fd820, %fd820;
	fma.rn.f64 	%fd3083, %fd819, %fd819, %fd3082;
	add.f64 	%fd821, %fd3083, 0d3DDB7CDFD9D7BDBB;
	setp.leu.f64 	%p120, %fd821, 0d3FF0000000000000;
	@%p120 bra 	$L__BB0_241;
	sqrt.rn.f64 	%fd3084, %fd821;
	ld.global.f64 	%fd3085, [%rd4];
	mul.f64 	%fd3086, %fd3085, 0d3DD2589EFFED8ACC;
	ld.shared.f64 	%fd3087, [_ZZ16calculate_forcesPKdS0_S0_PdS1_iE4sh_m+928];
	mul.f64 	%fd3088, %fd3086, %fd3087;
	mul.f64 	%fd3089, %fd821, %fd3084;
	div.rn.f64 	%fd3090, %fd3088, %fd3089;
	fma.rn.f64 	%fd822, %fd819, %fd3090, %fd4626;
	fma.rn.f64 	%fd823, %fd820, %fd3090, %fd4627;
	mov.f64 	%fd4626, %fd822;
	mov.f64 	%fd4627, %fd823;
$L__BB0_241:
	ld.shared.f64 	%fd3091, [_ZZ16calculate_forcesPKdS0_S0_PdS1_iE4sh_x+936];
	sub.f64 	%fd826, %fd3091, %fd4620;
	ld.shared.f64 	%fd3092, [_ZZ16calculate_forcesPKdS0_S0_PdS1_iE4sh_y+936];
	sub.f64 	%fd827, %fd3092, %fd4621;
	mul.f64 	%fd3093, %fd827, %fd827;
	fma.rn.f64 	%fd3094, %fd826, %fd826, %fd3093;
	add.f64 	%fd828, %fd3094, 0d3DDB7CDFD9D7BDBB;
	setp.leu.f64 	%p121, %fd828, 0d3FF0000000000000;
	@%p121 bra 	$L__BB0_243;
	sqrt.rn.f64 	%fd3095, %fd828;
	ld.global.f64 	%fd3096, [%rd4];
	mul.f64 	%fd3097, %fd3096, 0d3DD2589EFFED8ACC;
	ld.shared.f64 	%fd3098, [_ZZ16calculate_forcesPKdS0_S0_PdS1_iE4sh_m+936];
	mul.f64 	%fd3099, %fd3097, %fd3098;
	mul.f64 	%fd3100, %fd828, %fd3095;
	div.rn.f64 	%fd3101, %fd3099, %fd3100;
	fma.rn.f64 	%fd829, %fd826, %fd3101, %fd4626;
	fma.rn.f64 	%fd830, %fd827, %fd3101, %fd4627;
	mov.f64 	%fd4626, %fd829;
	mov.f64 	%fd4627, %fd830;
$L__BB0_243:
	ld.shared.f64 	%fd3102, [_ZZ16calculate_forcesPKdS0_S0_PdS1_iE4sh_x+944];
	sub.f64 	%fd833, %fd3102, %fd4620;
	ld.shared.f64 	%fd3103, [_ZZ16calculate_forcesPKdS0_S0_PdS1_iE4sh_y+944];
	sub.f64 	%fd834, %fd3103, %fd4621;
	mul.f64 	%fd3104, %fd834, %fd834;
	fma.rn.f64 	%fd3105, %fd833, %fd833, %fd3104;
	add.f64 	%fd835, %fd3105, 0d3DDB7CDFD9D7BDBB;
	setp.leu.f64 	%p122, %fd835, 0d3FF0000000000000;
	@%p122 bra 	$L__BB0_245;
	sqrt.rn.f64 	%fd3106, %fd835;
	ld.global.f64 	%fd3107, [%rd4];
	mul.f64 	%fd3108, %fd3107, 0d3DD2589EFFED8ACC;
	ld.shared.f64 	%fd3109, [_ZZ16calculate_forcesPKdS0_S0_PdS1_iE4sh_m+944];
	mul.f64 	%fd3110, %fd3108, %fd3109;
	mul.f64 	%fd3111, %fd835, %fd3106;
	div.rn.f64 	%fd3112, %fd3110, %fd3111;
	fma.rn.f64 	%fd836, %fd833, %fd3112, %fd4626;
	fma.rn.f64 	%fd837, %fd834, %fd3112, %fd4627;
	mov.f64 	%fd4626, %fd836;
	mov.f64 	%fd4627, %fd837;
$L__BB0_245:
	ld.shared.f64 	%fd3113, [_ZZ16calculate_forcesPKdS0_S0_PdS1_iE4sh_x+952];
	sub.f64 	%fd840, %fd3113, %fd4620;
	ld.shared.f64 	%fd3114, [_ZZ16calculate_forcesPKdS0_S0_PdS1_iE4sh_y+952];
	sub.f64 	%fd841, %fd3114, %fd4621;
	mul.f64 	%fd3115, %fd841, %fd841;
	fma.rn.f64 	%fd3116, %fd840, %fd840, %fd3115;
	add.f64 	%fd842, %fd3116, 0d3DDB7CDFD9D7BDBB;
	setp.leu.f64 	%p123, %fd842, 0d3FF0000000000000;
	@%p123 bra 	$L__BB0_247;
	sqrt.rn.f64 	%fd3117, %fd842;
	ld.global.f64 	%fd3118, [%rd4];
	mul.f64 	%fd3119, %fd3118, 0d3DD2589EFFED8ACC;
	ld.shared.f64 	%fd3120, [_ZZ16calculate_forcesPKdS0_S0_PdS1_iE4sh_m+952];
	mul.f64 	%fd3121, %fd3119, %fd3120;
	mul.f64 	%fd3122, %fd842, %fd3117;
	div.rn.f64 	%fd3123, %fd3121, %fd3122;
	fma.rn.f64 	%fd843, %fd840, %fd3123, %fd4626;
	fma.rn.f64 	%fd844, %fd841, %fd3123, %fd4627;
	mov.f64 	%fd4626, %fd843;
	mov.f64 	%fd4627, %fd844;
$L__BB0_247:
	ld.shared.f64 	%fd3124, [_ZZ16calculate_forcesPKdS0_S0_PdS1_iE4sh_x+960];
	sub.f64 	%fd847, %fd3124, %fd4620;
	ld.shared.f64 	%fd3125, [_ZZ16calculate_forcesPKdS0_S0_PdS1_iE4sh_y+960];
	sub.f64 	%fd848, %fd3125, %fd4621;
	mul.f64 	%fd3126, %fd848, %fd848;
	fma.rn.f64 	%fd3127, %fd847, %fd847, %fd3126;
	add.f64 	%fd849, %fd3127, 0d3DDB7CDFD9D7BDBB;
	setp.leu.f64 	%p124, %fd849, 0d3FF0000000000000;
	@%p124 bra 	$L__BB0_249;
	sqrt.rn.f64 	%fd3128, %fd849;
	ld.global.f64 	%fd3129, [%rd4];
	mul.f64 	%fd3130, %fd3129, 0d3DD2589EFFED8ACC;
	ld.shared.f64 	%fd3131, [_ZZ16calculate_forcesPKdS0_S0_PdS1_iE4sh_m+960];
	mul.f64 	%fd3132, %fd3130, %fd3131;
	mul.f64 	%fd3133, %fd849, %fd3128;
	div.rn.f64 	%fd3134, %fd3132, %fd3133;
	fma.rn.f64 	%fd850, %fd847, %fd3134, %fd4626;
	fma.rn.f64 	%fd851, %fd848, %fd3134, %fd4627;
	mov.f64 	%fd4626, %fd850;
	mov.f64 	%fd4627, %fd851;
$L__BB0_249:
	ld.shared.f64 	%fd3135, [_ZZ16calculate_forcesPKdS0_S0_PdS1_iE4sh_x+968];
	sub.f64 	%fd854, %fd3135, %fd4620;
	ld.shared.f64 	%fd3136, [_ZZ16calculate_forcesPKdS0_S0_PdS1_iE4sh_y+968];
	sub.f64 	%fd855, %fd3136, %fd4621;
	mul.f64 	%fd3137, %fd855, %fd855;
	fma.rn.f64 	%fd3138, %fd854, %fd854, %fd3137;
	add.f64 	%fd856, %fd3138, 0d3DDB7CDFD9D7BDBB;
	setp.leu.f64 	%p125, %fd856, 0d3FF0000000000000;
	@%p125 bra 	$L__BB0_251;
	sqrt.rn.f64 	%fd3139, %fd856;
	ld.global.f64 	%fd3140, [%rd4];
	mul.f64 	%fd3141, %fd3140, 0d3DD2589EFFED8ACC;
	ld.shared.f64 	%fd3142, [_ZZ16calculate_forcesPKdS0_S0_PdS1_iE4sh_m+968];
	mul.f64 	%fd3143, %fd3141, %fd3142;
	mul.f64 	%fd3144, %fd856, %fd3139;
	div.rn.f64 	%fd3145, %fd3143, %fd3144;
	fma.rn.f64 	%fd857, %fd854, %fd3145, %fd4626;
	fma.rn.f64 	%fd858, %fd855, %fd3145, %fd4627;
	mov.f64 	%fd4626, %fd857;
	mov.f64 	%fd4627, %fd858;
$L__BB0_251:
	ld.shared.f64 	%fd3146, [_ZZ16calculate_forcesPKdS0_S0_PdS1_iE4sh_x+976];
	sub.f64 	%fd861, %fd3146, %fd4620;
	ld.shared.f64 	%fd3147, [_ZZ16calculate_forcesPKdS0_S0_PdS1_iE4sh_y+976];
	sub.f64 	%fd862, %fd3147, %fd4621;
	mul.f64 	%fd3148, %fd862, %fd862;
	fma.rn.f64 	%fd3149, %fd861, %fd861, %fd3148;
	add.f64 	%fd863, %fd3149, 0d3DDB7CDFD9D7BDBB;
	setp.leu.f64 	%p126, %fd863, 0d3FF0000000000000;
	@%p126 bra 	$L__BB0_253;
	sqrt.rn.f64 	%fd3150, %fd863;
	ld.global.f64 	%fd3151, [%rd4];
	mul.f64 	%fd3152, %fd3151, 0d3DD2589EFFED8ACC;
	ld.shared.f64 	%fd3153, [_ZZ16calculate_forcesPKdS0_S0_PdS1_iE4sh_m+976];
	mul.f64 	%fd3154, %fd3152, %fd3153;
	mul.f64 	%fd3155, %fd863, %fd3150;
	div.rn.f64 	%fd3156, %fd3154, %fd3155;
	fma.rn.f64 	%fd864, %fd861, %fd3156, %fd4626;
	fma.rn.f64 	%fd865, %fd862, %fd3156, %fd4627;
	mov.f64 	%fd4626, %fd864;
	mov.f64 	%fd4627, %fd865;
$L__BB0_253:
	ld.shared.f64 	%fd3157, [_ZZ16calculate_forcesPKdS0_S0_PdS1_iE4sh_x+984];
	sub.f64 	%fd868, %fd3157, %fd4620;
	ld.shared.f64 	%fd3158, [_ZZ16calculate_forcesPKdS0_S0_PdS1_iE4sh_y+984];
	sub.f64 	%fd869, %fd3158, %fd4621;
	mul.f64 	%fd3159, %fd869, %fd869;
	fma.rn.f64 	%fd3160, %fd868, %fd868, %fd3159;
	add.f64 	%fd870, %fd3160, 0d3DDB7CDFD9D7BDBB;
	setp.leu.f64 	%p127, %fd870, 0d3FF0000000000000;
	@%p127 bra 	$L__BB0_255;
	sqrt.rn.f64 	%fd3161, %fd870;
	ld.global.f64 	%fd3162, [%rd4];
	mul.f64 	%fd3163, %fd3162, 0d3DD2589EFFED8ACC;
	ld.shared.f64 	%fd3164, [_ZZ16calculate_forcesPKdS0_S0_PdS1_iE4sh_m+984];
	mul.f64 	%fd3165, %fd3163, %fd3164;
	mul.f64 	%fd3166, %fd870, %fd3161;
	div.rn.f64 	%fd3167, %fd3165, %fd3166;
	fma.rn.f64 	%fd871, %fd868, %fd3167, %fd4626;
	fma.rn.f64 	%fd872, %fd869, %fd3167, %fd4627;
	mov.f64 	%fd4626, %fd871;
	mov.f64 	%fd4627, %fd872;
$L__BB0_255:
	ld.shared.f64 	%fd3168, [_ZZ16calculate_forcesPKdS0_S0_PdS1_iE4sh_x+992];
	sub.f64 	%fd875, %fd3168, %fd4620;
	ld.shared.f64 	%fd3169, [_ZZ16calculate_forcesPKdS0_S0_PdS1_iE4sh_y+992];
	sub.f64 	%fd876, %fd3169, %fd4621;
	mul.f64 	%fd3170, %fd876, %fd876;
	fma.rn.f64 	%fd3171, %fd875, %fd875, %fd3170;
	add.f64 	%fd877, %fd3171, 0d3DDB7CDFD9D7BDBB;
	setp.leu.f64 	%p128, %fd877, 0d3FF0000000000000;
	@%p128 bra 	$L__BB0_257;
	sqrt.rn.f64 	%fd3172, %fd877;
	ld.global.f64 	%fd3173, [%rd4];
	mul.f64 	%fd3174, %fd3173, 0d3DD2589EFFED8ACC;
	ld.shared.f64 	%fd3175, [_ZZ16calculate_forcesPKdS0_S0_PdS1_iE4sh_m+992];
	mul.f64 	%fd3176, %fd3174, %fd3175;
	mul.f64 	%fd3177, %fd877, %fd3172;
	div.rn.f64 	%fd3178, %fd3176, %fd3177;
	fma.rn.f64 	%fd878, %fd875, %fd3178, %fd4626;
	fma.rn.f64 	%fd879, %fd876, %fd3178, %fd4627;
	mov.f64 	%fd4626, %fd878;
	mov.f64 	%fd4627, %fd879;
$L__BB0_257:
	ld.shared.f64 	%fd3179, [_ZZ16calculate_forcesPKdS0_S0_PdS1_iE4sh_x+1000];
	sub.f64 	%fd882, %fd3179, %fd4620;
	ld.shared.f64 	%fd3180, [_ZZ16calculate_forcesPKdS0_S0_PdS1_iE4sh_y+1000];
	sub.f64 	%fd883, %fd3180, %fd4621;
	mul.f64 	%fd3181, %fd883, %fd883;
	fma.rn.f64 	%fd3182, %fd882, %fd882, %fd3181;
	add.f64 	%fd884, %fd3182, 0d3DDB7CDFD9D7BDBB;
	setp.leu.f64 	%p129, %fd884, 0d3FF0000000000000;
	@%p129 bra 	$L__BB0_259;
	sqrt.rn.f64 	%fd3183, %fd884;
	ld.global.f64 	%fd3184, [%rd4];
	mul.f64 	%fd3185, %fd3184, 0d3DD2589EFFED8ACC;
	ld.shared.f64 	%fd3186, [_ZZ16calculate_forcesPKdS0_S0_PdS1_iE4sh_m+1000];
	mul.f64 	%fd3187, %fd3185, %fd3186;
	mul.f64 	%fd3188, %fd884, %fd3183;
	div.rn.f64 	%fd3189, %fd3187, %fd3188;
	fma.rn.f64 	%fd885, %fd882, %fd3189, %fd4626;
	fma.rn.f64 	%fd886, %fd883, %fd3189, %fd4627;
	mov.f64 	%fd4626, %fd885;
	mov.f64 	%fd4627, %fd886;
$L__BB0_259:
	ld.shared.f64 	%fd3190, [_ZZ16calculate_forcesPKdS0_S0_PdS1_iE4sh_x+1008];
	sub.f64 	%fd889, %fd3190, %fd4620;
	ld.shared.f64 	%fd3191, [_ZZ16calculate_forcesPKdS0_S0_PdS1_iE4sh_y+1008];
	sub.f64 	%fd890, %fd3191, %fd4621;
	mul.f64 	%fd3192, %fd890, %fd890;
	fma.rn.f64 	%fd3193, %fd889, %fd889, %fd3192;
	add.f64 	%fd891, %fd3193, 0d3DDB7CDFD9D7BDBB;
	setp.leu.f64 	%p130, %fd891, 0d3FF0000000000000;
	@%p130 bra 	$L__BB0_261;
	sqrt.rn.f64 	%fd3194, %fd891;
	ld.global.f64 	%fd3195, [%rd4];
	mul.f64 	%fd3196, %fd3195, 0d3DD2589EFFED8ACC;
	ld.shared.f64 	%fd3197, [_ZZ16calculate_forcesPKdS0_S0_PdS1_iE4sh_m+1008];
	mul.f64 	%fd3198, %fd3196, %fd3197;
	mul.f64 	%fd3199, %fd891, %fd3194;
	div.rn.f64 	%fd3200, %fd3198, %fd3199;
	fma.rn.f64 	%fd892, %fd889, %fd3200, %fd4626;
	fma.rn.f64 	%fd893, %fd890, %fd3200, %fd4627;
	mov.f64 	%fd4626, %fd892;
	mov.f64 	%fd4627, %fd893;
$L__BB0_261:
	ld.shared.f64 	%fd3201, [_ZZ16calculate_forcesPKdS0_S0_PdS1_iE4sh_x+1016];
	sub.f64 	%fd896, %fd3201, %fd4620;
	ld.shared.f64 	%fd3202, [_ZZ16calculate_forcesPKdS0_S0_PdS1_iE4sh_y+1016];
	sub.f64 	%fd897, %fd3202, %fd4621;
	mul.f64 	%fd3203, %fd897, %fd897;
	fma.rn.f64 	%fd3204, %fd896, %fd896, %fd3203;
	add.f64 	%fd898, %fd3204, 0d3DDB7CDFD9D7BDBB;
	setp.leu.f64 	%p131, %fd898, 0d3FF0000000000000;
	@%p131 bra 	$L__BB0_263;
	sqrt.rn.f64 	%fd3205, %fd898;
	ld.global.f64 	%fd3206, [%rd4];
	mul.f64 	%fd3207, %fd3206, 0d3DD2589EFFED8ACC;
	ld.shared.f64 	%fd3208, [_ZZ16calculate_forcesPKdS0_S0_PdS1_iE4sh_m+1016];
	mul.f64 	%fd3209, %fd3207, %fd3208;
	mul.f64 	%fd3210, %fd898, %fd3205;
	div.rn.f64 	%fd3211, %fd3209, %fd3210;
	fma.rn.f64 	%fd899, %fd896, %fd3211, %fd4626;
	fma.rn.f64 	%fd900, %fd897, %fd3211, %fd4627;
	mov.f64 	%fd4626, %fd899;
	mov.f64 	%fd4627, %fd900;
$L__BB0_263:
	ld.shared.f64 	%fd3212, [_ZZ16calculate_forcesPKdS0_S0_PdS1_iE4sh_x+1024];
	sub.f64 	%fd903, %fd3212, %fd4620;
	ld.shared.f64 	%fd3213, [_ZZ16calculate_forcesPKdS0_S0_PdS1_iE4sh_y+1024];
	sub.f64 	%fd904, %fd3213, %fd4621;
	mul.f64 	%fd3214, %fd904, %fd904;
	fma.rn.f64 	%fd3215, %fd903, %fd903, %fd3214;
	add.f64 	%fd905, %fd3215, 0d3DDB7CDFD9D7BDBB;
	setp.leu.f64 	%p132, %fd905, 0d3FF0000000000000;
	@%p132 bra 	$L__BB0_265;
	sqrt.rn.f64 	%fd3216, %fd905;
	ld.global.f64 	%fd3217, [%rd4];
	mul.f64 	%fd3218, %fd3217, 0d3DD2589EFFED8ACC;
	ld.shared.f64 	%fd3219, [_ZZ16calculate_forcesPKdS0_S0_PdS1_iE4sh_m+1024];
	mul.f64 	%fd3220, %fd3218, %fd3219;
	mul.f64 	%fd3221, %fd905, %fd3216;
	div.rn.f64 	%fd3222, %fd3220, %fd3221;
	fma.rn.f64 	%fd906, %fd903, %fd3222, %fd4626;
	fma.rn.f64 	%fd907, %fd904, %fd3222, %fd4627;
	mov.f64 	%fd4626, %fd906;
	mov.f64 	%fd4627, %fd907;
$L__BB0_265:
	ld.shared.f64 	%fd3223, [_ZZ16calculate_forcesPKdS0_S0_PdS1_iE4sh_x+1032];
	sub.f64 	%fd910, %fd3223, %fd4620;
	ld.shared.f64 	%fd3224, [_ZZ16calculate_forcesPKdS0_S0_PdS1_iE4sh_y+1032];
	sub.f64 	%fd911, %fd3224, %fd4621;
	mul.f64 	%fd3225, %fd911, %fd911;
	fma.rn.f64 	%fd3226, %fd910, %fd910, %fd3225;
	add.f64 	%fd912, %fd3226, 0d3DDB7CDFD9D7BDBB;
	setp.leu.f64 	%p133, %fd912, 0d3FF0000000000000;
	@%p133 bra 	$L__BB0_267;
	sqrt.rn.f64 	%fd3227, %fd912;
	ld.global.f64 	%fd3228, [%rd4];
	mul.f64 	%fd3229, %fd3228, 0d3DD2589EFFED8ACC;
	ld.shared.f64 	%fd3230, [_ZZ16calculate_forcesPKdS0_S0_PdS1_iE4sh_m+1032];
	mul.f64 	%fd3231, %fd3229, %fd3230;
	mul.f64 	%fd3232, %fd912, %fd3227;
	div.rn.f64 	%fd3233, %fd3231, %fd3232;
	fma.rn.f64 	%fd913, %fd910, %fd3233, %fd4626;
	fma.rn.f64 	%fd914, %fd911, %fd3233, %fd4627;
	mov.f64 	%fd4626, %fd913;
	mov.f64 	%fd4627, %fd914;
$L__BB0_267:
	ld.shared.f64 	%fd3234, [_ZZ16calculate_forcesPKdS0_S0_PdS1_iE4sh_x+1040];
	sub.f64 	%fd917, %fd3234, %fd4620;
	ld.shared.f64 	%fd3235, [_ZZ16calculate_forcesPKdS0_S0_PdS1_iE4sh_y+1040];
	sub.f64 	%fd918, %fd3235, %fd4621;
	mul.f64 	%fd3236, %fd918, %fd918;
	fma.rn.f64 	%fd3237, %fd917, %fd917, %fd3236;
	add.f64 	%fd919, %fd3237, 0d3DDB7CDFD9D7BDBB;
	setp.leu.f64 	%p134, %fd919, 0d3FF0000000000000;
	@%p134 bra 	$L__BB0_269;
	sqrt.rn.f64 	%fd3238, %fd919;
	ld.global.f64 	%fd3239, [%rd4];
	mul.f64 	%fd3240, %fd3239, 0d3DD2589EFFED8ACC;
	ld.shared.f64 	%fd3241, [_ZZ16calculate_forcesPKdS0_S0_PdS1_iE4sh_m+1040];
	mul.f64 	%fd3242, %fd3240, %fd3241;
	mul.f64 	%fd3243, %fd919, %fd3238;
	div.rn.f64 	%fd3244, %fd3242, %fd3243;
	fma.rn.f64 	%fd920, %fd917, %fd3244, %fd4626;
	fma.rn.f64 	%fd921, %fd918, %fd3244, %fd4627;
	mov.f64 	%fd4626, %fd920;
	mov.f64 	%fd4627, %fd921;
$L__BB0_269:
	ld.shared.f64 	%fd3245, [_ZZ16calculate_forcesPKdS0_S0_PdS1_iE4sh_x+1048];
	sub.f64 	%fd924, %fd3245, %fd4620;
	ld.shared.f64 	%fd3246, [_ZZ16calculate_forcesPKdS0_S0_PdS1_iE4sh_y+1048];
	sub.f64 	%fd925, %fd3246, %fd4621;
	mul.f64 	%fd3247, %fd925, %fd925;
	fma.rn.f64 	%fd3248, %fd924, %fd924, %fd3247;
	add.f64 	%fd926, %fd3248, 0d3DDB7CDFD9D7BDBB;
	setp.leu.f64 	%p135, %fd926, 0d3FF0000000000000;
	@%p135 bra 	$L__BB0_271;
	sqrt.rn.f64 	%fd3249, %fd926;
	ld.global.f64 	%fd3250, [%rd4];
	mul.f64 	%fd3251, %fd3250, 0d3DD2589EFFED8ACC;
	ld.shared.f64 	%fd3252, [_ZZ16calculate_forcesPKdS0_S0_PdS1_iE4sh_m+1048];
	mul.f64 	%fd3253, %fd3251, %fd3252;
	mul.f64 	%fd3254, %fd926, %fd3249;
	div.rn.f64 	%fd3255, %fd3253, %fd3254;
	fma.rn.f64 	%fd927, %fd924, %fd3255, %fd4626;
	fma.rn.f64 	%fd928, %fd925, %fd3255, %fd4627;
	mov.f64 	%fd4626, %fd927;
	mov.f64 	%fd4627, %fd928;
$L__BB0_271:
	ld.shared.f64 	%fd3256, [_ZZ16calculate_forcesPKdS0_S0_PdS1_iE4sh_x+1056];
	sub.f64 	%fd931, %fd3256, %fd4620;
	ld.shared.f64 	%fd3257, [_ZZ16calculate_forcesPKdS0_S0_PdS1_iE4sh_y+1056];
	sub.f64 	%fd932, %fd3257, %fd4621;
	mul.f64 	%fd3258, %fd932, %fd932;
	fma.rn.f64 	%fd3259, %fd931, %fd931, %fd3258;
	add.f64 	%fd933, %fd3259, 0d3DDB7CDFD9D7BDBB;
	setp.leu.f64 	%p136, %fd933, 0d3FF0000000000000;
	@%p136 bra 	$L__BB0_273;
	sqrt.rn.f64 	%fd3260, %fd933;
	ld.global.f64 	%fd3261, [%rd4];
	mul.f64 	%fd3262, %fd3261, 0d3DD2589EFFED8ACC;
	ld.shared.f64 	%fd3263, [_ZZ16calculate_forcesPKdS0_S0_PdS1_iE4sh_m+1056];
	mul.f64 	%fd3264, %fd3262, %fd3263;
	mul.f64 	%fd3265, %fd933, %fd3260;
	div.rn.f64 	%fd3266, %fd3264, %fd3265;
	fma.rn.f64 	%fd934, %fd931, %fd3266, %fd4626;
	fma.rn.f64 	%fd935, %fd932, %fd3266, %fd4627;
	mov.f64 	%fd4626, %fd934;
	mov.f64 	%fd4627, %fd935;
$L__BB0_273:
	ld.shared.f64 	%fd3267, [_ZZ16calculate_forcesPKdS0_S0_PdS1_iE4sh_x+1064];
	sub.f64 	%fd938, %fd3267, %fd4620;
	ld.shared.f64 	%fd3268, [_ZZ16calculate_forcesPKdS0_S0_PdS1_iE4sh_y+1064];
	sub.f64 	%fd939, %fd3268, %fd4621;
	mul.f64 	%fd3269, %fd939, %fd939;
	fma.rn.f64 	%fd3270, %fd938, %fd938, %fd3269;
	add.f64 	%fd940, %fd3270, 0d3DDB7CDFD9D7BDBB;
	setp.leu.f64 	%p137, %fd940, 0d3FF0000000000000;
	@%p137 bra 	$L__BB0_275;
	sqrt.rn.f64 	%fd3271, %fd940;
	ld.global.f64 	%fd3272, [%rd4];
	mul.f64 	%fd3273, %fd3272, 0d3DD2589EFFED8ACC;
	ld.shared.f64 	%fd3274, [_ZZ16calculate_forcesPKdS0_S0_PdS1_iE4sh_m+1064];
	mul.f64 	%fd3275, %fd3273, %fd3274;
	mul.f64 	%fd3276, %fd940, %fd3271;
	div.rn.f64 	%fd3277, %fd3275, %fd3276;
	fma.rn.f64 	%fd941, %fd938, %fd3277, %fd4626;
	fma.rn.f64 	%fd942, %fd939, %fd3277, %fd4627;
	mov.f64 	%fd4626, %fd941;
	mov.f64 	%fd4627, %fd942;
$L__BB0_275:
	ld.shared.f64 	%fd3278, [_ZZ16calculate_forcesPKdS0_S0_PdS1_iE4sh_x+1072];
	sub.f64 	%fd945, %fd3278, %fd4620;
	ld.shared.f64 	%fd3279, [_ZZ16calculate_forcesPKdS0_S0_PdS1_iE4sh_y+1072];
	sub.f64 	%fd946, %fd3279, %fd4621;
	mul.f64 	%fd3280, %fd946, %fd946;
	fma.rn.f64 	%fd3281, %fd945, %fd945, %fd3280;
	add.f64 	%fd947, %fd3281, 0d3DDB7CDFD9D7BDBB;
	setp.leu.f64 	%p138, %fd947, 0d3FF0000000000000;
	@%p138 bra 	$L__BB0_277;
	sqrt.rn.f64 	%fd3282, %fd947;
	ld.global.f64 	%fd3283, [%rd4];
	mul.f64 	%fd3284, %fd3283, 0d3DD2589EFFED8ACC;
	ld.shared.f64 	%fd3285, [_ZZ16calculate_forcesPKdS0_S0_PdS1_iE4sh_m+1072];
	mul.f64 	%fd3286, %fd3284, %fd3285;
	mul.f64 	%fd3287, %fd947, %fd3282;
	div.rn.f64 	%fd3288, %fd3286, %fd3287;
	fma.rn.f64 	%fd948, %fd945, %fd3288, %fd4626;
	fma.rn.f64 	%fd949, %fd946, %fd3288, %fd4627;
	mov.f64 	%fd4626, %fd948;
	mov.f64 	%fd4627, %fd949;
$L__BB0_277:
	ld.shared.f64 	%fd3289, [_ZZ16calculate_forcesPKdS0_S0_PdS1_iE4sh_x+1080];
	sub.f64 	%fd952, %fd3289, %fd4620;
	ld.shared.f64 	%fd3290, [_ZZ16calculate_forcesPKdS0_S0_PdS1_iE4sh_y+1080];
	sub.f64 	%fd953, %fd3290, %fd4621;
	mul.f64 	%fd3291, %fd953, %fd953;
	fma.rn.f64 	%fd3292, %fd952, %fd952, %fd3291;
	add.f64 	%fd954, %fd3292, 0d3DDB7CDFD9D7BDBB;
	setp.leu.f64 	%p139, %fd954, 0d3FF0000000000000;
	@%p139 bra 	$L__BB0_279;
	sqrt.rn.f64 	%fd3293, %fd954;
	ld.global.f64 	%fd3294, [%rd4];
	mul.f64 	%fd3295, %fd3294, 0d3DD2589EFFED8ACC;
	ld.shared.f64 	%fd3296, [_ZZ16calculate_forcesPKdS0_S0_PdS1_iE4sh_m+1080];
	mul.f64 	%fd3297, %fd3295, %fd3296;
	mul.f64 	%fd3298, %fd954, %fd3293;
	div.rn.f64 	%fd3299, %fd3297, %fd3298;
	fma.rn.f64 	%fd955, %fd952, %fd3299, %fd4626;
	fma.rn.f64 	%fd956, %fd953, %fd3299, %fd4627;
	mov.f64 	%fd4626, %fd955;
	mov.f64 	%fd4627, %fd956;
$L__BB0_279:
	ld.shared.f64 	%fd3300, [_ZZ16calculate_forcesPKdS0_S0_PdS1_iE4sh_x+1088];
	sub.f64 	%fd959, %fd3300, %fd4620;
	ld.shared.f64 	%fd3301, [_ZZ16calculate_forcesPKdS0_S0_PdS1_iE4sh_y+1088];
	sub.f64 	%fd960, %fd3301, %fd4621;
	mul.f64 	%fd3302, %fd960, %fd960;
	fma.rn.f64 	%fd3303, %fd959, %fd959, %fd3302;
	add.f64 	%fd961, %fd3303, 0d3DDB7CDFD9D7BDBB;
	setp.leu.f64 	%p140, %fd961, 0d3FF0000000000000;
	@%p140 bra 	$L__BB0_281;
	sqrt.rn.f64 	%fd3304, %fd961;
	ld.global.f64 	%fd3305, [%rd4];
	mul.f64 	%fd3306, %fd3305, 0d3DD2589EFFED8ACC;
	ld.shared.f64 	%fd3307, [_ZZ16calculate_forcesPKdS0_S0_PdS1_iE4sh_m+1088];
	mul.f64 	%fd3308, %fd3306, %fd3307;
	mul.f64 	%fd3309, %fd961, %fd3304;
	div.rn.f64 	%fd3310, %fd3308, %fd3309;
	fma.rn.f64 	%fd962, %fd959, %fd3310, %fd4626;
	fma.rn.f64 	%fd963, %fd960, %fd3310, %fd4627;
	mov.f64 	%fd4626, %fd962;
	mov.f64 	%fd4627, %fd963;
$L__BB0_281:
	ld.shared.f64 	%fd3311, [_ZZ16calculate_forcesPKdS0_S0_PdS1_iE4sh_x+1096];
	sub.f64 	%fd966, %fd3311, %fd4620;
	ld.shared.f64 	%fd3312, [_ZZ16calculate_forcesPKdS0_S0_PdS1_iE4sh_y+1096];
	sub.f64 	%fd967, %fd3312, %fd4621;
	mul.f64 	%fd3313, %fd967, %fd967;
	fma.rn.f64 	%fd3314, %fd966, %fd966, %fd3313;
	add.f64 	%fd968, %fd3314, 0d3DDB7CDFD9D7BDBB;
	setp.leu.f64 	%p141, %fd968, 0d3FF0000000000000;
	@%p141 bra 	$L__BB0_283;
	sqrt.rn.f64 	%fd3315, %fd968;
	ld.global.f64 	%fd3316, [%rd4];
	mul.f64 	%fd3317, %fd3316, 0d3DD2589EFFED8ACC;
	ld.shared.f64 	%fd3318, [_ZZ16calculate_forcesPKdS0_S0_PdS1_iE4sh_m+1096];
	mul.f64 	%fd3319, %fd3317, %fd3318;
	mul.f64 	%fd3320, %fd968, %fd3315;
	div.rn.f64 	%fd3321, %fd3319, %fd3320;
	fma.rn.f64 	%fd969, %fd966, %fd3321, %fd4626;
	fma.rn.f64 	%fd970, %fd967, %fd3321, %fd4627;
	mov.f64 	%fd4626, %fd969;
	mov.f64 	%fd4627, %fd970;
$L__BB0_283:
	ld.shared.f64 	%fd3322, [_ZZ16calculate_forcesPKdS0_S0_PdS1_iE4sh_x+1104];
	sub.f64 	%fd973, %fd3322, %fd4620;
	ld.shared.f64 	%fd3323, [_ZZ16calculate_forcesPKdS0_S0_PdS1_iE4sh_y+1104];
	sub.f64 	%fd974, %fd3323, %fd4621;
	mul.f64 	%fd3324, %fd974, %fd974;
	fma.rn.f64 	%fd3325, %fd973, %fd973, %fd3324;
	add.f64 	%fd975, %fd3325, 0d3DDB7CDFD9D7BDBB;
	setp.leu.f64 	%p142, %fd975, 0d3FF0000000000000;
	@%p142 bra 	$L__BB0_285;
	sqrt.rn.f64 	%fd3326, %fd975;
	ld.global.f64 	%fd3327, [%rd4];
	mul.f64 	%fd3328, %fd3327, 0d3DD2589EFFED8ACC;
	ld.shared.f64 	%fd3329, [_ZZ16calculate_forcesPKdS0_S0_PdS1_iE4sh_m+1104];
	mul.f64 	%fd3330, %fd3328, %fd3329;
	mul.f64 	%fd3331, %fd975, %fd3326;
	div.rn.f64 	%fd3332, %fd3330, %fd3331;
	fma.rn.f64 	%fd976, %fd973, %fd3332, %fd4626;
	fma.rn.f64 	%fd977, %fd974, %fd3332, %fd4627;
	mov.f64 	%fd4626, %fd976;
	mov.f64 	%fd4627, %fd977;
$L__BB0_285:
	ld.shared.f64 	%fd3333, [_ZZ16calculate_forcesPKdS0_S0_PdS1_iE4sh_x+1112];
	sub.f64 	%fd980, %fd3333, %fd4620;
	ld.shared.f64 	%fd3334, [_ZZ16calculate_forcesPKdS0_S0_PdS1_iE4sh_y+1112];
	sub.f64 	%fd981, %fd3334, %fd4621;
	mul.f64 	%fd3335, %fd981, %fd981;
	fma.rn.f64 	%fd3336, %fd980, %fd980, %fd3335;
	add.f64 	%fd982, %fd3336, 0d3DDB7CDFD9D7BDBB;
	setp.leu.f64 	%p143, %fd982, 0d3FF0000000000000;
	@%p143 bra 	$L__BB0_287;
	sqrt.rn.f64 	%fd3337, %fd982;
	ld.global.f64 	%fd3338, [%rd4];
	mul.f64 	%fd3339, %fd3338, 0d3DD2589EFFED8ACC;
	ld.shared.f64 	%fd3340, [_ZZ16calculate_forcesPKdS0_S0_PdS1_iE4sh_m+1112];
	mul.f64 	%fd3341, %fd3339, %fd3340;
	mul.f64 	%fd3342, %fd982, %fd3337;
	div.rn.f64 	%fd3343, %fd3341, %fd3342;
	fma.rn.f64 	%fd983, %fd980, %fd3343, %fd4626;
	fma.rn.f64 	%fd984, %fd981, %fd3343, %fd4627;
	mov.f64 	%fd4626, %fd983;
	mov.f64 	%fd4627, %fd984;
$L__BB0_287:
	ld.shared.f64 	%fd3344, [_ZZ16calculate_forcesPKdS0_S0_PdS1_iE4sh_x+1120];
	sub.f64 	%fd987, %fd3344, %fd4620;
	ld.shared.f64 	%fd3345, [_ZZ16calculate_forcesPKdS0_S0_PdS1_iE4sh_y+1120];
	sub.f64 	%fd988, %fd3345, %fd4621;
	mul.f64 	%fd3346, %fd988, %fd988;
	fma.rn.f64 	%fd3347, %fd987, %fd987, %fd3346;
	add.f64 	%fd989, %fd3347, 0d3DDB7CDFD9D7BDBB;
	setp.leu.f64 	%p144, %fd989, 0d3FF0000000000000;
	@%p144 bra 	$L__BB0_289;
	sqrt.rn.f64 	%fd3348, %fd989;
	ld.global.f64 	%fd3349, [%rd4];
	mul.f64 	%fd3350, %fd3349, 0d3DD2589EFFED8ACC;
	ld.shared.f64 	%fd3351, [_ZZ16calculate_forcesPKdS0_S0_PdS1_iE4sh_m+1120];
	mul.f64 	%fd3352, %fd3350, %fd3351;
	mul.f64 	%fd3353, %fd989, %fd3348;
	div.rn.f64 	%fd3354, %fd3352, %fd3353;
	fma.rn.f64 	%fd990, %fd987, %fd3354, %fd4626;
	fma.rn.f64 	%fd991, %fd988, %fd3354, %fd4627;
	mov.f64 	%fd4626, %fd990;
	mov.f64 	%fd4627, %fd991;
$L__BB0_289:
	ld.shared.f64 	%fd3355, [_ZZ16calculate_forcesPKdS0_S0_PdS1_iE4sh_x+1128];
	sub.f64 	%fd994, %fd3355, %fd4620;
	ld.shared.f64 	%fd3356, [_ZZ16calculate_forcesPKdS0_S0_PdS1_iE4sh_y+1128];
	sub.f64 	%fd995, %fd3356, %fd4621;
	mul.f64 	%fd3357, %fd995, %fd995;
	fma.rn.f64 	%fd3358, %fd994, %fd994, %fd3357;
	add.f64 	%fd996, %fd3358, 0d3DDB7CDFD9D7BDBB;
	setp.leu.f64 	%p145, %fd996, 0d3FF0000000000000;
	@%p145 bra 	$L__BB0_291;
	sqrt.rn.f64 	%fd3359, %fd996;
	ld.global.f64 	%fd3360, [%rd4];
	mul.f64 	%fd3361, %fd3360, 0d3DD2589EFFED8ACC;
	ld.shared.f64 	%fd3362, [_ZZ16calculate_forcesPKdS0_S0_PdS1_iE4sh_m+1128];
	mul.f64 	%fd3363, %fd3361, %fd3362;
	mul.f64 	%fd3364, %fd996, %fd3359;
	div.rn.f64 	%fd3365, %fd3363, %fd3364;
	fma.rn.f64 	%fd997, %fd994, %fd3365, %fd4626;
	fma.rn.f64 	%fd998, %fd995, %fd3365, %fd4627;
	mov.f64 	%fd4626, %fd997;
	mov.f64 	%fd4627, %fd998;
$L__BB0_291:
	ld.shared.f64 	%fd3366, [_ZZ16calculate_forcesPKdS0_S0_PdS1_iE4sh_x+1136];
	sub.f64 	%fd1001, %fd3366, %fd4620;
	ld.shared.f64 	%fd3367, [_ZZ16calculate_forcesPKdS0_S0_PdS1_iE4sh_y+1136];
	sub.f64 	%fd1002, %fd3367, %fd4621;
	mul.f64 	%fd3368, %fd1002, %fd1002;
	fma.rn.f64 	%fd3369, %fd1001, %fd1001, %fd3368;
	add.f64 	%fd1003, %fd3369, 0d3DDB7CDFD9D7BDBB;
	setp.leu.f64 	%p146, %fd1003, 0d3FF0000000000000;
	@%p146 bra 	$L__BB0_293;
	sqrt.rn.f64 	%fd3370, %fd1003;
	ld.global.f64 	%fd3371, [%rd4];
	mul.f64 	%fd3372, %fd3371, 0d3DD2589EFFED8ACC;
	ld.shared.f64 	%fd3373, [_ZZ16calculate_forcesPKdS0_S0_PdS1_iE4sh_m+1136];
	mul.f64 	%fd3374, %fd3372, %fd3373;
	mul.f64 	%fd3375, %fd1003, %fd3370;
	div.rn.f64 	%fd3376, %fd3374, %fd3375;
	fma.rn.f64 	%fd1004, %fd1001, %fd3376, %fd4626;
	fma.rn.f64 	%fd1005, %fd1002, %fd3376, %fd4627;
	mov.f64 	%fd4626, %fd1004;
	mov.f64 	%fd4627, %fd1005;
$L__BB0_293:
	ld.shared.f64 	%fd3377, [_ZZ16calculate_forcesPKdS0_S0_PdS1_iE4sh_x+1144];
	sub.f64 	%fd1008, %fd3377, %fd4620;
	ld.shared.f64 	%fd3378, [_ZZ16calculate_forcesPKdS0_S0_PdS1_iE4sh_y+1144];
	sub.f64 	%fd1009, %fd3378, %fd4621;
	mul.f64 	%fd3379, %fd1009, %fd1009;
	fma.rn.f64 	%fd3380, %fd1008, %fd1008, %fd3379;
	add.f64 	%fd1010, %fd3380, 0d3DDB7CDFD9D7BDBB;
	setp.leu.f64 	%p147, %fd1010, 0d3FF0000000000000;
	@%p147 bra 	$L__BB0_295;
	sqrt.rn.f64 	%fd3381, %fd1010;
	ld.global.f64 	%fd3382, [%rd4];
	mul.f64 	%fd3383, %fd3382, 0d3DD2589EFFED8ACC;
	ld.shared.f64 	%fd3384, [_ZZ16calculate_forcesPKdS0_S0_PdS1_iE4sh_m+1144];
	mul.f64 	%fd3385, %fd3383, %fd3384;
	mul.f64 	%fd3386, %fd1010, %fd3381;
	div.rn.f64 	%fd3387, %fd3385, %fd3386;
	fma.rn.f64 	%fd1011, %fd1008, %fd3387, %fd4626;
	fma.rn.f64 	%fd1012, %fd1009, %fd3387, %fd4627;
	mov.f64 	%fd4626, %fd1011;
	mov.f64 	%fd4627, %fd1012;
$L__BB0_295:
	ld.shared.f64 	%fd3388, [_ZZ16calculate_forcesPKdS0_S0_PdS1_iE4sh_x+1152];
	sub.f64 	%fd1015, %fd3388, %fd4620;
	ld.shared.f64 	%fd3389, [_ZZ16calculate_forcesPKdS0_S0_PdS1_iE4sh_y+1152];
	sub.f64 	%fd1016, %fd3389, %fd4621;
	mul.f64 	%fd3390, %fd1016, %fd1016;
	fma.rn.f64 	%fd3391, %fd1015, %fd1015, %fd3390;
	add.f64 	%fd1017, %fd3391, 0d3DDB7CDFD9D7BDBB;
	setp.leu.f64 	%p148, %fd1017, 0d3FF0000000000000;
	@%p148 bra 	$L__BB0_297;
	sqrt.rn.f64 	%fd3392, %fd1017;
	ld.global.f64 	%fd3393, [%rd4];
	mul.f64 	%fd3394, %fd3393, 0d3DD2589EFFED8ACC;
	ld.shared.f64 	%fd3395, [_ZZ16calculate_forcesPKdS0_S0_PdS1_iE4sh_m+1152];
	mul.f64 	%fd3396, %fd3394, %fd3395;
	mul.f64 	%fd3397, %fd1017, %fd3392;
	div.rn.f64 	%fd3398, %fd3396, %fd3397;
	fma.rn.f64 	%fd1018, %fd1015, %fd3398, %fd4626;
	fma.rn.f64 	%fd1019, %fd1016, %fd3398, %fd4627;
	mov.f64 	%fd4626, %fd1018;
	mov.f64 	%fd4627, %fd1019;
$L__BB0_297:
	ld.shared.f64 	%fd3399, [_ZZ16calculate_forcesPKdS0_S0_PdS1_iE4sh_x+1160];
	sub.f64 	%fd1022, %fd3399, %fd4620;
	ld.shared.f64 	%fd3400, [_ZZ16calculate_forcesPKdS0_S0_PdS1_iE4sh_y+1160];
	sub.f64 	%fd1023, %fd3400, %fd4621;
	mul.f64 	%fd3401, %fd1023, %fd1023;
	fma.rn.f64 	%fd3402, %fd1022, %fd1022, %fd3401;
	add.f64 	%fd1024, %fd3402, 0d3DDB7CDFD9D7BDBB;
	setp.leu.f64 	%p149, %fd1024, 0d3FF0000000000000;
	@%p149 bra 	$L__BB0_299;
	sqrt.rn.f64 	%fd3403, %fd1024;
	ld.global.f64 	%fd3404, [%rd4];
	mul.f64 	%fd3405, %fd3404, 0d3DD2589EFFED8ACC;
	ld.shared.f64 	%fd3406, [_ZZ16calculate_forcesPKdS0_S0_PdS1_iE4sh_m+1160];
	mul.f64 	%fd3407, %fd3405, %fd3406;
	mul.f64 	%fd3408, %fd1024, %fd3403;
	div.rn.f64 	%fd3409, %fd3407, %fd3408;
	fma.rn.f64 	%fd1025, %fd1022, %fd3409, %fd4626;
	fma.rn.f64 	%fd1026, %fd1023, %fd3409, %fd4627;
	mov.f64 	%fd4626, %fd1025;
	mov.f64 	%fd4627, %fd1026;
$L__BB0_299:
	ld.shared.f64 	%fd3410, [_ZZ16calculate_forcesPKdS0_S0_PdS1_iE4sh_x+1168];
	sub.f64 	%fd1029, %fd3410, %fd4620;
	ld.shared.f64 	%fd3411, [_ZZ16calculate_forcesPKdS0_S0_PdS1_iE4sh_y+1168];
	sub.f64 	%fd1030, %fd3411, %fd4621;
	mul.f64 	%fd3412, %fd1030, %fd1030;
	fma.rn.f64 	%fd3413, %fd1029, %fd1029, %fd3412;
	add.f64 	%fd1031, %fd3413, 0d3DDB7CDFD9D7BDBB;
	setp.leu.f64 	%p150, %fd1031, 0d3FF0000000000000;
	@%p150 bra 	$L__BB0_301;
	sqrt.rn.f64 	%fd3414, %fd1031;
	ld.global.f64 	%fd3415, [%rd4];
	mul.f64 	%fd3416, %fd3415, 0d3DD2589EFFED8ACC;
	ld.shared.f64 	%fd3417, [_ZZ16calculate_forcesPKdS0_S0_PdS1_iE4sh_m+1168];
	mul.f64 	%fd3418, %fd3416, %fd3417;
	mul.f64 	%fd3419, %fd1031, %fd3414;
	div.rn.f64 	%fd3420, %fd3418, %fd3419;
	fma.rn.f64 	%fd1032, %fd1029, %fd3420, %fd4626;
	fma.rn.f64 	%fd1033, %fd1030, %fd3420, %fd4627;
	mov.f64 	%fd4626, %fd1032;
	mov.f64 	%fd4627, %fd1033;
$L__BB0_301:
	ld.shared.f64 	%fd3421, [_ZZ16calculate_forcesPKdS0_S0_PdS1_iE4sh_x+1176];
	sub.f64 	%fd1036, %fd3421, %fd4620;
	ld.shared.f64 	%fd3422, [_ZZ16calculate_forcesPKdS0_S0_PdS1_iE4sh_y+1176];
	sub.f64 	%fd1037, %fd3422, %fd4621;
	mul.f64 	%fd3423, %fd1037, %fd1037;
	fma.rn.f64 	%fd3424, %fd1036, %fd1036, %fd3423;
	add.f64 	%fd1038, %fd3424, 0d3DDB7CDFD9D7BDBB;
	setp.leu.f64 	%p151, %fd1038, 0d3FF0000000000000;
	@%p151 bra 	$L__BB0_303;
	sqrt.rn.f64 	%fd3425, %fd1038;
	ld.global.f64 	%fd3426, [%rd4];
	mul.f64 	%fd3427, %fd3426, 0d3DD2589EFFED8ACC;
	ld.shared.f64 	%fd3428, [_ZZ16calculate_forcesPKdS0_S0_PdS1_iE4sh_m+1176];
	mul.f64 	%fd3429, %fd3427, %fd3428;
	mul.f64 	%fd3430, %fd1038, %fd3425;
	div.rn.f64 	%fd3431, %fd3429, %fd3430;
	fma.rn.f64 	%fd1039, %fd1036, %fd3431, %fd4626;
	fma.rn.f64 	%fd1040, %fd1037, %fd3431, %fd4627;
	mov.f64 	%fd4626, %fd1039;
	mov.f64 	%fd4627, %fd1040;
$L__BB0_303:
	ld.shared.f64 	%fd3432, [_ZZ16calculate_forcesPKdS0_S0_PdS1_iE4sh_x+1184];
	sub.f64 	%fd1043, %fd3432, %fd4620;
	ld.shared.f64 	%fd3433, [_ZZ16calculate_forcesPKdS0_S0_PdS1_iE4sh_y+1184];
	sub.f64 	%fd1044, %fd3433, %fd4621;
	mul.f64 	%fd3434, %fd1044, %fd1044;
	fma.rn.f64 	%fd3435, %fd1043, %fd1043, %fd3434;
	add.f64 	%fd1045, %fd3435, 0d3DDB7CDFD9D7BDBB;
	setp.leu.f64 	%p152, %fd1045, 0d3FF0000000000000;
	@%p152 bra 	$L__BB0_305;
	sqrt.rn.f64 	%fd3436, %fd1045;
	ld.global.f64 	%fd3437, [%rd4];
	mul.f64 	%fd3438, %fd3437, 0d3DD2589EFFED8ACC;
	ld.shared.f64 	%fd3439, [_ZZ16calculate_forcesPKdS0_S0_PdS1_iE4sh_m+1184];
	mul.f64 	%fd3440, %fd3438, %fd3439;
	mul.f64 	%fd3441, %fd1045, %fd3436;
	div.rn.f64 	%fd3442, %fd3440, %fd3441;
	fma.rn.f64 	%fd1046, %fd1043, %fd3442, %fd4626;
	fma.rn.f64 	%fd1047, %fd1044, %fd3442, %fd4627;
	mov.f64 	%fd4626, %fd1046;
	mov.f64 	%fd4627, %fd1047;
$L__BB0_305:
	ld.shared.f64 	%fd3443, [_ZZ16calculate_forcesPKdS0_S0_PdS1_iE4sh_x+1192];
	sub.f64 	%fd1050, %fd3443, %fd4620;
	ld.shared.f64 	%fd3444, [_ZZ16calculate_forcesPKdS0_S0_PdS1_iE4sh_y+1192];
	sub.f64 	%fd1051, %fd3444, %fd4621;
	mul.f64 	%fd3445, %fd1051, %fd1051;
	fma.rn.f64 	%fd3446, %fd1050, %fd1050, %fd3445;
	add.f64 	%fd1052, %fd3446, 0d3DDB7CDFD9D7BDBB;
	setp.leu.f64 	%p153, %fd1052, 0d3FF0000000000000;
	@%p153 bra 	$L__BB0_307;
	sqrt.rn.f64 	%fd3447, %fd1052;
	ld.global.f64 	%fd3448, [%rd4];
	mul.f64 	%fd3449, %fd3448, 0d3DD2589EFFED8ACC;
	ld.shared.f64 	%fd3450, [_ZZ16calculate_forcesPKdS0_S0_PdS1_iE4sh_m+1192];
	mul.f64 	%fd3451, %fd3449, %fd3450;
	mul.f64 	%fd3452, %fd1052, %fd3447;
	div.rn.f64 	%fd3453, %fd3451, %fd3452;
	fma.rn.f64 	%fd1053, %fd1050, %fd3453, %fd4626;
	fma.rn.f64 	%fd1054, %fd1051, %fd3453, %fd4627;
	mov.f64 	%fd4626, %fd1053;
	mov.f64 	%fd4627, %fd1054;
$L__BB0_307:
	ld.shared.f64 	%fd3454, [_ZZ16calculate_forcesPKdS0_S0_PdS1_iE4sh_x+1200];
	sub.f64 	%fd1057, %fd3454, %fd4620;
	ld.shared.f64 	%fd3455, [_ZZ16calculate_forcesPKdS0_S0_PdS1_iE4sh_y+1200];
	sub.f64 	%fd1058, %fd3455, %fd4621;
	mul.f64 	%fd3456, %fd1058, %fd1058;
	fma.rn.f64 	%fd3457, %fd1057, %fd1057, %fd3456;
	add.f64 	%fd1059, %fd3457, 0d3DDB7CDFD9D7BDBB;
	setp.leu.f64 	%p154, %fd1059, 0d3FF0000000000000;
	@%p154 bra 	$L__BB0_309;
	sqrt.rn.f64 	%fd3458, %fd1059;
	ld.global.f64 	%fd3459, [%rd4];
	mul.f64 	%fd3460, %fd3459, 0d3DD2589EFFED8ACC;
	ld.shared.f64 	%fd3461, [_ZZ16calculate_forcesPKdS0_S0_PdS1_iE4sh_m+1200];
	mul.f64 	%fd3462, %fd3460, %fd3461;
	mul.f64 	%fd3463, %fd1059, %fd3458;
	div.rn.f64 	%fd3464, %fd3462, %fd3463;
	fma.rn.f64 	%fd1060, %fd1057, %fd3464, %fd4626;
	fma.rn.f64 	%fd1061, %fd1058, %fd3464, %fd4627;
	mov.f64 	%fd4626, %fd1060;
	mov.f64 	%fd4627, %fd1061;
$L__BB0_309:
	ld.shared.f64 	%fd3465, [_ZZ16calculate_forcesPKdS0_S0_PdS1_iE4sh_x+1208];
	sub.f64 	%fd1064, %fd3465, %fd4620;
	ld.shared.f64 	%fd3466, [_ZZ16calculate_forcesPKdS0_S0_PdS1_iE4sh_y+1208];
	sub.f64 	%fd1065, %fd3466, %fd4621;
	mul.f64 	%fd3467, %fd1065, %fd1065;
	fma.rn.f64 	%fd3468, %fd1064, %fd1064, %fd3467;
	add.f64 	%fd1066, %fd3468, 0d3DDB7CDFD9D7BDBB;
	setp.leu.f64 	%p155, %fd1066, 0d3FF0000000000000;
	@%p155 bra 	$L__BB0_311;
	sqrt.rn.f64 	%fd3469, %fd1066;
	ld.global.f64 	%fd3470, [%rd4];
	mul.f64 	%fd3471, %fd3470, 0d3DD2589EFFED8ACC;
	ld.shared.f64 	%fd3472, [_ZZ16calculate_forcesPKdS0_S0_PdS1_iE4sh_m+1208];
	mul.f64 	%fd3473, %fd3471, %fd3472;
	mul.f64 	%fd3474, %fd1066, %fd3469;
	div.rn.f64 	%fd3475, %fd3473, %fd3474;
	fma.rn.f64 	%fd1067, %fd1064, %fd3475, %fd4626;
	fma.rn.f64 	%fd1068, %fd1065, %fd3475, %fd4627;
	mov.f64 	%fd4626, %fd1067;
	mov.f64 	%fd4627, %fd1068;
$L__BB0_311:
	ld.shared.f64 	%fd3476, [_ZZ16calculate_forcesPKdS0_S0_PdS1_iE4sh_x+1216];
	sub.f64 	%fd1071, %fd3476, %fd4620;
	ld.shared.f64 	%fd3477, [_ZZ16calculate_forcesPKdS0_S0_PdS1_iE4sh_y+1216];
	sub.f64 	%fd1072, %fd3477, %fd4621;
	mul.f64 	%fd3478, %fd1072, %fd1072;
	fma.rn.f64 	%fd3479, %fd1071, %fd1071, %fd3478;
	add.f64 	%fd1073, %fd3479, 0d3DDB7CDFD9D7BDBB;
	setp.leu.f64 	%p156, %fd1073, 0d3FF0000000000000;
	@%p156 bra 	$L__BB0_313;
	sqrt.rn.f64 	%fd3480, %fd1073;
	ld.global.f64 	%fd3481, [%rd4];
	mul.f64 	%fd3482, %fd3481, 0d3DD2589EFFED8ACC;
	ld.shared.f64 	%fd3483, [_ZZ16calculate_forcesPKdS0_S0_PdS1_iE4sh_m+1216];
	mul.f64 	%fd3484, %fd3482, %fd3483;
	mul.f64 	%fd3485, %fd1073, %fd3480;
	div.rn.f64 	%fd3486, %fd3484, %fd3485;
	fma.rn.f64 	%fd1074, %fd1071, %fd3486, %fd4626;
	fma.rn.f64 	%fd1075, %fd1072, %fd3486, %fd4627;
	mov.f64 	%fd4626, %fd1074;
	mov.f64 	%fd4627, %fd1075;
$L__BB0_313:
	ld.shared.f64 	%fd3487, [_ZZ16calculate_forcesPKdS0_S0_PdS1_iE4sh_x+1224];
	sub.f64 	%fd1078, %fd3487, %fd4620;
	ld.shared.f64 	%fd3488, [_ZZ16calculate_forcesPKdS0_S0_PdS1_iE4sh_y+1224];
	sub.f64 	%fd1079, %fd3488, %fd4621;
	mul.f64 	%fd3489, %fd1079, %fd1079;
	fma.rn.f64 	%fd3490, %fd1078, %fd1078, %fd3489;
	add.f64 	%fd1080, %fd3490, 0d3DDB7CDFD9D7BDBB;
	setp.leu.f64 	%p157, %fd1080, 0d3FF0000000000000;
	@%p157 bra 	$L__BB0_315;
	sqrt.rn.f64 	%fd3491, %fd1080;
	ld.global.f64 	%fd3492, [%rd4];
	mul.f64 	%fd3493, %fd3492, 0d3DD2589EFFED8ACC;
	ld.shared.f64 	%fd3494, [_ZZ16calculate_forcesPKdS0_S0_PdS1_iE4sh_m+1224];
	mul.f64 	%fd3495, %fd3493, %fd3494;
	mul.f64 	%fd3496, %fd1080, %fd3491;
	div.rn.f64 	%fd3497, %fd3495, %fd3496;
	fma.rn.f64 	%fd1081, %fd1078, %fd3497, %fd4626;
	fma.rn.f64 	%fd1082, %fd1079, %fd3497, %fd4627;
	mov.f64 	%fd4626, %fd1081;
	mov.f64 	%fd4627, %fd1082;
$L__BB0_315:
	ld.shared.f64 	%fd3498, [_ZZ16calculate_forcesPKdS0_S0_PdS1_iE4sh_x+1232];
	sub.f64 	%fd1085, %fd3498, %fd4620;
	ld.shared.f64 	%fd3499, [_ZZ16calculate_forcesPKdS0_S0_PdS1_iE4sh_y+1232];
	sub.f64 	%fd1086, %fd3499, %fd4621;
	mul.f64 	%fd3500, %fd1086, %fd1086;
	fma.rn.f64 	%fd3501, %fd1085, %fd1085, %fd3500;
	add.f64 	%fd1087, %fd3501, 0d3DDB7CDFD9D7BDBB;
	setp.leu.f64 	%p158, %fd1087, 0d3FF0000000000000;
	@%p158 bra 	$L__BB0_317;
	sqrt.rn.f64 	%fd3502, %fd1087;
	ld.global.f64 	%fd3503, [%rd4];
	mul.f64 	%fd3504, %fd3503, 0d3DD2589EFFED8ACC;
	ld.shared.f64 	%fd3505, [_ZZ16calculate_forcesPKdS0_S0_PdS1_iE4sh_m+1232];
	mul.f64 	%fd3506, %fd3504, %fd3505;
	mul.f64 	%fd3507, %fd1087, %fd3502;
	div.rn.f64 	%fd3508, %fd3506, %fd3507;
	fma.rn.f64 	%fd1088, %fd1085, %fd3508, %fd4626;
	fma.rn.f64 	%fd1089, %fd1086, %fd3508, %fd4627;
	mov.f64 	%fd4626, %fd1088;
	mov.f64 	%fd4627, %fd1089;
$L__BB0_317:
	ld.shared.f64 	%fd3509, [_ZZ16calculate_forcesPKdS0_S0_PdS1_iE4sh_x+1240];
	sub.f64 	%fd1092, %fd3509, %fd4620;
	ld.shared.f64 	%fd3510, [_ZZ16calculate_forcesPKdS0_S0_PdS1_iE4sh_y+1240];
	sub.f64 	%fd1093, %fd3510, %fd4621;
	mul.f64 	%fd3511, %fd1093, %fd1093;
	fma.rn.f64 	%fd3512, %fd1092, %fd1092, %fd3511;
	add.f64 	%fd1094, %fd3512, 0d3DDB7CDFD9D7BDBB;
	setp.leu.f64 	%p159, %fd1094, 0d3FF0000000000000;
	@%p159 bra 	$L__BB0_319;
	sqrt.rn.f64 	%fd3513, %fd1094;
	ld.global.f64 	%fd3514, [%rd4];
	mul.f64 	%fd3515, %fd3514, 0d3DD2589EFFED8ACC;
	ld.shared.f64 	%fd3516, [_ZZ16calculate_forcesPKdS0_S0_PdS1_iE4sh_m+1240];
	mul.f64 	%fd3517, %fd3515, %fd3516;
	mul.f64 	%fd3518, %fd1094, %fd3513;
	div.rn.f64 	%fd3519, %fd3517, %fd3518;
	fma.rn.f64 	%fd1095, %fd1092, %fd3519, %fd4626;
	fma.rn.f64 	%fd1096, %fd1093, %fd3519, %fd4627;
	mov.f64 	%fd4626, %fd1095;
	mov.f64 	%fd4627, %fd1096;
$L__BB0_319:
	ld.shared.f64 	%fd3520, [_ZZ16calculate_forcesPKdS0_S0_PdS1_iE4sh_x+1248];
	sub.f64 	%fd1099, %fd3520, %fd4620;
	ld.shared.f64 	%fd3521, [_ZZ16calculate_forcesPKdS0_S0_PdS1_iE4sh_y+1248];
	sub.f64 	%fd1100, %fd3521, %fd4621;
	mul.f64 	%fd3522, %fd1100, %fd1100;
	fma.rn.f64 	%fd3523, %fd1099, %fd1099, %fd3522;
	add.f64 	%fd1101, %fd3523, 0d3DDB7CDFD9D7BDBB;
	setp.leu.f64 	%p160, %fd1101, 0d3FF0000000000000;
	@%p160 bra 	$L__BB0_321;
	sqrt.rn.f64 	%fd3524, %fd1101;
	ld.global.f64 	%fd3525, [%rd4];
	mul.f64 	%fd3526, %fd3525, 0d3DD2589EFFED8ACC;
	ld.shared.f64 	%fd3527, [_ZZ16calculate_forcesPKdS0_S0_PdS1_iE4sh_m+1248];
	mul.f64 	%fd3528, %fd3526, %fd3527;
	mul.f64 	%fd3529, %fd1101, %fd3524;
	div.rn.f64 	%fd3530, %fd3528, %fd3529;
	fma.rn.f64 	%fd1102, %fd1099, %fd3530, %fd4626;
	fma.rn.f64 	%fd1103, %fd1100, %fd3530, %fd4627;
	mov.f64 	%fd4626, %fd1102;
	mov.f64 	%fd4627, %fd1103;
$L__BB0_321:
	ld.shared.f64 	%fd3531, [_ZZ16calculate_forcesPKdS0_S0_PdS1_iE4sh_x+1256];
	sub.f64 	%fd1106, %fd3531, %fd4620;
	ld.shared.f64 	%fd3532, [_ZZ16calculate_forcesPKdS0_S0_PdS1_iE4sh_y+1256];
	sub.f64 	%fd1107, %fd3532, %fd4621;
	mul.f64 	%fd3533, %fd1107, %fd1107;
	fma.rn.f64 	%fd3534, %fd1106, %fd1106, %fd3533;
	add.f64 	%fd1108, %fd3534, 0d3DDB7CDFD9D7BDBB;
	setp.leu.f64 	%p161, %fd1108, 0d3FF0000000000000;
	@%p161 bra 	$L__BB0_323;
	sqrt.rn.f64 	%fd3535, %fd1108;
	ld.global.f64 	%fd3536, [%rd4];
	mul.f64 	%fd3537, %fd3536, 0d3DD2589EFFED8ACC;
	ld.shared.f64 	%fd3538, [_ZZ16calculate_forcesPKdS0_S0_PdS1_iE4sh_m+1256];
	mul.f64 	%fd3539, %fd3537, %fd3538;
	mul.f64 	%fd3540, %fd1108, %fd3535;
	div.rn.f64 	%fd3541, %fd3539, %fd3540;
	fma.rn.f64 	%fd1109, %fd1106, %fd3541, %fd4626;
	fma.rn.f64 	%fd1110, %fd1107, %fd3541, %fd4627;
	mov.f64 	%fd4626, %fd1109;
	mov.f64 	%fd4627, %fd1110;
$L__BB0_323:
	ld.shared.f64 	%fd3542, [_ZZ16calculate_forcesPKdS0_S0_PdS1_iE4sh_x+1264];
	sub.f64 	%fd1113, %fd3542, %fd4620;
	ld.shared.f64 	%fd3543, [_ZZ16calculate_forcesPKdS0_S0_PdS1_iE4sh_y+1264];
	sub.f64 	%fd1114, %fd3543, %fd4621;
	mul.f64 	%fd3544, %fd1114, %fd1114;
	fma.rn.f64 	%fd3545, %fd1113, %fd1113, %fd3544;
	add.f64 	%fd1115, %fd3545, 0d3DDB7CDFD9D7BDBB;
	setp.leu.f64 	%p162, %fd1115, 0d3FF0000000000000;
	@%p162 bra 	$L__BB0_325;
	sqrt.rn.f64 	%fd3546, %fd1115;
	ld.global.f64 	%fd3547, [%rd4];
	mul.f64 	%fd3548, %fd3547, 0d3DD2589EFFED8ACC;
	ld.shared.f64 	%fd3549, [_ZZ16calculate_forcesPKdS0_S0_PdS1_iE4sh_m+1264];
	mul.f64 	%fd3550, %fd3548, %fd3549;
	mul.f64 	%fd3551, %fd1115, %fd3546;
	div.rn.f64 	%fd3552, %fd3550, %fd3551;
	fma.rn.f64 	%fd1116, %fd1113, %fd3552, %fd4626;
	fma.rn.f64 	%fd1117, %fd1114, %fd3552, %fd4627;
	mov.f64 	%fd4626, %fd1116;
	mov.f64 	%fd4627, %fd1117;
$L__BB0_325:
	ld.shared.f64 	%fd3553, [_ZZ16calculate_forcesPKdS0_S0_PdS1_iE4sh_x+1272];
	sub.f64 	%fd1120, %fd3553, %fd4620;
	ld.shared.f64 	%fd3554, [_ZZ16calculate_forcesPKdS0_S0_PdS1_iE4sh_y+1272];
	sub.f64 	%fd1121, %fd3554, %fd4621;
	mul.f64 	%fd3555, %fd1121, %fd1121;
	fma.rn.f64 	%fd3556, %fd1120, %fd1120, %fd3555;
	add.f64 	%fd1122, %fd3556, 0d3DDB7CDFD9D7BDBB;
	setp.leu.f64 	%p163, %fd1122, 0d3FF0000000000000;
	@%p163 bra 	$L__BB0_327;
	sqrt.rn.f64 	%fd3557, %fd1122;
	ld.global.f64 	%fd3558, [%rd4];
	mul.f64 	%fd3559, %fd3558, 0d3DD2589EFFED8ACC;
	ld.shared.f64 	%fd3560, [_ZZ16calculate_forcesPKdS0_S0_PdS1_iE4sh_m+1272];
	mul.f64 	%fd3561, %fd3559, %fd3560;
	mul.f64 	%fd3562, %fd1122, %fd3557;
	div.rn.f64 	%fd3563, %fd3561, %fd3562;
	fma.rn.f64 	%fd1123, %fd1120, %fd3563, %fd4626;
	fma.rn.f64 	%fd1124, %fd1121, %fd3563, %fd4627;
	mov.f64 	%fd4626, %fd1123;
	mov.f64 	%fd4627, %fd1124;
$L__BB0_327:
	ld.shared.f64 	%fd3564, [_ZZ16calculate_forcesPKdS0_S0_PdS1_iE4sh_x+1280];
	sub.f64 	%fd1127, %fd3564, %fd4620;
	ld.shared.f64 	%fd3565, [_ZZ16calculate_forcesPKdS0_S0_PdS1_iE4sh_y+1280];
	sub.f64 	%fd1128, %fd3565, %fd4621;
	mul.f64 	%fd3566, %fd1128, %fd1128;
	fma.rn.f64 	%fd3567, %fd1127, %fd1127, %fd3566;
	add.f64 	%fd1129, %fd3567, 0d3DDB7CDFD9D7BDBB;
	setp.leu.f64 	%p164, %fd1129, 0d3FF0000000000000;
	@%p164 bra 	$L__BB0_329;
	sqrt.rn.f64 	%fd3568, %fd1129;
	ld.global.f64 	%fd3569, [%rd4];
	mul.f64 	%fd3570, %fd3569, 0d3DD2589EFFED8ACC;
	ld.shared.f64 	%fd3571, [_ZZ16calculate_forcesPKdS0_S0_PdS1_iE4sh_m+1280];
	mul.f64 	%fd3572, %fd3570, %fd3571;
	mul.f64 	%fd3573, %fd1129, %fd3568;
	div.rn.f64 	%fd3574, %fd3572, %fd3573;
	fma.rn.f64 	%fd1130, %fd1127, %fd3574, %fd4626;
	fma.rn.f64 	%fd1131, %fd1128, %fd3574, %fd4627;
	mov.f64 	%fd4626, %fd1130;
	mov.f64 	%fd4627, %fd1131;
$L__BB0_329:
	ld.shared.f64 	%fd3575, [_ZZ16calculate_forcesPKdS0_S0_PdS1_iE4sh_x+1288];
	sub.f64 	%fd1134, %fd3575, %fd4620;
	ld.shared.f64 	%fd3576, [_ZZ16calculate_forcesPKdS0_S0_PdS1_iE4sh_y+1288];
	sub.f64 	%fd1135, %fd3576, %fd4621;
	mul.f64 	%fd3577, %fd1135, %fd1135;
	fma.rn.f64 	%fd3578, %fd1134, %fd1134, %fd3577;
	add.f64 	%fd1136, %fd3578, 0d3DDB7CDFD9D7BDBB;
	setp.leu.f64 	%p165, %fd1136, 0d3FF0000000000000;
	@%p165 bra 	$L__BB0_331;
	sqrt.rn.f64 	%fd3579, %fd1136;
	ld.global.f64 	%fd3580, [%rd4];
	mul.f64 	%fd3581, %fd3580, 0d3DD2589EFFED8ACC;
	ld.shared.f64 	%fd3582, [_ZZ16calculate_forcesPKdS0_S0_PdS1_iE4sh_m+1288];
	mul.f64 	%fd3583, %fd3581, %fd3582;
	mul.f64 	%fd3584, %fd1136, %fd3579;
	div.rn.f64 	%fd3585, %fd3583, %fd3584;
	fma.rn.f64 	%fd1137, %fd1134, %fd3585, %fd4626;
	fma.rn.f64 	%fd1138, %fd1135, %fd3585, %fd4627;
	mov.f64 	%fd4626, %fd1137;
	mov.f64 	%fd4627, %fd1138;
$L__BB0_331:
	ld.shared.f64 	%fd3586, [_ZZ16calculate_forcesPKdS0_S0_PdS1_iE4sh_x+1296];
	sub.f64 	%fd1141, %fd3586, %fd4620;
	ld.shared.f64 	%fd3587, [_ZZ16calculate_forcesPKdS0_S0_PdS1_iE4sh_y+1296];
	sub.f64 	%fd1142, %fd3587, %fd4621;
	mul.f64 	%fd3588, %fd1142, %fd1142;
	fma.rn.f64 	%fd3589, %fd1141, %fd1141, %fd3588;
	add.f64 	%fd1143, %fd3589, 0d3DDB7CDFD9D7BDBB;
	setp.leu.f64 	%p166, %fd1143, 0d3FF0000000000000;
	@%p166 bra 	$L__BB0_333;
	sqrt.rn.f64 	%fd3590, %fd1143;
	ld.global.f64 	%fd3591, [%rd4];
	mul.f64 	%fd3592, %fd3591, 0d3DD2589EFFED8ACC;
	ld.shared.f64 	%fd3593, [_ZZ16calculate_forcesPKdS0_S0_PdS1_iE4sh_m+1296];
	mul.f64 	%fd3594, %fd3592, %fd3593;
	mul.f64 	%fd3595, %fd1143, %fd3590;
	div.rn.f64 	%fd3596, %fd3594, %fd3595;
	fma.rn.f64 	%fd1144, %fd1141, %fd3596, %fd4626;
	fma.rn.f64 	%fd1145, %fd1142, %fd3596, %fd4627;
	mov.f64 	%fd4626, %fd1144;
	mov.f64 	%fd4627, %fd1145;
$L__BB0_333:
	ld.shared.f64 	%fd3597, [_ZZ16calculate_forcesPKdS0_S0_PdS1_iE4sh_x+1304];
	sub.f64 	%fd1148, %fd3597, %fd4620;
	ld.shared.f64 	%fd3598, [_ZZ16calculate_forcesPKdS0_S0_PdS1_iE4sh_y+1304];
	sub.f64 	%fd1149, %fd3598, %fd4621;
	mul.f64 	%fd3599, %fd1149, %fd1149;
	fma.rn.f64 	%fd3600, %fd1148, %fd1148, %fd3599;
	add.f64 	%fd1150, %fd3600, 0d3DDB7CDFD9D7BDBB;
	setp.leu.f64 	%p167, %fd1150, 0d3FF0000000000000;
	@%p167 bra 	$L__BB0_335;
	sqrt.rn.f64 	%fd3601, %fd1150;
	ld.global.f64 	%fd3602, [%rd4];
	mul.f64 	%fd3603, %fd3602, 0d3DD2589EFFED8ACC;
	ld.shared.f64 	%fd3604, [_ZZ16calculate_forcesPKdS0_S0_PdS1_iE4sh_m+1304];
	mul.f64 	%fd3605, %fd3603, %fd3604;
	mul.f64 	%fd3606, %fd1150, %fd3601;
	div.rn.f64 	%fd3607, %fd3605, %fd3606;
	fma.rn.f64 	%fd1151, %fd1148, %fd3607, %fd4626;
	fma.rn.f64 	%fd1152, %fd1149, %fd3607, %fd4627;
	mov.f64 	%fd4626, %fd1151;
	mov.f64 	%fd4627, %fd1152;
$L__BB0_335:
	ld.shared.f64 	%fd3608, [_ZZ16calculate_forcesPKdS0_S0_PdS1_iE4sh_x+1312];
	sub.f64 	%fd1155, %fd3608, %fd4620;
	ld.shared.f64 	%fd3609, [_ZZ16calculate_forcesPKdS0_S0_PdS1_iE4sh_y+1312];
	sub.f64 	%fd1156, %fd3609, %fd4621;
	mul.f64 	%fd3610, %fd1156, %fd1156;
	fma.rn.f64 	%fd3611, %fd1155, %fd1155, %fd3610;
	add.f64 	%fd1157, %fd3611, 0d3DDB7CDFD9D7BDBB;
	setp.leu.f64 	%p168, %fd1157, 0d3FF0000000000000;
	@%p168 bra 	$L__BB0_337;
	sqrt.rn.f64 	%fd3612, %fd1157;
	ld.global.f64 	%fd3613, [%rd4];
	mul.f64 	%fd3614, %fd3613, 0d3DD2589EFFED8ACC;
	ld.shared.f64 	%fd3615, [_ZZ16calculate_forcesPKdS0_S0_PdS1_iE4sh_m+1312];
	mul.f64 	%fd3616, %fd3614, %fd3615;
	mul.f64 	%fd3617, %fd1157, %fd3612;
	div.rn.f64 	%fd3618, %fd3616, %fd3617;
	fma.rn.f64 	%fd1158, %fd1155, %fd3618, %fd4626;
	fma.rn.f64 	%fd1159, %fd1156, %fd3618, %fd4627;
	mov.f64 	%fd4626, %fd1158;
	mov.f64 	%fd4627, %fd1159;
$L__BB0_337:
	ld.shared.f64 	%fd3619, [_ZZ16calculate_forcesPKdS0_S0_PdS1_iE4sh_x+1320];
	sub.f64 	%fd1162, %fd3619, %fd4620;
	ld.shared.f64 	%fd3620, [_ZZ16calculate_forcesPKdS0_S0_PdS1_iE4sh_y+1320];
	sub.f64 	%fd1163, %fd3620, %fd4621;
	mul.f64 	%fd3621, %fd1163, %fd1163;
	fma.rn.f64 	%fd3622, %fd1162, %fd1162, %fd3621;
	add.f64 	%fd1164, %fd3622, 0d3DDB7CDFD9D7BDBB;
	setp.leu.f64 	%p169, %fd1164, 0d3FF0000000000000;
	@%p169 bra 	$L__BB0_339;
	sqrt.rn.f64 	%fd3623, %fd1164;
	ld.global.f64 	%fd3624, [%rd4];
	mul.f64 	%fd3625, %fd3624, 0d3DD2589EFFED8ACC;
	ld.shared.f64 	%fd3626, [_ZZ16calculate_forcesPKdS0_S0_PdS1_iE4sh_m+1320];
	mul.f64 	%fd3627, %fd3625, %fd3626;
	mul.f64 	%fd3628, %fd1164, %fd3623;
	div.rn.f64 	%fd3629, %fd3627, %fd3628;
	fma.rn.f64 	%fd1165, %fd1162, %fd3629, %fd4626;
	fma.rn.f64 	%fd1166, %fd1163, %fd3629, %fd4627;
	mov.f64 	%fd4626, %fd1165;
	mov.f64 	%fd4627, %fd1166;
$L__BB0_339:
	ld.shared.f64 	%fd3630, [_ZZ16calculate_forcesPKdS0_S0_PdS1_iE4sh_x+1328];
	sub.f64 	%fd1169, %fd3630, %fd4620;
	ld.shared.f64 	%fd3631, [_ZZ16calculate_forcesPKdS0_S0_PdS1_iE4sh_y+1328];
	sub.f64 	%fd1170, %fd3631, %fd4621;
	mul.f64 	%fd3632, %fd1170, %fd1170;
	fma.rn.f64 	%fd3633, %fd1169, %fd1169, %fd3632;
	add.f64 	%fd1171, %fd3633, 0d3DDB7CDFD9D7BDBB;
	setp.leu.f64 	%p170, %fd1171, 0d3FF0000000000000;
	@%p170 bra 	$L__BB0_341;
	sqrt.rn.f64 	%fd3634, %fd1171;
	ld.global.f64 	%fd3635, [%rd4];
	mul.f64 	%fd3636, %fd3635, 0d3DD2589EFFED8ACC;
	ld.shared.f64 	%fd3637, [_ZZ16calculate_forcesPKdS0_S0_PdS1_iE4sh_m+1328];
	mul.f64 	%fd3638, %fd3636, %fd3637;
	mul.f64 	%fd3639, %fd1171, %fd3634;
	div.rn.f64 	%fd3640, %fd3638, %fd3639;
	fma.rn.f64 	%fd1172, %fd1169, %fd3640, %fd4626;
	fma.rn.f64 	%fd1173, %fd1170, %fd3640, %fd4627;
	mov.f64 	%fd4626, %fd1172;
	mov.f64 	%fd4627, %fd1173;
$L__BB0_341:
	ld.shared.f64 	%fd3641, [_ZZ16calculate_forcesPKdS0_S0_PdS1_iE4sh_x+1336];
	sub.f64 	%fd1176, %fd3641, %fd4620;
	ld.shared.f64 	%fd3642, [_ZZ16calculate_forcesPKdS0_S0_PdS1_iE4sh_y+1336];
	sub.f64 	%fd1177, %fd3642, %fd4621;
	mul.f64 	%fd3643, %fd1177, %fd1177;
	fma.rn.f64 	%fd3644, %fd1176, %fd1176, %fd3643;
	add.f64 	%fd1178, %fd3644, 0d3DDB7CDFD9D7BDBB;
	setp.leu.f64 	%p171, %fd1178, 0d3FF0000000000000;
	@%p171 bra 	$L__BB0_343;
	sqrt.rn.f64 	%fd3645, %fd1178;
	ld.global.f64 	%fd3646, [%rd4];
	mul.f64 	%fd3647, %fd3646, 0d3DD2589EFFED8ACC;
	ld.shared.f64 	%fd3648, [_ZZ16calculate_forcesPKdS0_S0_PdS1_iE4sh_m+1336];
	mul.f64 	%fd3649, %fd3647, %fd3648;
	mul.f64 	%fd3650, %fd1178, %fd3645;
	div.rn.f64 	%fd3651, %fd3649, %fd3650;
	fma.rn.f64 	%fd1179, %fd1176, %fd3651, %fd4626;
	fma.rn.f64 	%fd1180, %fd1177, %fd3651, %fd4627;
	mov.f64 	%fd4626, %fd1179;
	mov.f64 	%fd4627, %fd1180;
$L__BB0_343:
	ld.shared.f64 	%fd3652, [_ZZ16calculate_forcesPKdS0_S0_PdS1_iE4sh_x+1344];
	sub.f64 	%fd1183, %fd3652, %fd4620;
	ld.shared.f64 	%fd3653, [_ZZ16calculate_forcesPKdS0_S0_PdS1_iE4sh_y+1344];
	sub.f64 	%fd1184, %fd3653, %fd4621;
	mul.f64 	%fd3654, %fd1184, %fd1184;
	fma.rn.f64 	%fd3655, %fd1183, %fd1183, %fd3654;
	add.f64 	%fd1185, %fd3655, 0d3DDB7CDFD9D7BDBB;
	setp.leu.f64 	%p172, %fd1185, 0d3FF0000000000000;
	@%p172 bra 	$L__BB0_345;
	sqrt.rn.f64 	%fd3656, %fd1185;
	ld.global.f64 	%fd3657, [%rd4];
	mul.f64 	%fd3658, %fd3657, 0d3DD2589EFFED8ACC;
	ld.shared.f64 	%fd3659, [_ZZ16calculate_forcesPKdS0_S0_PdS1_iE4sh_m+1344];
	mul.f64 	%fd3660, %fd3658, %fd3659;
	mul.f64 	%fd3661, %fd1185, %fd3656;
	div.rn.f64 	%fd3662, %fd3660, %fd3661;
	fma.rn.f64 	%fd1186, %fd1183, %fd3662, %fd4626;
	fma.rn.f64 	%fd1187, %fd1184, %fd3662, %fd4627;
	mov.f64 	%fd4626, %fd1186;
	mov.f64 	%fd4627, %fd1187;
$L__BB0_345:
	ld.shared.f64 	%fd3663, [_ZZ16calculate_forcesPKdS0_S0_PdS1_iE4sh_x+1352];
	sub.f64 	%fd1190, %fd3663, %fd4620;
	ld.shared.f64 	%fd3664, [_ZZ16calculate_forcesPKdS0_S0_PdS1_iE4sh_y+1352];
	sub.f64 	%fd1191, %fd3664, %fd4621;
	mul.f64 	%fd3665, %fd1191, %fd1191;
	fma.rn.f64 	%fd3666, %fd1190, %fd1190, %fd3665;
	add.f64 	%fd1192, %fd3666, 0d3DDB7CDFD9D7BDBB;
	setp.leu.f64 	%p173, %fd1192, 0d3FF0000000000000;
	@%p173 bra 	$L__BB0_347;
	sqrt.rn.f64 	%fd3667, %fd1192;
	ld.global.f64 	%fd3668, [%rd4];
	mul.f64 	%fd3669, %fd3668, 0d3DD2589EFFED8ACC;
	ld.shared.f64 	%fd3670, [_ZZ16calculate_forcesPKdS0_S0_PdS1_iE4sh_m+1352];
	mul.f64 	%fd3671, %fd3669, %fd3670;
	mul.f64 	%fd3672, %fd1192, %fd3667;
	div.rn.f64 	%fd3673, %fd3671, %fd3672;
	fma.rn.f64 	%fd1193, %fd1190, %fd3673, %fd4626;
	fma.rn.f64 	%fd1194, %fd1191, %fd3673, %fd4627;
	mov.f64 	%fd4626, %fd1193;
	mov.f64 	%fd4627, %fd1194;
$L__BB0_347:
	ld.shared.f64 	%fd3674, [_ZZ16calculate_forcesPKdS0_S0_PdS1_iE4sh_x+1360];
	sub.f64 	%fd1197, %fd3674, %fd4620;
	ld.shared.f64 	%fd3675, [_ZZ16calculate_forcesPKdS0_S0_PdS1_iE4sh_y+1360];
	sub.f64 	%fd1198, %fd3675, %fd4621;
	mul.f64 	%fd3676, %fd1198, %fd1198;
	fma.rn.f64 	%fd3677, %fd1197, %fd1197, %fd3676;
	add.f64 	%fd1199, %fd3677, 0d3DDB7CDFD9D7BDBB;
	setp.leu.f64 	%p174, %fd1199, 0d3FF0000000000000;
	@%p174 bra 	$L__BB0_349;
	sqrt.rn.f64 	%fd3678, %fd1199;
	ld.global.f64 	%fd3679, [%rd4];
	mul.f64 	%fd3680, %fd3679, 0d3DD2589EFFED8ACC;
	ld.shared.f64 	%fd3681, [_ZZ16calculate_forcesPKdS0_S0_PdS1_iE4sh_m+1360];
	mul.f64 	%fd3682, %fd3680, %fd3681;
	mul.f64 	%fd3683, %fd1199, %fd3678;
	div.rn.f64 	%fd3684, %fd3682, %fd3683;
	fma.rn.f64 	%fd1200, %fd1197, %fd3684, %fd4626;
	fma.rn.f64 	%fd1201, %fd1198, %fd3684, %fd4627;
	mov.f64 	%fd4626, %fd1200;
	mov.f64 	%fd4627, %fd1201;
$L__BB0_349:
	ld.shared.f64 	%fd3685, [_ZZ16calculate_forcesPKdS0_S0_PdS1_iE4sh_x+1368];
	sub.f64 	%fd1204, %fd3685, %fd4620;
	ld.shared.f64 	%fd3686, [_ZZ16calculate_forcesPKdS0_S0_PdS1_iE4sh_y+1368];
	sub.f64 	%fd1205, %fd3686, %fd4621;
	mul.f64 	%fd3687, %fd1205, %fd1205;
	fma.rn.f64 	%fd3688, %fd1204, %fd1204, %fd3687;
	add.f64 	%fd1206, %fd3688, 0d3DDB7CDFD9D7BDBB;
	setp.leu.f64 	%p175, %fd1206, 0d3FF0000000000000;
	@%p175 bra 	$L__BB0_351;
	sqrt.rn.f64 	%fd3689, %fd1206;
	ld.global.f64 	%fd3690, [%rd4];
	mul.f64 	%fd3691, %fd3690, 0d3DD2589EFFED8ACC;
	ld.shared.f64 	%fd3692, [_ZZ16calculate_forcesPKdS0_S0_PdS1_iE4sh_m+1368];
	mul.f64 	%fd3693, %fd3691, %fd3692;
	mul.f64 	%fd3694, %fd1206, %fd3689;
	div.rn.f64 	%fd3695, %fd3693, %fd3694;
	fma.rn.f64 	%fd1207, %fd1204, %fd3695, %fd4626;
	fma.rn.f64 	%fd1208, %fd1205, %fd3695, %fd4627;
	mov.f64 	%fd4626, %fd1207;
	mov.f64 	%fd4627, %fd1208;
$L__BB0_351:
	ld.shared.f64 	%fd3696, [_ZZ16calculate_forcesPKdS0_S0_PdS1_iE4sh_x+1376];
	sub.f64 	%fd1211, %fd3696, %fd4620;
	ld.shared.f64 	%fd3697, [_ZZ16calculate_forcesPKdS0_S0_PdS1_iE4sh_y+1376];
	sub.f64 	%fd1212, %fd3697, %fd4621;
	mul.f64 	%fd3698, %fd1212, %fd1212;
	fma.rn.f64 	%fd3699, %fd1211, %fd1211, %fd3698;
	add.f64 	%fd1213, %fd3699, 0d3DDB7CDFD9D7BDBB;
	setp.leu.f64 	%p176, %fd1213, 0d3FF0000000000000;
	@%p176 bra 	$L__BB0_353;
	sqrt.rn.f64 	%fd3700, %fd1213;
	ld.global.f64 	%fd3701, [%rd4];
	mul.f64 	%fd3702, %fd3701, 0d3DD2589EFFED8ACC;
	ld.shared.f64 	%fd3703, [_ZZ16calculate_forcesPKdS0_S0_PdS1_iE4sh_m+1376];
	mul.f64 	%fd3704, %fd3702, %fd3703;
	mul.f64 	%fd3705, %fd1213, %fd3700;
	div.rn.f64 	%fd3706, %fd3704, %fd3705;
	fma.rn.f64 	%fd1214, %fd1211, %fd3706, %fd4626;
	fma.rn.f64 	%fd1215, %fd1212, %fd3706, %fd4627;
	mov.f64 	%fd4626, %fd1214;
	mov.f64 	%fd4627, %fd1215;
$L__BB0_353:
	ld.shared.f64 	%fd3707, [_ZZ16calculate_forcesPKdS0_S0_PdS1_iE4sh_x+1384];
	sub.f64 	%fd1218, %fd3707, %fd4620;
	ld.shared.f64 	%fd3708, [_ZZ16calculate_forcesPKdS0_S0_PdS1_iE4sh_y+1384];
	sub.f64 	%fd1219, %fd3708, %fd4621;
	mul.f64 	%fd3709, %fd1219, %fd1219;
	fma.rn.f64 	%fd3710, %fd1218, %fd1218, %fd3709;
	add.f64 	%fd1220, %fd3710, 0d3DDB7CDFD9D7BDBB;
	setp.leu.f64 	%p177, %fd1220, 0d3FF0000000000000;
	@%p177 bra 	$L__BB0_355;
	sqrt.rn.f64 	%fd3711, %fd1220;
	ld.global.f64 	%fd3712, [%rd4];
	mul.f64 	%fd3713, %fd3712, 0d3DD2589EFFED8ACC;
	ld.shared.f64 	%fd3714, [_ZZ16calculate_forcesPKdS0_S0_PdS1_iE4sh_m+1384];
	mul.f64 	%fd3715, %fd3713, %fd3714;
	mul.f64 	%fd3716, %fd1220, %fd3711;
	div.rn.f64 	%fd3717, %fd3715, %fd3716;
	fma.rn.f64 	%fd1221, %fd1218, %fd3717, %fd4626;
	fma.rn.f64 	%fd1222, %fd1219, %fd3717, %fd4627;
	mov.f64 	%fd4626, %fd1221;
	mov.f64 	%fd4627, %fd1222;
$L__BB0_355:
	ld.shared.f64 	%fd3718, [_ZZ16calculate_forcesPKdS0_S0_PdS1_iE4sh_x+1392];
	sub.f64 	%fd1225, %fd3718, %fd4620;
	ld.shared.f64 	%fd3719, [_ZZ16calculate_forcesPKdS0_S0_PdS1_iE4sh_y+1392];
	sub.f64 	%fd1226, %fd3719, %fd4621;
	mul.f64 	%fd3720, %fd1226, %fd1226;
	fma.rn.f64 	%fd3721, %fd1225, %fd1225, %fd3720;
	add.f64 	%fd1227, %fd3721, 0d3DDB7CDFD9D7BDBB;
	setp.leu.f64 	%p178, %fd1227, 0d3FF0000000000000;
	@%p178 bra 	$L__BB0_357;
	sqrt.rn.f64 	%fd3722, %fd1227;
	ld.global.f64 	%fd3723, [%rd4];
	mul.f64 	%fd3724, %fd3723, 0d3DD2589EFFED8ACC;
	ld.shared.f64 	%fd3725, [_ZZ16calculate_forcesPKdS0_S0_PdS1_iE4sh_m+1392];
	mul.f64 	%fd3726, %fd3724, %fd3725;
	mul.f64 	%fd3727, %fd1227, %fd3722;
	div.rn.f64 	%fd3728, %fd3726, %fd3727;
	fma.rn.f64 	%fd1228, %fd1225, %fd3728, %fd4626;
	fma.rn.f64 	%fd1229, %fd1226, %fd3728, %fd4627;
	mov.f64 	%fd4626, %fd1228;
	mov.f64 	%fd4627, %fd1229;
$L__BB0_357:
	ld.shared.f64 	%fd3729, [_ZZ16calculate_forcesPKdS0_S0_PdS1_iE4sh_x+1400];
	sub.f64 	%fd1232, %fd3729, %fd4620;
	ld.shared.f64 	%fd3730, [_ZZ16calculate_forcesPKdS0_S0_PdS1_iE4sh_y+1400];
	sub.f64 	%fd1233, %fd3730, %fd4621;
	mul.f64 	%fd3731, %fd1233, %fd1233;
	fma.rn.f64 	%fd3732, %fd1232, %fd1232, %fd3731;
	add.f64 	%fd1234, %fd3732, 0d3DDB7CDFD9D7BDBB;
	setp.leu.f64 	%p179, %fd1234, 0d3FF0000000000000;
	@%p179 bra 	$L__BB0_359;
	sqrt.rn.f64 	%fd3733, %fd1234;
	ld.global.f64 	%fd3734, [%rd4];
	mul.f64 	%fd3735, %fd3734, 0d3DD2589EFFED8ACC;
	ld.shared.f64 	%fd3736, [_ZZ16calculate_forcesPKdS0_S0_PdS1_iE4sh_m+1400];
	mul.f64 	%fd3737, %fd3735, %fd3736;
	mul.f64 	%fd3738, %fd1234, %fd3733;
	div.rn.f64 	%fd3739, %fd3737, %fd3738;
	fma.rn.f64 	%fd1235, %fd1232, %fd3739, %fd4626;
	fma.rn.f64 	%fd1236, %fd1233, %fd3739, %fd4627;
	mov.f64 	%fd4626, %fd1235;
	mov.f64 	%fd4627, %fd1236;
$L__BB0_359:
	ld.shared.f64 	%fd3740, [_ZZ16calculate_forcesPKdS0_S0_PdS1_iE4sh_x+1408];
	sub.f64 	%fd1239, %fd3740, %fd4620;
	ld.shared.f64 	%fd3741, [_ZZ16calculate_forcesPKdS0_S0_PdS1_iE4sh_y+1408];
	sub.f64 	%fd1240, %fd3741, %fd4621;
	mul.f64 	%fd3742, %fd1240, %fd1240;
	fma.rn.f64 	%fd3743, %fd1239, %fd1239, %fd3742;
	add.f64 	%fd1241, %fd3743, 0d3DDB7CDFD9D7BDBB;
	setp.leu.f64 	%p180, %fd1241, 0d3FF0000000000000;
	@%p180 bra 	$L__BB0_361;
	sqrt.rn.f64 	%fd3744, %fd1241;
	ld.global.f64 	%fd3745, [%rd4];
	mul.f64 	%fd3746, %fd3745, 0d3DD2589EFFED8ACC;
	ld.shared.f64 	%fd3747, [_ZZ16calculate_forcesPKdS0_S0_PdS1_iE4sh_m+1408];
	mul.f64 	%fd3748, %fd3746, %fd3747;
	mul.f64 	%fd3749, %fd1241, %fd3744;
	div.rn.f64 	%fd3750, %fd3748, %fd3749;
	fma.rn.f64 	%fd1242, %fd1239, %fd3750, %fd4626;
	fma.rn.f64 	%fd1243, %fd1240, %fd3750, %fd4627;
	mov.f64 	%fd4626, %fd1242;
	mov.f64 	%fd4627, %fd1243;
$L__BB0_361:
	ld.shared.f64 	%fd3751, [_ZZ16calculate_forcesPKdS0_S0_PdS1_iE4sh_x+1416];
	sub.f64 	%fd1246, %fd3751, %fd4620;
	ld.shared.f64 	%fd3752, [_ZZ16calculate_forcesPKdS0_S0_PdS1_iE4sh_y+1416];
	sub.f64 	%fd1247, %fd3752, %fd4621;
	mul.f64 	%fd3753, %fd1247, %fd1247;
	fma.rn.f64 	%fd3754, %fd1246, %fd1246, %fd3753;
	add.f64 	%fd1248, %fd3754, 0d3DDB7CDFD9D7BDBB;
	setp.leu.f64 	%p181, %fd1248, 0d3FF0000000000000;
	@%p181 bra 	$L__BB0_363;
	sqrt.rn.f64 	%fd3755, %fd1248;
	ld.global.f64 	%fd3756, [%rd4];
	mul.f64 	%fd3757, %fd3756, 0d3DD2589EFFED8ACC;
	ld.shared.f64 	%fd3758, [_ZZ16calculate_forcesPKdS0_S0_PdS1_iE4sh_m+1416];
	mul.f64 	%fd3759, %fd3757, %fd3758;
	mul.f64 	%fd3760, %fd1248, %fd3755;
	div.rn.f64 	%fd3761, %fd3759, %fd3760;
	fma.rn.f64 	%fd1249, %fd1246, %fd3761, %fd4626;
	fma.rn.f64 	%fd1250, %fd1247, %fd3761, %fd4627;
	mov.f64 	%fd4626, %fd1249;
	mov.f64 	%fd4627, %fd1250;
$L__BB0_363:
	mov.f64 	%fd4983, %fd4627;
	mov.f64 	%fd4982, %fd4626;
	ld.shared.f64 	%fd3762, [_ZZ16calculate_forcesPKdS0_S0_PdS1_iE4sh_x+1424];
	sub.f64 	%fd1253, %fd3762, %fd4620;
	ld.shared.f64 	%fd3763, [_ZZ16calculate_forcesPKdS0_S0_PdS1_iE4sh_y+1424];
	sub.f64 	%fd1254, %fd3763, %fd4621;
	mul.f64 	%fd3764, %fd1254, %fd1254;
	fma.rn.f64 	%fd3765, %fd1253, %fd1253, %fd3764;
	add.f64 	%fd1255, %fd3765, 0d3DDB7CDFD9D7BDBB;
	setp.leu.f64 	%p182, %fd1255, 0d3FF0000000000000;
	@%p182 bra 	$L__BB0_365;
	sqrt.rn.f64 	%fd3766, %fd1255;
	ld.global.f64 	%fd3767, [%rd4];
	mul.f64 	%fd3768, %fd3767, 0d3DD2589EFFED8ACC;
	ld.shared.f64 	%fd3769, [_ZZ16calculate_forcesPKdS0_S0_PdS1_iE4sh_m+1424];
	mul.f64 	%fd3770, %fd3768, %fd3769;
	mul.f64 	%fd3771, %fd1255, %fd3766;
	div.rn.f64 	%fd3772, %fd3770, %fd3771;
	fma.rn.f64 	%fd4982, %fd1253, %fd3772, %fd4982;
	fma.rn.f64 	%fd4983, %fd1254, %fd3772, %fd4983;
$L__BB0_365:
	ld.shared.f64 	%fd3773, [_ZZ16calculate_forcesPKdS0_S0_PdS1_iE4sh_x+1432];
	sub.f64 	%fd1260, %fd3773, %fd4620;
	ld.shared.f64 	%fd3774, [_ZZ16calculate_forcesPKdS0_S0_PdS1_iE4sh_y+1432];
	sub.f64 	%fd1261, %fd3774, %fd4621;
	mul.f64 	%fd3775, %fd1261, %fd1261;
	fma.rn.f64 	%fd3776, %fd1260, %fd1260, %fd3775;
	add.f64 	%fd1262, %fd3776, 0d3DDB7CDFD9D7BDBB;
	setp.leu.f64 	%p183, %fd1262, 0d3FF0000000000000;
	@%p183 bra 	$L__BB0_367;
	sqrt.rn.f64 	%fd3777, %fd1262;
	ld.global.f64 	%fd3778, [%rd4];
	mul.f64 	%fd3779, %fd3778, 0d3DD2589EFFED8ACC;
	ld.shared.f64 	%fd3780, [_ZZ16calculate_forcesPKdS0_S0_PdS1_iE4sh_m+1432];
	mul.f64 	%fd3781, %fd3779, %fd3780;
	mul.f64 	%fd3782, %fd1262, %fd3777;
	div.rn.f64 	%fd3783, %fd3781, %fd3782;
	fma.rn.f64 	%fd4982, %fd1260, %fd3783, %fd4982;
	fma.rn.f64 	%fd4983, %fd1261, %fd3783, %fd4983;
$L__BB0_367:
	ld.shared.f64 	%fd3784, [_ZZ16calculate_forcesPKdS0_S0_PdS1_iE4sh_x+1440];
	sub.f64 	%fd1267, %fd3784, %fd4620;
	ld.shared.f64 	%fd3785, [_ZZ16calculate_forcesPKdS0_S0_PdS1_iE4sh_y+1440];
	sub.f64 	%fd1268, %fd3785, %fd4621;
	mul.f64 	%fd3786, %fd1268, %fd1268;
	fma.rn.f64 	%fd3787, %fd1267, %fd1267, %fd3786;
	add.f64 	%fd1269, %fd3787, 0d3DDB7CDFD9D7BDBB;
	setp.leu.f64 	%p184, %fd1269, 0d3FF0000000000000;
	@%p184 bra 	$L__BB0_369;
	sqrt.rn.f64 	%fd3788, %fd1269;
	ld.global.f64 	%fd3789, [%rd4];
	mul.f64 	%fd3790, %fd3789, 0d3DD2589EFFED8ACC;
	ld.shared.f64 	%fd3791, [_ZZ16calculate_forcesPKdS0_S0_PdS1_iE4sh_m+1440];
	mul.f64 	%fd3792, %fd3790, %fd3791;
	mul.f64 	%fd3793, %fd1269, %fd3788;
	div.rn.f64 	%fd3794, %fd3792, %fd3793;
	fma.rn.f64 	%fd4982, %fd1267, %fd3794, %fd4982;
	fma.rn.f64 	%fd4983, %fd1268, %fd3794, %fd4983;
$L__BB0_369:
	ld.shared.f64 	%fd3795, [_ZZ16calculate_forcesPKdS0_S0_PdS1_iE4sh_x+1448];
	sub.f64 	%fd1274, %fd3795, %fd4620;
	ld.shared.f64 	%fd3796, [_ZZ16calculate_forcesPKdS0_S0_PdS1_iE4sh_y+1448];
	sub.f64 	%fd1275, %fd3796, %fd4621;
	mul.f64 	%fd3797, %fd1275, %fd1275;
	fma.rn.f64 	%fd3798, %fd1274, %fd1274, %fd3797;
	add.f64 	%fd1276, %fd3798, 0d3DDB7CDFD9D7BDBB;
	setp.leu.f64 	%p185, %fd1276, 0d3FF0000000000000;
	@%p185 bra 	$L__BB0_371;
	sqrt.rn.f64 	%fd3799, %fd1276;
	ld.global.f64 	%fd3800, [%rd4];
	mul.f64 	%fd3801, %fd3800, 0d3DD2589EFFED8ACC;
	ld.shared.f64 	%fd3802, [_ZZ16calculate_forcesPKdS0_S0_PdS1_iE4sh_m+1448];
	mul.f64 	%fd3803, %fd3801, %fd3802;
	mul.f64 	%fd3804, %fd1276, %fd3799;
	div.rn.f64 	%fd3805, %fd3803, %fd3804;
	fma.rn.f64 	%fd4982, %fd1274, %fd3805, %fd4982;
	fma.rn.f64 	%fd4983, %fd1275, %fd3805, %fd4983;
$L__BB0_371:
	ld.shared.f64 	%fd3806, [_ZZ16calculate_forcesPKdS0_S0_PdS1_iE4sh_x+1456];
	sub.f64 	%fd1281, %fd3806, %fd4620;
	ld.shared.f64 	%fd3807, [_ZZ16calculate_forcesPKdS0_S0_PdS1_iE4sh_y+1456];
	sub.f64 	%fd1282, %fd3807, %fd4621;
	mul.f64 	%fd3808, %fd1282, %fd1282;
	fma.rn.f64 	%fd3809, %fd1281, %fd1281, %fd3808;
	add.f64 	%fd1283, %fd3809, 0d3DDB7CDFD9D7BDBB;
	setp.leu.f64 	%p186, %fd1283, 0d3FF0000000000000;
	@%p186 bra 	$L__BB0_373;
	sqrt.rn.f64 	%fd3810, %fd1283;
	ld.global.f64 	%fd3811, [%rd4];
	mul.f64 	%fd3812, %fd3811, 0d3DD2589EFFED8ACC;
	ld.shared.f64 	%fd3813, [_ZZ16calculate_forcesPKdS0_S0_PdS1_iE4sh_m+1456];
	mul.f64 	%fd3814, %fd3812, %fd3813;
	mul.f64 	%fd3815, %fd1283, %fd3810;
	div.rn.f64 	%fd3816, %fd3814, %fd3815;
	fma.rn.f64 	%fd4982, %fd1281, %fd3816, %fd4982;
	fma.rn.f64 	%fd4983, %fd1282, %fd3816, %fd4983;
$L__BB0_373:
	ld.shared.f64 	%fd3817, [_ZZ16calculate_forcesPKdS0_S0_PdS1_iE4sh_x+1464];
	sub.f64 	%fd1288, %fd3817, %fd4620;
	ld.shared.f64 	%fd3818, [_ZZ16calculate_forcesPKdS0_S0_PdS1_iE4sh_y+1464];
	sub.f64 	%fd1289, %fd3818, %fd4621;
	mul.f64 	%fd3819, %fd1289, %fd1289;
	fma.rn.f64 	%fd3820, %fd1288, %fd1288, %fd3819;
	add.f64 	%fd1290, %fd3820, 0d3DDB7CDFD9D7BDBB;
	setp.leu.f64 	%p187, %fd1290, 0d3FF0000000000000;
	@%p187 bra 	$L__BB0_375;
	sqrt.rn.f64 	%fd3821, %fd1290;
	ld.global.f64 	%fd3822, [%rd4];
	mul.f64 	%fd3823, %fd3822, 0d3DD2589EFFED8ACC;
	ld.shared.f64 	%fd3824, [_ZZ16calculate_forcesPKdS0_S0_PdS1_iE4sh_m+1464];
	mul.f64 	%fd3825, %fd3823, %fd3824;
	mul.f64 	%fd3826, %fd1290, %fd3821;
	div.rn.f64 	%fd3827, %fd3825, %fd3826;
	fma.rn.f64 	%fd4982, %fd1288, %fd3827, %fd4982;
	fma.rn.f64 	%fd4983, %fd1289, %fd3827, %fd4983;
$L__BB0_375:
	ld.shared.f64 	%fd3828, [_ZZ16calculate_forcesPKdS0_S0_PdS1_iE4sh_x+1472];
	sub.f64 	%fd1295, %fd3828, %fd4620;
	ld.shared.f64 	%fd3829, [_ZZ16calculate_forcesPKdS0_S0_PdS1_iE4sh_y+1472];
	sub.f64 	%fd1296, %fd3829, %fd4621;
	mul.f64 	%fd3830, %fd1296, %fd1296;
	fma.rn.f64 	%fd3831, %fd1295, %fd1295, %fd3830;
	add.f64 	%fd1297, %fd3831, 0d3DDB7CDFD9D7BDBB;
	setp.leu.f64 	%p188, %fd1297, 0d3FF0000000000000;
	@%p188 bra 	$L__BB0_377;
	sqrt.rn.f64 	%fd3832, %fd1297;
	ld.global.f64 	%fd3833, [%rd4];
	mul.f64 	%fd3834, %fd3833, 0d3DD2589EFFED8ACC;
	ld.shared.f64 	%fd3835, [_ZZ16calculate_forcesPKdS0_S0_PdS1_iE4sh_m+1472];
	mul.f64 	%fd3836, %fd3834, %fd3835;
	mul.f64 	%fd3837, %fd1297, %fd3832;
	div.rn.f64 	%fd3838, %fd3836, %fd3837;
	fma.rn.f64 	%fd4982, %fd1295, %fd3838, %fd4982;
	fma.rn.f64 	%fd4983, %fd1296, %fd3838, %fd4983;
$L__BB0_377:
	ld.shared.f64 	%fd3839, [_ZZ16calculate_forcesPKdS0_S0_PdS1_iE4sh_x+1480];
	sub.f64 	%fd1302, %fd3839, %fd4620;
	ld.shared.f64 	%fd3840, [_ZZ16calculate_forcesPKdS0_S0_PdS1_iE4sh_y+1480];
	sub.f64 	%fd1303, %fd3840, %fd4621;
	mul.f64 	%fd3841, %fd1303, %fd1303;
	fma.rn.f64 	%fd3842, %fd1302, %fd1302, %fd3841;
	add.f64 	%fd1304, %fd3842, 0d3DDB7CDFD9D7BDBB;
	setp.leu.f64 	%p189, %fd1304, 0d3FF0000000000000;
	@%p189 bra 	$L__BB0_379;
	sqrt.rn.f64 	%fd3843, %fd1304;
	ld.global.f64 	%fd3844, [%rd4];
	mul.f64 	%fd3845, %fd3844, 0d3DD2589EFFED8ACC;
	ld.shared.f64 	%fd3846, [_ZZ16calculate_forcesPKdS0_S0_PdS1_iE4sh_m+1480];
	mul.f64 	%fd3847, %fd3845, %fd3846;
	mul.f64 	%fd3848, %fd1304, %fd3843;
	div.rn.f64 	%fd3849, %fd3847, %fd3848;
	fma.rn.f64 	%fd4982, %fd1302, %fd3849, %fd4982;
	fma.rn.f64 	%fd4983, %fd1303, %fd3849, %fd4983;
$L__BB0_379:
	ld.shared.f64 	%fd3850, [_ZZ16calculate_forcesPKdS0_S0_PdS1_iE4sh_x+1488];
	sub.f64 	%fd1309, %fd3850, %fd4620;
	ld.shared.f64 	%fd3851, [_ZZ16calculate_forcesPKdS0_S0_PdS1_iE4sh_y+1488];
	sub.f64 	%fd1310, %fd3851, %fd4621;
	mul.f64 	%fd3852, %fd1310, %fd1310;
	fma.rn.f64 	%fd3853, %fd1309, %fd1309, %fd3852;
	add.f64 	%fd1311, %fd3853, 0d3DDB7CDFD9D7BDBB;
	setp.leu.f64 	%p190, %fd1311, 0d3FF0000000000000;
	@%p190 bra 	$L__BB0_381;
	sqrt.rn.f64 	%fd3854, %fd1311;
	ld.global.f64 	%fd3855, [%rd4];
	mul.f64 	%fd3856, %fd3855, 0d3DD2589EFFED8ACC;
	ld.shared.f64 	%fd3857, [_ZZ16calculate_forcesPKdS0_S0_PdS1_iE4sh_m+1488];
	mul.f64 	%fd3858, %fd3856, %fd3857;
	mul.f64 	%fd3859, %fd1311, %fd3854;
	div.rn.f64 	%fd3860, %fd3858, %fd3859;
	fma.rn.f64 	%fd4982, %fd1309, %fd3860, %fd4982;
	fma.rn.f64 	%fd4983, %fd1310, %fd3860, %fd4983;
$L__BB0_381:
	ld.shared.f64 	%fd3861, [_ZZ16calculate_forcesPKdS0_S0_PdS1_iE4sh_x+1496];
	sub.f64 	%fd1316, %fd3861, %fd4620;
	ld.shared.f64 	%fd3862, [_ZZ16calculate_forcesPKdS0_S0_PdS1_iE4sh_y+1496];
	sub.f64 	%fd1317, %fd3862, %fd4621;
	mul.f64 	%fd3863, %fd1317, %fd1317;
	fma.rn.f64 	%fd3864, %fd1316, %fd1316, %fd3863;
	add.f64 	%fd1318, %fd3864, 0d3DDB7CDFD9D7BDBB;
	setp.leu.f64 	%p191, %fd1318, 0d3FF0000000000000;
	@%p191 bra 	$L__BB0_383;
	sqrt.rn.f64 	%fd3865, %fd1318;
	ld.global.f64 	%fd3866, [%rd4];
	mul.f64 	%fd3867, %fd3866, 0d3DD2589EFFED8ACC;
	ld.shared.f64 	%fd3868, [_ZZ16calculate_forcesPKdS0_S0_PdS1_iE4sh_m+1496];
	mul.f64 	%fd3869, %fd3867, %fd3868;
	mul.f64 	%fd3870, %fd1318, %fd3865;
	div.rn.f64 	%fd3871, %fd3869, %fd3870;
	fma.rn.f64 	%fd4982, %fd1316, %fd3871, %fd4982;
	fma.rn.f64 	%fd4983, %fd1317, %fd3871, %fd4983;
$L__BB0_383:
	ld.shared.f64 	%fd3872, [_ZZ16calculate_forcesPKdS0_S0_PdS1_iE4sh_x+1504];
	sub.f64 	%fd1323, %fd3872, %fd4620;
	ld.shared.f64 	%fd3873, [_ZZ16calculate_forcesPKdS0_S0_PdS1_iE4sh_y+1504];
	sub.f64 	%fd1324, %fd3873, %fd4621;
	mul.f64 	%fd3874, %fd1324, %fd1324;
	fma.rn.f64 	%fd3875, %fd1323, %fd1323, %fd3874;
	add.f64 	%fd1325, %fd3875, 0d3DDB7CDFD9D7BDBB;
	setp.leu.f64 	%p192, %fd1325, 0d3FF0000000000000;
	@%p192 bra 	$L__BB0_385;
	sqrt.rn.f64 	%fd3876, %fd1325;
	ld.global.f64 	%fd3877, [%rd4];
	mul.f64 	%fd3878, %fd3877, 0d3DD2589EFFED8ACC;
	ld.shared.f64 	%fd3879, [_ZZ16calculate_forcesPKdS0_S0_PdS1_iE4sh_m+1504];
	mul.f64 	%fd3880, %fd3878, %fd3879;
	mul.f64 	%fd3881, %fd1325, %fd3876;
	div.rn.f64 	%fd3882, %fd3880, %fd3881;
	fma.rn.f64 	%fd4982, %fd1323, %fd3882, %fd4982;
	fma.rn.f64 	%fd4983, %fd1324, %fd3882, %fd4983;
$L__BB0_385:
	ld.shared.f64 	%fd3883, [_ZZ16calculate_forcesPKdS0_S0_PdS1_iE4sh_x+1512];
	sub.f64 	%fd1330, %fd3883, %fd4620;
	ld.shared.f64 	%fd3884, [_ZZ16calculate_forcesPKdS0_S0_PdS1_iE4sh_y+1512];
	sub.f64 	%fd1331, %fd3884, %fd4621;
	mul.f64 	%fd3885, %fd1331, %fd1331;
	fma.rn.f64 	%fd3886, %fd1330, %fd1330, %fd3885;
	add.f64 	%fd1332, %fd3886, 0d3DDB7CDFD9D7BDBB;
	setp.leu.f64 	%p193, %fd1332, 0d3FF0000000000000;
	@%p193 bra 	$L__BB0_387;
	sqrt.rn.f64 	%fd3887, %fd1332;
	ld.global.f64 	%fd3888, [%rd4];
	mul.f64 	%fd3889, %fd3888, 0d3DD2589EFFED8ACC;
	ld.shared.f64 	%fd3890, [_ZZ16calculate_forcesPKdS0_S0_PdS1_iE4sh_m+1512];
	mul.f64 	%fd3891, %fd3889, %fd3890;
	mul.f64 	%fd3892, %fd1332, %fd3887;
	div.rn.f64 	%fd3893, %fd3891, %fd3892;
	fma.rn.f64 	%fd4982, %fd1330, %fd3893, %fd4982;
	fma.rn.f64 	%fd4983, %fd1331, %fd3893, %fd4983;
$L__BB0_387:
	ld.shared.f64 	%fd3894, [_ZZ16calculate_forcesPKdS0_S0_PdS1_iE4sh_x+1520];
	sub.f64 	%fd1337, %fd3894, %fd4620;
	ld.shared.f64 	%fd3895, [_ZZ16calculate_forcesPKdS0_S0_PdS1_iE4sh_y+1520];
	sub.f64 	%fd1338, %fd3895, %fd4621;
	mul.f64 	%fd3896, %fd1338, %fd1338;
	fma.rn.f64 	%fd3897, %fd1337, %fd1337, %fd3896;
	add.f64 	%fd1339, %fd3897, 0d3DDB7CDFD9D7BDBB;
	setp.leu.f64 	%p194, %fd1339, 0d3FF0000000000000;
	@%p194 bra 	$L__BB0_389;
	sqrt.rn.f64 	%fd3898, %fd1339;
	ld.global.f64 	%fd3899, [%rd4];
	mul.f64 	%fd3900, %fd3899, 0d3DD2589EFFED8ACC;
	ld.shared.f64 	%fd3901, [_ZZ16calculate_forcesPKdS0_S0_PdS1_iE4sh_m+1520];
	mul.f64 	%fd3902, %fd3900, %fd3901;
	mul.f64 	%fd3903, %fd1339, %fd3898;
	div.rn.f64 	%fd3904, %fd3902, %fd3903;
	fma.rn.f64 	%fd4982, %fd1337, %fd3904, %fd4982;
	fma.rn.f64 	%fd4983, %fd1338, %fd3904, %fd4983;
$L__BB0_389:
	ld.shared.f64 	%fd3905, [_ZZ16calculate_forcesPKdS0_S0_PdS1_iE4sh_x+1528];
	sub.f64 	%fd1344, %fd3905, %fd4620;
	ld.shared.f64 	%fd3906, [_ZZ16calculate_forcesPKdS0_S0_PdS1_iE4sh_y+1528];
	sub.f64 	%fd1345, %fd3906, %fd4621;
	mul.f64 	%fd3907, %fd1345, %fd1345;
	fma.rn.f64 	%fd3908, %fd1344, %fd1344, %fd3907;
	add.f64 	%fd1346, %fd3908, 0d3DDB7CDFD9D7BDBB;
	setp.leu.f64 	%p195, %fd1346, 0d3FF0000000000000;
	@%p195 bra 	$L__BB0_391;
	sqrt.rn.f64 	%fd3909, %fd1346;
	ld.global.f64 	%fd3910, [%rd4];
	mul.f64 	%fd3911, %fd3910, 0d3DD2589EFFED8ACC;
	ld.shared.f64 	%fd3912, [_ZZ16calculate_forcesPKdS0_S0_PdS1_iE4sh_m+1528];
	mul.f64 	%fd3913, %fd3911, %fd3912;
	mul.f64 	%fd3914, %fd1346, %fd3909;
	div.rn.f64 	%fd3915, %fd3913, %fd3914;
	fma.rn.f64 	%fd4982, %fd1344, %fd3915, %fd4982;
	fma.rn.f64 	%fd4983, %fd1345, %fd3915, %fd4983;
$L__BB0_391:
	ld.shared.f64 	%fd3916, [_ZZ16calculate_forcesPKdS0_S0_PdS1_iE4sh_x+1536];
	sub.f64 	%fd1351, %fd3916, %fd4620;
	ld.shared.f64 	%fd3917, [_ZZ16calculate_forcesPKdS0_S0_PdS1_iE4sh_y+1536];
	sub.f64 	%fd1352, %fd3917, %fd4621;
	mul.f64 	%fd3918, %fd1352, %fd1352;
	fma.rn.f64 	%fd3919, %fd1351, %fd1351, %fd3918;
	add.f64 	%fd1353, %fd3919, 0d3DDB7CDFD9D7BDBB;
	setp.leu.f64 	%p196, %fd1353, 0d3FF0000000000000;
	@%p196 bra 	$L__BB0_393;
	sqrt.rn.f64 	%fd3920, %fd1353;
	ld.global.f64 	%fd3921, [%rd4];
	mul.f64 	%fd3922, %fd3921, 0d3DD2589EFFED8ACC;
	ld.shared.f64 	%fd3923, [_ZZ16calculate_forcesPKdS0_S0_PdS1_iE4sh_m+1536];
	mul.f64 	%fd3924, %fd3922, %fd3923;
	mul.f64 	%fd3925, %fd1353, %fd3920;
	div.rn.f64 	%fd3926, %fd3924, %fd3925;
	fma.rn.f64 	%fd4982, %fd1351, %fd3926, %fd4982;
	fma.rn.f64 	%fd4983, %fd1352, %fd3926, %fd4983;
$L__BB0_393:
	ld.shared.f64 	%fd3927, [_ZZ16calculate_forcesPKdS0_S0_PdS1_iE4sh_x+1544];
	sub.f64 	%fd1358, %fd3927, %fd4620;
	ld.shared.f64 	%fd3928, [_ZZ16calculate_forcesPKdS0_S0_PdS1_iE4sh_y+1544];
	sub.f64 	%fd1359, %fd3928, %fd4621;
	mul.f64 	%fd3929, %fd1359, %fd1359;
	fma.rn.f64 	%fd3930, %fd1358, %fd1358, %fd3929;
	add.f64 	%fd1360, %fd3930, 0d3DDB7CDFD9D7BDBB;
	setp.leu.f64 	%p197, %fd1360, 0d3FF0000000000000;
	@%p197 bra 	$L__BB0_395;
	sqrt.rn.f64 	%fd3931, %fd1360;
	ld.global.f64 	%fd3932, [%rd4];
	mul.f64 	%fd3933, %fd3932, 0d3DD2589EFFED8ACC;
	ld.shared.f64 	%fd3934, [_ZZ16calculate_forcesPKdS0_S0_PdS1_iE4sh_m+1544];
	mul.f64 	%fd3935, %fd3933, %fd3934;
	mul.f64 	%fd3936, %fd1360, %fd3931;
	div.rn.f64 	%fd3937, %fd3935, %fd3936;
	fma.rn.f64 	%fd4982, %fd1358, %fd3937, %fd4982;
	fma.rn.f64 	%fd4983, %fd1359, %fd3937, %fd4983;
$L__BB0_395:
	ld.shared.f64 	%fd3938, [_ZZ16calculate_forcesPKdS0_S0_PdS1_iE4sh_x+1552];
	sub.f64 	%fd1365, %fd3938, %fd4620;
	ld.shared.f64 	%fd3939, [_ZZ16calculate_forcesPKdS0_S0_PdS1_iE4sh_y+1552];
	sub.f64 	%fd1366, %fd3939, %fd4621;
	mul.f64 	%fd3940, %fd1366, %fd1366;
	fma.rn.f64 	%fd3941, %fd1365, %fd1365, %fd3940;
	add.f64 	%fd1367, %fd3941, 0d3DDB7CDFD9D7BDBB;
	setp.leu.f64 	%p198, %fd1367, 0d3FF0000000000000;
	@%p198 bra 	$L__BB0_397;
	sqrt.rn.f64 	%fd3942, %fd1367;
	ld.global.f64 	%fd3943, [%rd4];
	mul.f64 	%fd3944, %fd3943, 0d3DD2589EFFED8ACC;
	ld.shared.f64 	%fd3945, [_ZZ16calculate_forcesPKdS0_S0_PdS1_iE4sh_m+1552];
	mul.f64 	%fd3946, %fd3944, %fd3945;
	mul.f64 	%fd3947, %fd1367, %fd3942;
	div.rn.f64 	%fd3948, %fd3946, %fd3947;
	fma.rn.f64 	%fd4982, %fd1365, %fd3948, %fd4982;
	fma.rn.f64 	%fd4983, %fd1366, %fd3948, %fd4983;
$L__BB0_397:
	ld.shared.f64 	%fd3949, [_ZZ16calculate_forcesPKdS0_S0_PdS1_iE4sh_x+1560];
	sub.f64 	%fd1372, %fd3949, %fd4620;
	ld.shared.f64 	%fd3950, [_ZZ16calculate_forcesPKdS0_S0_PdS1_iE4sh_y+1560];
	sub.f64 	%fd1373, %fd3950, %fd4621;
	mul.f64 	%fd3951, %fd1373, %fd1373;
	fma.rn.f64 	%fd3952, %fd1372, %fd1372, %fd3951;
	add.f64 	%fd1374, %fd3952, 0d3DDB7CDFD9D7BDBB;
	setp.leu.f64 	%p199, %fd1374, 0d3FF0000000000000;
	@%p199 bra 	$L__BB0_399;
	sqrt.rn.f64 	%fd3953, %fd1374;
	ld.global.f64 	%fd3954, [%rd4];
	mul.f64 	%fd3955, %fd3954, 0d3DD2589EFFED8ACC;
	ld.shared.f64 	%fd3956, [_ZZ16calculate_forcesPKdS0_S0_PdS1_iE4sh_m+1560];
	mul.f64 	%fd3957, %fd3955, %fd3956;
	mul.f64 	%fd3958, %fd1374, %fd3953;
	div.rn.f64 	%fd3959, %fd3957, %fd3958;
	fma.rn.f64 	%fd4982, %fd1372, %fd3959, %fd4982;
	fma.rn.f64 	%fd4983, %fd1373, %fd3959, %fd4983;
$L__BB0_399:
	ld.shared.f64 	%fd3960, [_ZZ16calculate_forcesPKdS0_S0_PdS1_iE4sh_x+1568];
	sub.f64 	%fd1379, %fd3960, %fd4620;
	ld.shared.f64 	%fd3961, [_ZZ16calculate_forcesPKdS0_S0_PdS1_iE4sh_y+1568];
	sub.f64 	%fd1380, %fd3961, %fd4621;
	mul.f64 	%fd3962, %fd1380, %fd1380;
	fma.rn.f64 	%fd3963, %fd1379, %fd1379, %fd3962;
	add.f64 	%fd1381, %fd3963, 0d3DDB7CDFD9D7BDBB;
	setp.leu.f64 	%p200, %fd1381, 0d3FF0000000000000;
	@%p200 bra 	$L__BB0_401;
	sqrt.rn.f64 	%fd3964, %fd1381;
	ld.global.f64 	%fd3965, [%rd4];
	mul.f64 	%fd3966, %fd3965, 0d3DD2589EFFED8ACC;
	ld.shared.f64 	%fd3967, [_ZZ16calculate_forcesPKdS0_S0_PdS1_iE4sh_m+1568];
	mul.f64 	%fd3968, %fd3966, %fd3967;
	mul.f64 	%fd3969, %fd1381, %fd3964;
	div.rn.f64 	%fd3970, %fd3968, %fd3969;
	fma.rn.f64 	%fd4982, %fd1379, %fd3970, %fd4982;
	fma.rn.f64 	%fd4983, %fd1380, %fd3970, %fd4983;
$L__BB0_401:
	ld.shared.f64 	%fd3971, [_ZZ16calculate_forcesPKdS0_S0_PdS1_iE4sh_x+1576];
	sub.f64 	%fd1386, %fd3971, %fd4620;
	ld.shared.f64 	%fd3972, [_ZZ16calculate_forcesPKdS0_S0_PdS1_iE4sh_y+1576];
	sub.f64 	%fd1387, %fd3972, %fd4621;
	mul.f64 	%fd3973, %fd1387, %fd1387;
	fma.rn.f64 	%fd3974, %fd1386, %fd1386, %fd3973;
	add.f64 	%fd1388, %fd3974, 0d3DDB7CDFD9D7BDBB;
	setp.leu.f64 	%p201, %fd1388, 0d3FF0000000000000;
	@%p201 bra 	$L__BB0_403;
	sqrt.rn.f64 	%fd3975, %fd1388;
	ld.global.f64 	%fd3976, [%rd4];
	mul.f64 	%fd3977, %fd3976, 0d3DD2589EFFED8ACC;
	ld.shared.f64 	%fd3978, [_ZZ16calculate_forcesPKdS0_S0_PdS1_iE4sh_m+1576];
	mul.f64 	%fd3979, %fd3977, %fd3978;
	mul.f64 	%fd3980, %fd1388, %fd3975;
	div.rn.f64 	%fd3981, %fd3979, %fd3980;
	fma.rn.f64 	%fd4982, %fd1386, %fd3981, %fd4982;
	fma.rn.f64 	%fd4983, %fd1387, %fd3981, %fd4983;
$L__BB0_403:
	ld.shared.f64 	%fd3982, [_ZZ16calculate_forcesPKdS0_S0_PdS1_iE4sh_x+1584];
	sub.f64 	%fd1393, %fd3982, %fd4620;
	ld.shared.f64 	%fd3983, [_ZZ16calculate_forcesPKdS0_S0_PdS1_iE4sh_y+1584];
	sub.f64 	%fd1394, %fd3983, %fd4621;
	mul.f64 	%fd3984, %fd1394, %fd1394;
	fma.rn.f64 	%fd3985, %fd1393, %fd1393, %fd3984;
	add.f64 	%fd1395, %fd3985, 0d3DDB7CDFD9D7BDBB;
	setp.leu.f64 	%p202, %fd1395, 0d3FF0000000000000;
	@%p202 bra 	$L__BB0_405;
	sqrt.rn.f64 	%fd3986, %fd1395;
	ld.global.f64 	%fd3987, [%rd4];
	mul.f64 	%fd3988, %fd3987, 0d3DD2589EFFED8ACC;
	ld.shared.f64 	%fd3989, [_ZZ16calculate_forcesPKdS0_S0_PdS1_iE4sh_m+1584];
	mul.f64 	%fd3990, %fd3988, %fd3989;
	mul.f64 	%fd3991, %fd1395, %fd3986;
	div.rn.f64 	%fd3992, %fd3990, %fd3991;
	fma.rn.f64 	%fd4982, %fd1393, %fd3992, %fd4982;
	fma.rn.f64 	%fd4983, %fd1394, %fd3992, %fd4983;
$L__BB0_405:
	ld.shared.f64 	%fd3993, [_ZZ16calculate_forcesPKdS0_S0_PdS1_iE4sh_x+1592];
	sub.f64 	%fd1400, %fd3993, %fd4620;
	ld.shared.f64 	%fd3994, [_ZZ16calculate_forcesPKdS0_S0_PdS1_iE4sh_y+1592];
	sub.f64 	%fd1401, %fd3994, %fd4621;
	mul.f64 	%fd3995, %fd1401, %fd1401;
	fma.rn.f64 	%fd3996, %fd1400, %fd1400, %fd3995;
	add.f64 	%fd1402, %fd3996, 0d3DDB7CDFD9D7BDBB;
	setp.leu.f64 	%p203, %fd1402, 0d3FF0000000000000;
	@%p203 bra 	$L__BB0_407;
	sqrt.rn.f64 	%fd3997, %fd1402;
	ld.global.f64 	%fd3998, [%rd4];
	mul.f64 	%fd3999, %fd3998, 0d3DD2589EFFED8ACC;
	ld.shared.f64 	%fd4000, [_ZZ16calculate_forcesPKdS0_S0_PdS1_iE4sh_m+1592];
	mul.f64 	%fd4001, %fd3999, %fd4000;
	mul.f64 	%fd4002, %fd1402, %fd3997;
	div.rn.f64 	%fd4003, %fd4001, %fd4002;
	fma.rn.f64 	%fd4982, %fd1400, %fd4003, %fd4982;
	fma.rn.f64 	%fd4983, %fd1401, %fd4003, %fd4983;
$L__BB0_407:
	ld.shared.f64 	%fd4004, [_ZZ16calculate_forcesPKdS0_S0_PdS1_iE4sh_x+1600];
	sub.f64 	%fd1407, %fd4004, %fd4620;
	ld.shared.f64 	%fd4005, [_ZZ16calculate_forcesPKdS0_S0_PdS1_iE4sh_y+1600];
	sub.f64 	%fd1408, %fd4005, %fd4621;
	mul.f64 	%fd4006, %fd1408, %fd1408;
	fma.rn.f64 	%fd4007, %fd1407, %fd1407, %fd4006;
	add.f64 	%fd1409, %fd4007, 0d3DDB7CDFD9D7BDBB;
	setp.leu.f64 	%p204, %fd1409, 0d3FF0000000000000;
	@%p204 bra 	$L__BB0_409;
	sqrt.rn.f64 	%fd4008, %fd1409;
	ld.global.f64 	%fd4009, [%rd4];
	mul.f64 	%fd4010, %fd4009, 0d3DD2589EFFED8ACC;
	ld.shared.f64 	%fd4011, [_ZZ16calculate_forcesPKdS0_S0_PdS1_iE4sh_m+1600];
	mul.f64 	%fd4012, %fd4010, %fd4011;
	mul.f64 	%fd4013, %fd1409, %fd4008;
	div.rn.f64 	%fd4014, %fd4012, %fd4013;
	fma.rn.f64 	%fd4982, %fd1407, %fd4014, %fd4982;
	fma.rn.f64 	%fd4983, %fd1408, %fd4014, %fd4983;
$L__BB0_409:
	ld.shared.f64 	%fd4015, [_ZZ16calculate_forcesPKdS0_S0_PdS1_iE4sh_x+1608];
	sub.f64 	%fd1414, %fd4015, %fd4620;
	ld.shared.f64 	%fd4016, [_ZZ16calculate_forcesPKdS0_S0_PdS1_iE4sh_y+1608];
	sub.f64 	%fd1415, %fd4016, %fd4621;
	mul.f64 	%fd4017, %fd1415, %fd1415;
	fma.rn.f64 	%fd4018, %fd1414, %fd1414, %fd4017;
	add.f64 	%fd1416, %fd4018, 0d3DDB7CDFD9D7BDBB;
	setp.leu.f64 	%p205, %fd1416, 0d3FF0000000000000;
	@%p205 bra 	$L__BB0_411;
	sqrt.rn.f64 	%fd4019, %fd1416;
	ld.global.f64 	%fd4020, [%rd4];
	mul.f64 	%fd4021, %fd4020, 0d3DD2589EFFED8ACC;
	ld.shared.f64 	%fd4022, [_ZZ16calculate_forcesPKdS0_S0_PdS1_iE4sh_m+1608];
	mul.f64 	%fd4023, %fd4021, %fd4022;
	mul.f64 	%fd4024, %fd1416, %fd4019;
	div.rn.f64 	%fd4025, %fd4023, %fd4024;
	fma.rn.f64 	%fd4982, %fd1414, %fd4025, %fd4982;
	fma.rn.f64 	%fd4983, %fd1415, %fd4025, %fd4983;
$L__BB0_411:
	ld.shared.f64 	%fd4026, [_ZZ16calculate_forcesPKdS0_S0_PdS1_iE4sh_x+1616];
	sub.f64 	%fd1421, %fd4026, %fd4620;
	ld.shared.f64 	%fd4027, [_ZZ16calculate_forcesPKdS0_S0_PdS1_iE4sh_y+1616];
	sub.f64 	%fd1422, %fd4027, %fd4621;
	mul.f64 	%fd4028, %fd1422, %fd1422;
	fma.rn.f64 	%fd4029, %fd1421, %fd1421, %fd4028;
	add.f64 	%fd1423, %fd4029, 0d3DDB7CDFD9D7BDBB;
	setp.leu.f64 	%p206, %fd1423, 0d3FF0000000000000;
	@%p206 bra 	$L__BB0_413;
	sqrt.rn.f64 	%fd4030, %fd1423;
	ld.global.f64 	%fd4031, [%rd4];
	mul.f64 	%fd4032, %fd4031, 0d3DD2589EFFED8ACC;
	ld.shared.f64 	%fd4033, [_ZZ16calculate_forcesPKdS0_S0_PdS1_iE4sh_m+1616];
	mul.f64 	%fd4034, %fd4032, %fd4033;
	mul.f64 	%fd4035, %fd1423, %fd4030;
	div.rn.f64 	%fd4036, %fd4034, %fd4035;
	fma.rn.f64 	%fd4982, %fd1421, %fd4036, %fd4982;
	fma.rn.f64 	%fd4983, %fd1422, %fd4036, %fd4983;
$L__BB0_413:
	ld.shared.f64 	%fd4037, [_ZZ16calculate_forcesPKdS0_S0_PdS1_iE4sh_x+1624];
	sub.f64 	%fd1428, %fd4037, %fd4620;
	ld.shared.f64 	%fd4038, [_ZZ16calculate_forcesPKdS0_S0_PdS1_iE4sh_y+1624];
	sub.f64 	%fd1429, %fd4038, %fd4621;
	mul.f64 	%fd4039, %fd1429, %fd1429;
	fma.rn.f64 	%fd4040, %fd1428, %fd1428, %fd4039;
	add.f64 	%fd1430, %fd4040, 0d3DDB7CDFD9D7BDBB;
	setp.leu.f64 	%p207, %fd1430, 0d3FF0000000000000;
	@%p207 bra 	$L__BB0_415;
	sqrt.rn.f64 	%fd4041, %fd1430;
	ld.global.f64 	%fd4042, [%rd4];
	mul.f64 	%fd4043, %fd4042, 0d3DD2589EFFED8ACC;
	ld.shared.f64 	%fd4044, [_ZZ16calculate_forcesPKdS0_S0_PdS1_iE4sh_m+1624];
	mul.f64 	%fd4045, %fd4043, %fd4044;
	mul.f64 	%fd4046, %fd1430, %fd4041;
	div.rn.f64 	%fd4047, %fd4045, %fd4046;
	fma.rn.f64 	%fd4982, %fd1428, %fd4047, %fd4982;
	fma.rn.f64 	%fd4983, %fd1429, %fd4047, %fd4983;
$L__BB0_415:
	ld.shared.f64 	%fd4048, [_ZZ16calculate_forcesPKdS0_S0_PdS1_iE4sh_x+1632];
	sub.f64 	%fd1435, %fd4048, %fd4620;
	ld.shared.f64 	%fd4049, [_ZZ16calculate_forcesPKdS0_S0_PdS1_iE4sh_y+1632];
	sub.f64 	%fd1436, %fd4049, %fd4621;
	mul.f64 	%fd4050, %fd1436, %fd1436;
	fma.rn.f64 	%fd4051, %fd1435, %fd1435, %fd4050;
	add.f64 	%fd1437, %fd4051, 0d3DDB7CDFD9D7BDBB;
	setp.leu.f64 	%p208, %fd1437, 0d3FF0000000000000;
	@%p208 bra 	$L__BB0_417;
	sqrt.rn.f64 	%fd4052, %fd1437;
	ld.global.f64 	%fd4053, [%rd4];
	mul.f64 	%fd4054, %fd4053, 0d3DD2589EFFED8ACC;
	ld.shared.f64 	%fd4055, [_ZZ16calculate_forcesPKdS0_S0_PdS1_iE4sh_m+1632];
	mul.f64 	%fd4056, %fd4054, %fd4055;
	mul.f64 	%fd4057, %fd1437, %fd4052;
	div.rn.f64 	%fd4058, %fd4056, %fd4057;
	fma.rn.f64 	%fd4982, %fd1435, %fd4058, %fd4982;
	fma.rn.f64 	%fd4983, %fd1436, %fd4058, %fd4983;
$L__BB0_417:
	ld.shared.f64 	%fd4059, [_ZZ16calculate_forcesPKdS0_S0_PdS1_iE4sh_x+1640];
	sub.f64 	%fd1442, %fd4059, %fd4620;
	ld.shared.f64 	%fd4060, [_ZZ16calculate_forcesPKdS0_S0_PdS1_iE4sh_y+1640];
	sub.f64 	%fd1443, %fd4060, %fd4621;
	mul.f64 	%fd4061, %fd1443, %fd1443;
	fma.rn.f64 	%fd4062, %fd1442, %fd1442, %fd4061;
	add.f64 	%fd1444, %fd4062, 0d3DDB7CDFD9D7BDBB;
	setp.leu.f64 	%p209, %fd1444, 0d3FF0000000000000;
	@%p209 bra 	$L__BB0_419;
	sqrt.rn.f64 	%fd4063, %fd1444;
	ld.global.f64 	%fd4064, [%rd4];
	mul.f64 	%fd4065, %fd4064, 0d3DD2589EFFED8ACC;
	ld.shared.f64 	%fd4066, [_ZZ16calculate_forcesPKdS0_S0_PdS1_iE4sh_m+1640];
	mul.f64 	%fd4067, %fd4065, %fd4066;
	mul.f64 	%fd4068, %fd1444, %fd4063;
	div.rn.f64 	%fd4069, %fd4067, %fd4068;
	fma.rn.f64 	%fd4982, %fd1442, %fd4069, %fd4982;
	fma.rn.f64 	%fd4983, %fd1443, %fd4069, %fd4983;
$L__BB0_419:
	ld.shared.f64 	%fd4070, [_ZZ16calculate_forcesPKdS0_S0_PdS1_iE4sh_x+1648];
	sub.f64 	%fd1449, %fd4070, %fd4620;
	ld.shared.f64 	%fd4071, [_ZZ16calculate_forcesPKdS0_S0_PdS1_iE4sh_y+1648];
	sub.f64 	%fd1450, %fd4071, %fd4621;
	mul.f64 	%fd4072, %fd1450, %fd1450;
	fma.rn.f64 	%fd4073, %fd1449, %fd1449, %fd4072;
	add.f64 	%fd1451, %fd4073, 0d3DDB7CDFD9D7BDBB;
	setp.leu.f64 	%p210, %fd1451, 0d3FF0000000000000;
	@%p210 bra 	$L__BB0_421;
	sqrt.rn.f64 	%fd4074, %fd1451;
	ld.global.f64 	%fd4075, [%rd4];
	mul.f64 	%fd4076, %fd4075, 0d3DD2589EFFED8ACC;
	ld.shared.f64 	%fd4077, [_ZZ16calculate_forcesPKdS0_S0_PdS1_iE4sh_m+1648];
	mul.f64 	%fd4078, %fd4076, %fd4077;
	mul.f64 	%fd4079, %fd1451, %fd4074;
	div.rn.f64 	%fd4080, %fd4078, %fd4079;
	fma.rn.f64 	%fd4982, %fd1449, %fd4080, %fd4982;
	fma.rn.f64 	%fd4983, %fd1450, %fd4080, %fd4983;
$L__BB0_421:
	ld.shared.f64 	%fd4081, [_ZZ16calculate_forcesPKdS0_S0_PdS1_iE4sh_x+1656];
	sub.f64 	%fd1456, %fd4081, %fd4620;
	ld.shared.f64 	%fd4082, [_ZZ16calculate_forcesPKdS0_S0_PdS1_iE4sh_y+1656];
	sub.f64 	%fd1457, %fd4082, %fd4621;
	mul.f64 	%fd4083, %fd1457, %fd1457;
	fma.rn.f64 	%fd4084, %fd1456, %fd1456, %fd4083;
	add.f64 	%fd1458, %fd4084, 0d3DDB7CDFD9D7BDBB;
	setp.leu.f64 	%p211, %fd1458, 0d3FF0000000000000;
	@%p211 bra 	$L__BB0_423;
	sqrt.rn.f64 	%fd4085, %fd1458;
	ld.global.f64 	%fd4086, [%rd4];
	mul.f64 	%fd4087, %fd4086, 0d3DD2589EFFED8ACC;
	ld.shared.f64 	%fd4088, [_ZZ16calculate_forcesPKdS0_S0_PdS1_iE4sh_m+1656];
	mul.f64 	%fd4089, %fd4087, %fd4088;
	mul.f64 	%fd4090, %fd1458, %fd4085;
	div.rn.f64 	%fd4091, %fd4089, %fd4090;
	fma.rn.f64 	%fd4982, %fd1456, %fd4091, %fd4982;
	fma.rn.f64 	%fd4983, %fd1457, %fd4091, %fd4983;
$L__BB0_423:
	ld.shared.f64 	%fd4092, [_ZZ16calculate_forcesPKdS0_S0_PdS1_iE4sh_x+1664];
	sub.f64 	%fd1463, %fd4092, %fd4620;
	ld.shared.f64 	%fd4093, [_ZZ16calculate_forcesPKdS0_S0_PdS1_iE4sh_y+1664];
	sub.f64 	%fd1464, %fd4093, %fd4621;
	mul.f64 	%fd4094, %fd1464, %fd1464;
	fma.rn.f64 	%fd4095, %fd1463, %fd1463, %fd4094;
	add.f64 	%fd1465, %fd4095, 0d3DDB7CDFD9D7BDBB;
	setp.leu.f64 	%p212, %fd1465, 0d3FF0000000000000;
	@%p212 bra 	$L__BB0_425;
	sqrt.rn.f64 	%fd4096, %fd1465;
	ld.global.f64 	%fd4097, [%rd4];
	mul.f64 	%fd4098, %fd4097, 0d3DD2589EFFED8ACC;
	ld.shared.f64 	%fd4099, [_ZZ16calculate_forcesPKdS0_S0_PdS1_iE4sh_m+1664];
	mul.f64 	%fd4100, %fd4098, %fd4099;
	mul.f64 	%fd4101, %fd1465, %fd4096;
	div.rn.f64 	%fd4102, %fd4100, %fd4101;
	fma.rn.f64 	%fd4982, %fd1463, %fd4102, %fd4982;
	fma.rn.f64 	%fd4983, %fd1464, %fd4102, %fd4983;
$L__BB0_425:
	ld.shared.f64 	%fd4103, [_ZZ16calculate_forcesPKdS0_S0_PdS1_iE4sh_x+1672];
	sub.f64 	%fd1470, %fd4103, %fd4620;
	ld.shared.f64 	%fd4104, [_ZZ16calculate_forcesPKdS0_S0_PdS1_iE4sh_y+1672];
	sub.f64 	%fd1471, %fd4104, %fd4621;
	mul.f64 	%fd4105, %fd1471, %fd1471;
	fma.rn.f64 	%fd4106, %fd1470, %fd1470, %fd4105;
	add.f64 	%fd1472, %fd4106, 0d3DDB7CDFD9D7BDBB;
	setp.leu.f64 	%p213, %fd1472, 0d3FF0000000000000;
	@%p213 bra 	$L__BB0_427;
	sqrt.rn.f64 	%fd4107, %fd1472;
	ld.global.f64 	%fd4108, [%rd4];
	mul.f64 	%fd4109, %fd4108, 0d3DD2589EFFED8ACC;
	ld.shared.f64 	%fd4110, [_ZZ16calculate_forcesPKdS0_S0_PdS1_iE4sh_m+1672];
	mul.f64 	%fd4111, %fd4109, %fd4110;
	mul.f64 	%fd4112, %fd1472, %fd4107;
	div.rn.f64 	%fd4113, %fd4111, %fd4112;
	fma.rn.f64 	%fd4982, %fd1470, %fd4113, %fd4982;
	fma.rn.f64 	%fd4983, %fd1471, %fd4113, %fd4983;
$L__BB0_427:
	ld.shared.f64 	%fd4114, [_ZZ16calculate_forcesPKdS0_S0_PdS1_iE4sh_x+1680];
	sub.f64 	%fd1477, %fd4114, %fd4620;
	ld.shared.f64 	%fd4115, [_ZZ16calculate_forcesPKdS0_S0_PdS1_iE4sh_y+1680];
	sub.f64 	%fd1478, %fd4115, %fd4621;
	mul.f64 	%fd4116, %fd1478, %fd1478;
	fma.rn.f64 	%fd4117, %fd1477, %fd1477, %fd4116;
	add.f64 	%fd1479, %fd4117, 0d3DDB7CDFD9D7BDBB;
	setp.leu.f64 	%p214, %fd1479, 0d3FF0000000000000;
	@%p214 bra 	$L__BB0_429;
	sqrt.rn.f64 	%fd4118, %fd1479;
	ld.global.f64 	%fd4119, [%rd4];
	mul.f64 	%fd4120, %fd4119, 0d3DD2589EFFED8ACC;
	ld.shared.f64 	%fd4121, [_ZZ16calculate_forcesPKdS0_S0_PdS1_iE4sh_m+1680];
	mul.f64 	%fd4122, %fd4120, %fd4121;
	mul.f64 	%fd4123, %fd1479, %fd4118;
	div.rn.f64 	%fd4124, %fd4122, %fd4123;
	fma.rn.f64 	%fd4982, %fd1477, %fd4124, %fd4982;
	fma.rn.f64 	%fd4983, %fd1478, %fd4124, %fd4983;
$L__BB0_429:
	ld.shared.f64 	%fd4125, [_ZZ16calculate_forcesPKdS0_S0_PdS1_iE4sh_x+1688];
	sub.f64 	%fd1484, %fd4125, %fd4620;
	ld.shared.f64 	%fd4126, [_ZZ16calculate_forcesPKdS0_S0_PdS1_iE4sh_y+1688];
	sub.f64 	%fd1485, %fd4126, %fd4621;
	mul.f64 	%fd4127, %fd1485, %fd1485;
	fma.rn.f64 	%fd4128, %fd1484, %fd1484, %fd4127;
	add.f64 	%fd1486, %fd4128, 0d3DDB7CDFD9D7BDBB;
	setp.leu.f64 	%p215, %fd1486, 0d3FF0000000000000;
	@%p215 bra 	$L__BB0_431;
	sqrt.rn.f64 	%fd4129, %fd1486;
	ld.global.f64 	%fd4130, [%rd4];
	mul.f64 	%fd4131, %fd4130, 0d3DD2589EFFED8ACC;
	ld.shared.f64 	%fd4132, [_ZZ16calculate_forcesPKdS0_S0_PdS1_iE4sh_m+1688];
	mul.f64 	%fd4133, %fd4131, %fd4132;
	mul.f64 	%fd4134, %fd1486, %fd4129;
	div.rn.f64 	%fd4135, %fd4133, %fd4134;
	fma.rn.f64 	%fd4982, %fd1484, %fd4135, %fd4982;
	fma.rn.f64 	%fd4983, %fd1485, %fd4135, %fd4983;
$L__BB0_431:
	ld.shared.f64 	%fd4136, [_ZZ16calculate_forcesPKdS0_S0_PdS1_iE4sh_x+1696];
	sub.f64 	%fd1491, %fd4136, %fd4620;
	ld.shared.f64 	%fd4137, [_ZZ16calculate_forcesPKdS0_S0_PdS1_iE4sh_y+1696];
	sub.f64 	%fd1492, %fd4137, %fd4621;
	mul.f64 	%fd4138, %fd1492, %fd1492;
	fma.rn.f64 	%fd4139, %fd1491, %fd1491, %fd4138;
	add.f64 	%fd1493, %fd4139, 0d3DDB7CDFD9D7BDBB;
	setp.leu.f64 	%p216, %fd1493, 0d3FF0000000000000;
	@%p216 bra 	$L__BB0_433;
	sqrt.rn.f64 	%fd4140, %fd1493;
	ld.global.f64 	%fd4141, [%rd4];
	mul.f64 	%fd4142, %fd4141, 0d3DD2589EFFED8ACC;
	ld.shared.f64 	%fd4143, [_ZZ16calculate_forcesPKdS0_S0_PdS1_iE4sh_m+1696];
	mul.f64 	%fd4144, %fd4142, %fd4143;
	mul.f64 	%fd4145, %fd1493, %fd4140;
	div.rn.f64 	%fd4146, %fd4144, %fd4145;
	fma.rn.f64 	%fd4982, %fd1491, %fd4146, %fd4982;
	fma.rn.f64 	%fd4983, %fd1492, %fd4146, %fd4983;
$L__BB0_433:
	ld.shared.f64 	%fd4147, [_ZZ16calculate_forcesPKdS0_S0_PdS1_iE4sh_x+1704];
	sub.f64 	%fd1498, %fd4147, %fd4620;
	ld.shared.f64 	%fd4148, [_ZZ16calculate_forcesPKdS0_S0_PdS1_iE4sh_y+1704];
	sub.f64 	%fd1499, %fd4148, %fd4621;
	mul.f64 	%fd4149, %fd1499, %fd1499;
	fma.rn.f64 	%fd4150, %fd1498, %fd1498, %fd4149;
	add.f64 	%fd1500, %fd4150, 0d3DDB7CDFD9D7BDBB;
	setp.leu.f64 	%p217, %fd1500, 0d3FF0000000000000;
	@%p217 bra 	$L__BB0_435;
	sqrt.rn.f64 	%fd4151, %fd1500;
	ld.global.f64 	%fd4152, [%rd4];
	mul.f64 	%fd4153, %fd4152, 0d3DD2589EFFED8ACC;
	ld.shared.f64 	%fd4154, [_ZZ16calculate_forcesPKdS0_S0_PdS1_iE4sh_m+1704];
	mul.f64 	%fd4155, %fd4153, %fd4154;
	mul.f64 	%fd4156, %fd1500, %fd4151;
	div.rn.f64 	%fd4157, %fd4155, %fd4156;
	fma.rn.f64 	%fd4982, %fd1498, %fd4157, %fd4982;
	fma.rn.f64 	%fd4983, %fd1499, %fd4157, %fd4983;
$L__BB0_435:
	ld.shared.f64 	%fd4158, [_ZZ16calculate_forcesPKdS0_S0_PdS1_iE4sh_x+1712];
	sub.f64 	%fd1505, %fd4158, %fd4620;
	ld.shared.f64 	%fd4159, [_ZZ16calculate_forcesPKdS0_S0_PdS1_iE4sh_y+1712];
	sub.f64 	%fd1506, %fd4159, %fd4621;
	mul.f64 	%fd4160, %fd1506, %fd1506;
	fma.rn.f64 	%fd4161, %fd1505, %fd1505, %fd4160;
	add.f64 	%fd1507, %fd4161, 0d3DDB7CDFD9D7BDBB;
	setp.leu.f64 	%p218, %fd1507, 0d3FF0000000000000;
	@%p218 bra 	$L__BB0_437;
	sqrt.rn.f64 	%fd4162, %fd1507;
	ld.global.f64 	%fd4163, [%rd4];
	mul.f64 	%fd4164, %fd4163, 0d3DD2589EFFED8ACC;
	ld.shared.f64 	%fd4165, [_ZZ16calculate_forcesPKdS0_S0_PdS1_iE4sh_m+1712];
	mul.f64 	%fd4166, %fd4164, %fd4165;
	mul.f64 	%fd4167, %fd1507, %fd4162;
	div.rn.f64 	%fd4168, %fd4166, %fd4167;
	fma.rn.f64 	%fd4982, %fd1505, %fd4168, %fd4982;
	fma.rn.f64 	%fd4983, %fd1506, %fd4168, %fd4983;
$L__BB0_437:
	ld.shared.f64 	%fd4169, [_ZZ16calculate_forcesPKdS0_S0_PdS1_iE4sh_x+1720];
	sub.f64 	%fd1512, %fd4169, %fd4620;
	ld.shared.f64 	%fd4170, [_ZZ16calculate_forcesPKdS0_S0_PdS1_iE4sh_y+1720];
	sub.f64 	%fd1513, %fd4170, %fd4621;
	mul.f64 	%fd4171, %fd1513, %fd1513;
	fma.rn.f64 	%fd4172, %fd1512, %fd1512, %fd4171;
	add.f64 	%fd1514, %fd4172, 0d3DDB7CDFD9D7BDBB;
	setp.leu.f64 	%p219, %fd1514, 0d3FF0000000000000;
	@%p219 bra 	$L__BB0_439;
	sqrt.rn.f64 	%fd4173, %fd1514;
	ld.global.f64 	%fd4174, [%rd4];
	mul.f64 	%fd4175, %fd4174, 0d3DD2589EFFED8ACC;
	ld.shared.f64 	%fd4176, [_ZZ16calculate_forcesPKdS0_S0_PdS1_iE4sh_m+1720];
	mul.f64 	%fd4177, %fd4175, %fd4176;
	mul.f64 	%fd4178, %fd1514, %fd4173;
	div.rn.f64 	%fd4179, %fd4177, %fd4178;
	fma.rn.f64 	%fd4982, %fd1512, %fd4179, %fd4982;
	fma.rn.f64 	%fd4983, %fd1513, %fd4179, %fd4983;
$L__BB0_439:
	ld.shared.f64 	%fd4180, [_ZZ16calculate_forcesPKdS0_S0_PdS1_iE4sh_x+1728];
	sub.f64 	%fd1519, %fd4180, %fd4620;
	ld.shared.f64 	%fd4181, [_ZZ16calculate_forcesPKdS0_S0_PdS1_iE4sh_y+1728];
	sub.f64 	%fd1520, %fd4181, %fd4621;
	mul.f64 	%fd4182, %fd1520, %fd1520;
	fma.rn.f64 	%fd4183, %fd1519, %fd1519, %fd4182;
	add.f64 	%fd1521, %fd4183, 0d3DDB7CDFD9D7BDBB;
	setp.leu.f64 	%p220, %fd1521, 0d3FF0000000000000;
	@%p220 bra 	$L__BB0_441;
	sqrt.rn.f64 	%fd4184, %fd1521;
	ld.global.f64 	%fd4185, [%rd4];
	mul.f64 	%fd4186, %fd4185, 0d3DD2589EFFED8ACC;
	ld.shared.f64 	%fd4187, [_ZZ16calculate_forcesPKdS0_S0_PdS1_iE4sh_m+1728];
	mul.f64 	%fd4188, %fd4186, %fd4187;
	mul.f64 	%fd4189, %fd1521, %fd4184;
	div.rn.f64 	%fd4190, %fd4188, %fd4189;
	fma.rn.f64 	%fd4982, %fd1519, %fd4190, %fd4982;
	fma.rn.f64 	%fd4983, %fd1520, %fd4190, %fd4983;
$L__BB0_441:
	ld.shared.f64 	%fd4191, [_ZZ16calculate_forcesPKdS0_S0_PdS1_iE4sh_x+1736];
	sub.f64 	%fd1526, %fd4191, %fd4620;
	ld.shared.f64 	%fd4192, [_ZZ16calculate_forcesPKdS0_S0_PdS1_iE4sh_y+1736];
	sub.f64 	%fd1527, %fd4192, %fd4621;
	mul.f64 	%fd4193, %fd1527, %fd1527;
	fma.rn.f64 	%fd4194, %fd1526, %fd1526, %fd4193;
	add.f64 	%fd1528, %fd4194, 0d3DDB7CDFD9D7BDBB;
	setp.leu.f64 	%p221, %fd1528, 0d3FF0000000000000;
	@%p221 bra 	$L__BB0_443;
	sqrt.rn.f64 	%fd4195, %fd1528;
	ld.global.f64 	%fd4196, [%rd4];
	mul.f64 	%fd4197, %fd4196, 0d3DD2589EFFED8ACC;
	ld.shared.f64 	%fd4198, [_ZZ16calculate_forcesPKdS0_S0_PdS1_iE4sh_m+1736];
	mul.f64 	%fd4199, %fd4197, %fd4198;
	mul.f64 	%fd4200, %fd1528, %fd4195;
	div.rn.f64 	%fd4201, %fd4199, %fd4200;
	fma.rn.f64 	%fd4982, %fd1526, %fd4201, %fd4982;
	fma.rn.f64 	%fd4983, %fd1527, %fd4201, %fd4983;
$L__BB0_443:
	ld.shared.f64 	%fd4202, [_ZZ16calculate_forcesPKdS0_S0_PdS1_iE4sh_x+1744];
	sub.f64 	%fd1533, %fd4202, %fd4620;
	ld.shared.f64 	%fd4203, [_ZZ16calculate_forcesPKdS0_S0_PdS1_iE4sh_y+1744];
	sub.f64 	%fd1534, %fd4203, %fd4621;
	mul.f64 	%fd4204, %fd1534, %fd1534;
	fma.rn.f64 	%fd4205, %fd1533, %fd1533, %fd4204;
	add.f64 	%fd1535, %fd4205, 0d3DDB7CDFD9D7BDBB;
	setp.leu.f64 	%p222, %fd1535, 0d3FF0000000000000;
	@%p222 bra 	$L__BB0_445;
	sqrt.rn.f64 	%fd4206, %fd1535;
	ld.global.f64 	%fd4207, [%rd4];
	mul.f64 	%fd4208, %fd4207, 0d3DD2589EFFED8ACC;
	ld.shared.f64 	%fd4209, [_ZZ16calculate_forcesPKdS0_S0_PdS1_iE4sh_m+1744];
	mul.f64 	%fd4210, %fd4208, %fd4209;
	mul.f64 	%fd4211, %fd1535, %fd4206;
	div.rn.f64 	%fd4212, %fd4210, %fd4211;
	fma.rn.f64 	%fd4982, %fd1533, %fd4212, %fd4982;
	fma.rn.f64 	%fd4983, %fd1534, %fd4212, %fd4983;
$L__BB0_445:
	ld.shared.f64 	%fd4213, [_ZZ16calculate_forcesPKdS0_S0_PdS1_iE4sh_x+1752];
	sub.f64 	%fd1540, %fd4213, %fd4620;
	ld.shared.f64 	%fd4214, [_ZZ16calculate_forcesPKdS0_S0_PdS1_iE4sh_y+1752];
	sub.f64 	%fd1541, %fd4214, %fd4621;
	mul.f64 	%fd4215, %fd1541, %fd1541;
	fma.rn.f64 	%fd4216, %fd1540, %fd1540, %fd4215;
	add.f64 	%fd1542, %fd4216, 0d3DDB7CDFD9D7BDBB;
	setp.leu.f64 	%p223, %fd1542, 0d3FF0000000000000;
	@%p223 bra 	$L__BB0_447;
	sqrt.rn.f64 	%fd4217, %fd1542;
	ld.global.f64 	%fd4218, [%rd4];
	mul.f64 	%fd4219, %fd4218, 0d3DD2589EFFED8ACC;
	ld.shared.f64 	%fd4220, [_ZZ16calculate_forcesPKdS0_S0_PdS1_iE4sh_m+1752];
	mul.f64 	%fd4221, %fd4219, %fd4220;
	mul.f64 	%fd4222, %fd1542, %fd4217;
	div.rn.f64 	%fd4223, %fd4221, %fd4222;
	fma.rn.f64 	%fd4982, %fd1540, %fd4223, %fd4982;
	fma.rn.f64 	%fd4983, %fd1541, %fd4223, %fd4983;
$L__BB0_447:
	ld.shared.f64 	%fd4224, [_ZZ16calculate_forcesPKdS0_S0_PdS1_iE4sh_x+1760];
	sub.f64 	%fd1547, %fd4224, %fd4620;
	ld.shared.f64 	%fd4225, [_ZZ16calculate_forcesPKdS0_S0_PdS1_iE4sh_y+1760];
	sub.f64 	%fd1548, %fd4225, %fd4621;
	mul.f64 	%fd4226, %fd1548, %fd1548;
	fma.rn.f64 	%fd4227, %fd1547, %fd1547, %fd4226;
	add.f64 	%fd1549, %fd4227, 0d3DDB7CDFD9D7BDBB;
	setp.leu.f64 	%p224, %fd1549, 0d3FF0000000000000;
	@%p224 bra 	$L__BB0_449;
	sqrt.rn.f64 	%fd4228, %fd1549;
	ld.global.f64 	%fd4229, [%rd4];
	mul.f64 	%fd4230, %fd4229, 0d3DD2589EFFED8ACC;
	ld.shared.f64 	%fd4231, [_ZZ16calculate_forcesPKdS0_S0_PdS1_iE4sh_m+1760];
	mul.f64 	%fd4232, %fd4230, %fd4231;
	mul.f64 	%fd4233, %fd1549, %fd4228;
	div.rn.f64 	%fd4234, %fd4232, %fd4233;
	fma.rn.f64 	%fd4982, %fd1547, %fd4234, %fd4982;
	fma.rn.f64 	%fd4983, %fd1548, %fd4234, %fd4983;
$L__BB0_449:
	ld.shared.f64 	%fd4235, [_ZZ16calculate_forcesPKdS0_S0_PdS1_iE4sh_x+1768];
	sub.f64 	%fd1554, %fd4235, %fd4620;
	ld.shared.f64 	%fd4236, [_ZZ16calculate_forcesPKdS0_S0_PdS1_iE4sh_y+1768];
	sub.f64 	%fd1555, %fd4236, %fd4621;
	mul.f64 	%fd4237, %fd1555, %fd1555;
	fma.rn.f64 	%fd4238, %fd1554, %fd1554, %fd4237;
	add.f64 	%fd1556, %fd4238, 0d3DDB7CDFD9D7BDBB;
	setp.leu.f64 	%p225, %fd1556, 0d3FF0000000000000;
	@%p225 bra 	$L__BB0_451;
	sqrt.rn.f64 	%fd4239, %fd1556;
	ld.global.f64 	%fd4240, [%rd4];
	mul.f64 	%fd4241, %fd4240, 0d3DD2589EFFED8ACC;
	ld.shared.f64 	%fd4242, [_ZZ16calculate_forcesPKdS0_S0_PdS1_iE4sh_m+1768];
	mul.f64 	%fd4243, %fd4241, %fd4242;
	mul.f64 	%fd4244, %fd1556, %fd4239;
	div.rn.f64 	%fd4245, %fd4243, %fd4244;
	fma.rn.f64 	%fd4982, %fd1554, %fd4245, %fd4982;
	fma.rn.f64 	%fd4983, %fd1555, %fd4245, %fd4983;
$L__BB0_451:
	ld.shared.f64 	%fd4246, [_ZZ16calculate_forcesPKdS0_S0_PdS1_iE4sh_x+1776];
	sub.f64 	%fd1561, %fd4246, %fd4620;
	ld.shared.f64 	%fd4247, [_ZZ16calculate_forcesPKdS0_S0_PdS1_iE4sh_y+1776];
	sub.f64 	%fd1562, %fd4247, %fd4621;
	mul.f64 	%fd4248, %fd1562, %fd1562;
	fma.rn.f64 	%fd4249, %fd1561, %fd1561, %fd4248;
	add.f64 	%fd1563, %fd4249, 0d3DDB7CDFD9D7BDBB;
	setp.leu.f64 	%p226, %fd1563, 0d3FF0000000000000;
	@%p226 bra 	$L__BB0_453;
	sqrt.rn.f64 	%fd4250, %fd1563;
	ld.global.f64 	%fd4251, [%rd4];
	mul.f64 	%fd4252, %fd4251, 0d3DD2589EFFED8ACC;
	ld.shared.f64 	%fd4253, [_ZZ16calculate_forcesPKdS0_S0_PdS1_iE4sh_m+1776];
	mul.f64 	%fd4254, %fd4252, %fd4253;
	mul.f64 	%fd4255, %fd1563, %fd4250;
	div.rn.f64 	%fd4256, %fd4254, %fd4255;
	fma.rn.f64 	%fd4982, %fd1561, %fd4256, %fd4982;
	fma.rn.f64 	%fd4983, %fd1562, %fd4256, %fd4983;
$L__BB0_453:
	ld.shared.f64 	%fd4257, [_ZZ16calculate_forcesPKdS0_S0_PdS1_iE4sh_x+1784];
	sub.f64 	%fd1568, %fd4257, %fd4620;
	ld.shared.f64 	%fd4258, [_ZZ16calculate_forcesPKdS0_S0_PdS1_iE4sh_y+1784];
	sub.f64 	%fd1569, %fd4258, %fd4621;
	mul.f64 	%fd4259, %fd1569, %fd1569;
	fma.rn.f64 	%fd4260, %fd1568, %fd1568, %fd4259;
	add.f64 	%fd1570, %fd4260, 0d3DDB7CDFD9D7BDBB;
	setp.leu.f64 	%p227, %fd1570, 0d3FF0000000000000;
	@%p227 bra 	$L__BB0_455;
	sqrt.rn.f64 	%fd4261, %fd1570;
	ld.global.f64 	%fd4262, [%rd4];
	mul.f64 	%fd4263, %fd4262, 0d3DD2589EFFED8ACC;
	ld.shared.f64 	%fd4264, [_ZZ16calculate_forcesPKdS0_S0_PdS1_iE4sh_m+1784];
	mul.f64 	%fd4265, %fd4263, %fd4264;
	mul.f64 	%fd4266, %fd1570, %fd4261;
	div.rn.f64 	%fd4267, %fd4265, %fd4266;
	fma.rn.f64 	%fd4982, %fd1568, %fd4267, %fd4982;
	fma.rn.f64 	%fd4983, %fd1569, %fd4267, %fd4983;
$L__BB0_455:
	ld.shared.f64 	%fd4268, [_ZZ16calculate_forcesPKdS0_S0_PdS1_iE4sh_x+1792];
	sub.f64 	%fd1575, %fd4268, %fd4620;
	ld.shared.f64 	%fd4269, [_ZZ16calculate_forcesPKdS0_S0_PdS1_iE4sh_y+1792];
	sub.f64 	%fd1576, %fd4269, %fd4621;
	mul.f64 	%fd4270, %fd1576, %fd1576;
	fma.rn.f64 	%fd4271, %fd1575, %fd1575, %fd4270;
	add.f64 	%fd1577, %fd4271, 0d3DDB7CDFD9D7BDBB;
	setp.leu.f64 	%p228, %fd1577, 0d3FF0000000000000;
	@%p228 bra 	$L__BB0_457;
	sqrt.rn.f64 	%fd4272, %fd1577;
	ld.global.f64 	%fd4273, [%rd4];
	mul.f64 	%fd4274, %fd4273, 0d3DD2589EFFED8ACC;
	ld.shared.f64 	%fd4275, [_ZZ16calculate_forcesPKdS0_S0_PdS1_iE4sh_m+1792];
	mul.f64 	%fd4276, %fd4274, %fd4275;
	mul.f64 	%fd4277, %fd1577, %fd4272;
	div.rn.f64 	%fd4278, %fd4276, %fd4277;
	fma.rn.f64 	%fd4982, %fd1575, %fd4278, %fd4982;
	fma.rn.f64 	%fd4983, %fd1576, %fd4278, %fd4983;
$L__BB0_457:
	ld.shared.f64 	%fd4279, [_ZZ16calculate_forcesPKdS0_S0_PdS1_iE4sh_x+1800];
	sub.f64 	%fd1582, %fd4279, %fd4620;
	ld.shared.f64 	%fd4280, [_ZZ16calculate_forcesPKdS0_S0_PdS1_iE4sh_y+1800];
	sub.f64 	%fd1583, %fd4280, %fd4621;
	mul.f64 	%fd4281, %fd1583, %fd1583;
	fma.rn.f64 	%fd4282, %fd1582, %fd1582, %fd4281;
	add.f64 	%fd1584, %fd4282, 0d3DDB7CDFD9D7BDBB;
	setp.leu.f64 	%p229, %fd1584, 0d3FF0000000000000;
	@%p229 bra 	$L__BB0_459;
	sqrt.rn.f64 	%fd4283, %fd1584;
	ld.global.f64 	%fd4284, [%rd4];
	mul.f64 	%fd4285, %fd4284, 0d3DD2589EFFED8ACC;
	ld.shared.f64 	%fd4286, [_ZZ16calculate_forcesPKdS0_S0_PdS1_iE4sh_m+1800];
	mul.f64 	%fd4287, %fd4285, %fd4286;
	mul.f64 	%fd4288, %fd1584, %fd4283;
	div.rn.f64 	%fd4289, %fd4287, %fd4288;
	fma.rn.f64 	%fd4982, %fd1582, %fd4289, %fd4982;
	fma.rn.f64 	%fd4983, %fd1583, %fd4289, %fd4983;
$L__BB0_459:
	ld.shared.f64 	%fd4290, [_ZZ16calculate_forcesPKdS0_S0_PdS1_iE4sh_x+1808];
	sub.f64 	%fd1589, %fd4290, %fd4620;
	ld.shared.f64 	%fd4291, [_ZZ16calculate_forcesPKdS0_S0_PdS1_iE4sh_y+1808];
	sub.f64 	%fd1590, %fd4291, %fd4621;
	mul.f64 	%fd4292, %fd1590, %fd1590;
	fma.rn.f64 	%fd4293, %fd1589, %fd1589, %fd4292;
	add.f64 	%fd1591, %fd4293, 0d3DDB7CDFD9D7BDBB;
	setp.leu.f64 	%p230, %fd1591, 0d3FF0000000000000;
	@%p230 bra 	$L__BB0_461;
	sqrt.rn.f64 	%fd4294, %fd1591;
	ld.global.f64 	%fd4295, [%rd4];
	mul.f64 	%fd4296, %fd4295, 0d3DD2589EFFED8ACC;
	ld.shared.f64 	%fd4297, [_ZZ16calculate_forcesPKdS0_S0_PdS1_iE4sh_m+1808];
	mul.f64 	%fd4298, %fd4296, %fd4297;
	mul.f64 	%fd4299, %fd1591, %fd4294;
	div.rn.f64 	%fd4300, %fd4298, %fd4299;
	fma.rn.f64 	%fd4982, %fd1589, %fd4300, %fd4982;
	fma.rn.f64 	%fd4983, %fd1590, %fd4300, %fd4983;
$L__BB0_461:
	ld.shared.f64 	%fd4301, [_ZZ16calculate_forcesPKdS0_S0_PdS1_iE4sh_x+1816];
	sub.f64 	%fd1596, %fd4301, %fd4620;
	ld.shared.f64 	%fd4302, [_ZZ16calculate_forcesPKdS0_S0_PdS1_iE4sh_y+1816];
	sub.f64 	%fd1597, %fd4302, %fd4621;
	mul.f64 	%fd4303, %fd1597, %fd1597;
	fma.rn.f64 	%fd4304, %fd1596, %fd1596, %fd4303;
	add.f64 	%fd1598, %fd4304, 0d3DDB7CDFD9D7BDBB;
	setp.leu.f64 	%p231, %fd1598, 0d3FF0000000000000;
	@%p231 bra 	$L__BB0_463;
	sqrt.rn.f64 	%fd4305, %fd1598;
	ld.global.f64 	%fd4306, [%rd4];
	mul.f64 	%fd4307, %fd4306, 0d3DD2589EFFED8ACC;
	ld.shared.f64 	%fd4308, [_ZZ16calculate_forcesPKdS0_S0_PdS1_iE4sh_m+1816];
	mul.f64 	%fd4309, %fd4307, %fd4308;
	mul.f64 	%fd4310, %fd1598, %fd4305;
	div.rn.f64 	%fd4311, %fd4309, %fd4310;
	fma.rn.f64 	%fd4982, %fd1596, %fd4311, %fd4982;
	fma.rn.f64 	%fd4983, %fd1597, %fd4311, %fd4983;
$L__BB0_463:
	ld.shared.f64 	%fd4312, [_ZZ16calculate_forcesPKdS0_S0_PdS1_iE4sh_x+1824];
	sub.f64 	%fd1603, %fd4312, %fd4620;
	ld.shared.f64 	%fd4313, [_ZZ16calculate_forcesPKdS0_S0_PdS1_iE4sh_y+1824];
	sub.f64 	%fd1604, %fd4313, %fd4621;
	mul.f64 	%fd4314, %fd1604, %fd1604;
	fma.rn.f64 	%fd4315, %fd1603, %fd1603, %fd4314;
	add.f64 	%fd1605, %fd4315, 0d3DDB7CDFD9D7BDBB;
	setp.leu.f64 	%p232, %fd1605, 0d3FF0000000000000;
	@%p232 bra 	$L__BB0_465;
	sqrt.rn.f64 	%fd4316, %fd1605;
	ld.global.f64 	%fd4317, [%rd4];
	mul.f64 	%fd4318, %fd4317, 0d3DD2589EFFED8ACC;
	ld.shared.f64 	%fd4319, [_ZZ16calculate_forcesPKdS0_S0_PdS1_iE4sh_m+1824];
	mul.f64 	%fd4320, %fd4318, %fd4319;
	mul.f64 	%fd4321, %fd1605, %fd4316;
	div.rn.f64 	%fd4322, %fd4320, %fd4321;
	fma.rn.f64 	%fd4982, %fd1603, %fd4322, %fd4982;
	fma.rn.f64 	%fd4983, %fd1604, %fd4322, %fd4983;
$L__BB0_465:
	ld.shared.f64 	%fd4323, [_ZZ16calculate_forcesPKdS0_S0_PdS1_iE4sh_x+1832];
	sub.f64 	%fd1610, %fd4323, %fd4620;
	ld.shared.f64 	%fd4324, [_ZZ16calculate_forcesPKdS0_S0_PdS1_iE4sh_y+1832];
	sub.f64 	%fd1611, %fd4324, %fd4621;
	mul.f64 	%fd4325, %fd1611, %fd1611;
	fma.rn.f64 	%fd4326, %fd1610, %fd1610, %fd4325;
	add.f64 	%fd1612, %fd4326, 0d3DDB7CDFD9D7BDBB;
	setp.leu.f64 	%p233, %fd1612, 0d3FF0000000000000;
	@%p233 bra 	$L__BB0_467;
	sqrt.rn.f64 	%fd4327, %fd1612;
	ld.global.f64 	%fd4328, [%rd4];
	mul.f64 	%fd4329, %fd4328, 0d3DD2589EFFED8ACC;
	ld.shared.f64 	%fd4330, [_ZZ16calculate_forcesPKdS0_S0_PdS1_iE4sh_m+1832];
	mul.f64 	%fd4331, %fd4329, %fd4330;
	mul.f64 	%fd4332, %fd1612, %fd4327;
	div.rn.f64 	%fd4333, %fd4331, %fd4332;
	fma.rn.f64 	%fd4982, %fd1610, %fd4333, %fd4982;
	fma.rn.f64 	%fd4983, %fd1611, %fd4333, %fd4983;
$L__BB0_467:
	ld.shared.f64 	%fd4334, [_ZZ16calculate_forcesPKdS0_S0_PdS1_iE4sh_x+1840];
	sub.f64 	%fd1617, %fd4334, %fd4620;
	ld.shared.f64 	%fd4335, [_ZZ16calculate_forcesPKdS0_S0_PdS1_iE4sh_y+1840];
	sub.f64 	%fd1618, %fd4335, %fd4621;
	mul.f64 	%fd4336, %fd1618, %fd1618;
	fma.rn.f64 	%fd4337, %fd1617, %fd1617, %fd4336;
	add.f64 	%fd1619, %fd4337, 0d3DDB7CDFD9D7BDBB;
	setp.leu.f64 	%p234, %fd1619, 0d3FF0000000000000;
	@%p234 bra 	$L__BB0_469;
	sqrt.rn.f64 	%fd4338, %fd1619;
	ld.global.f64 	%fd4339, [%rd4];
	mul.f64 	%fd4340, %fd4339, 0d3DD2589EFFED8ACC;
	ld.shared.f64 	%fd4341, [_ZZ16calculate_forcesPKdS0_S0_PdS1_iE4sh_m+1840];
	mul.f64 	%fd4342, %fd4340, %fd4341;
	mul.f64 	%fd4343, %fd1619, %fd4338;
	div.rn.f64 	%fd4344, %fd4342, %fd4343;
	fma.rn.f64 	%fd4982, %fd1617, %fd4344, %fd4982;
	fma.rn.f64 	%fd4983, %fd1618, %fd4344, %fd4983;
$L__BB0_469:
	ld.shared.f64 	%fd4345, [_ZZ16calculate_forcesPKdS0_S0_PdS1_iE4sh_x+1848];
	sub.f64 	%fd1624, %fd4345, %fd4620;
	ld.shared.f64 	%fd4346, [_ZZ16calculate_forcesPKdS0_S0_PdS1_iE4sh_y+1848];
	sub.f64 	%fd1625, %fd4346, %fd4621;
	mul.f64 	%fd4347, %fd1625, %fd1625;
	fma.rn.f64 	%fd4348, %fd1624, %fd1624, %fd4347;
	add.f64 	%fd1626, %fd4348, 0d3DDB7CDFD9D7BDBB;
	setp.leu.f64 	%p235, %fd1626, 0d3FF0000000000000;
	@%p235 bra 	$L__BB0_471;
	sqrt.rn.f64 	%fd4349, %fd1626;
	ld.global.f64 	%fd4350, [%rd4];
	mul.f64 	%fd4351, %fd4350, 0d3DD2589EFFED8ACC;
	ld.shared.f64 	%fd4352, [_ZZ16calculate_forcesPKdS0_S0_PdS1_iE4sh_m+1848];
	mul.f64 	%fd4353, %fd4351, %fd4352;
	mul.f64 	%fd4354, %fd1626, %fd4349;
	div.rn.f64 	%fd4355, %fd4353, %fd4354;
	fma.rn.f64 	%fd4982, %fd1624, %fd4355, %fd4982;
	fma.rn.f64 	%fd4983, %fd1625, %fd4355, %fd4983;
$L__BB0_471:
	ld.shared.f64 	%fd4356, [_ZZ16calculate_forcesPKdS0_S0_PdS1_iE4sh_x+1856];
	sub.f64 	%fd1631, %fd4356, %fd4620;
	ld.shared.f64 	%fd4357, [_ZZ16calculate_forcesPKdS0_S0_PdS1_iE4sh_y+1856];
	sub.f64 	%fd1632, %fd4357, %fd4621;
	mul.f64 	%fd4358, %fd1632, %fd1632;
	fma.rn.f64 	%fd4359, %fd1631, %fd1631, %fd4358;
	add.f64 	%fd1633, %fd4359, 0d3DDB7CDFD9D7BDBB;
	setp.leu.f64 	%p236, %fd1633, 0d3FF0000000000000;
	@%p236 bra 	$L__BB0_473;
	sqrt.rn.f64 	%fd4360, %fd1633;
	ld.global.f64 	%fd4361, [%rd4];
	mul.f64 	%fd4362, %fd4361, 0d3DD2589EFFED8ACC;
	ld.shared.f64 	%fd4363, [_ZZ16calculate_forcesPKdS0_S0_PdS1_iE4sh_m+1856];
	mul.f64 	%fd4364, %fd4362, %fd4363;
	mul.f64 	%fd4365, %fd1633, %fd4360;
	div.rn.f64 	%fd4366, %fd4364, %fd4365;
	fma.rn.f64 	%fd4982, %fd1631, %fd4366, %fd4982;
	fma.rn.f64 	%fd4983, %fd1632, %fd4366, %fd4983;
$L__BB0_473:
	ld.shared.f64 	%fd4367, [_ZZ16calculate_forcesPKdS0_S0_PdS1_iE4sh_x+1864];
	sub.f64 	%fd1638, %fd4367, %fd4620;
	ld.shared.f64 	%fd4368, [_ZZ16calculate_forcesPKdS0_S0_PdS1_iE4sh_y+1864];
	sub.f64 	%fd1639, %fd4368, %fd4621;
	mul.f64 	%fd4369, %fd1639, %fd1639;
	fma.rn.f64 	%fd4370, %fd1638, %fd1638, %fd4369;
	add.f64 	%fd1640, %fd4370, 0d3DDB7CDFD9D7BDBB;
	setp.leu.f64 	%p237, %fd1640, 0d3FF0000000000000;
	@%p237 bra 	$L__BB0_475;
	sqrt.rn.f64 	%fd4371, %fd1640;
	ld.global.f64 	%fd4372, [%rd4];
	mul.f64 	%fd4373, %fd4372, 0d3DD2589EFFED8ACC;
	ld.shared.f64 	%fd4374, [_ZZ16calculate_forcesPKdS0_S0_PdS1_iE4sh_m+1864];
	mul.f64 	%fd4375, %fd4373, %fd4374;
	mul.f64 	%fd4376, %fd1640, %fd4371;
	div.rn.f64 	%fd4377, %fd4375, %fd4376;
	fma.rn.f64 	%fd4982, %fd1638, %fd4377, %fd4982;
	fma.rn.f64 	%fd4983, %fd1639, %fd4377, %fd4983;
$L__BB0_475:
	ld.shared.f64 	%fd4378, [_ZZ16calculate_forcesPKdS0_S0_PdS1_iE4sh_x+1872];
	sub.f64 	%fd1645, %fd4378, %fd4620;
	ld.shared.f64 	%fd4379, [_ZZ16calculate_forcesPKdS0_S0_PdS1_iE4sh_y+1872];
	sub.f64 	%fd1646, %fd4379, %fd4621;
	mul.f64 	%fd4380, %fd1646, %fd1646;
	fma.rn.f64 	%fd4381, %fd1645, %fd1645, %fd4380;
	add.f64 	%fd1647, %fd4381, 0d3DDB7CDFD9D7BDBB;
	setp.leu.f64 	%p238, %fd1647, 0d3FF0000000000000;
	@%p238 bra 	$L__BB0_477;
	sqrt.rn.f64 	%fd4382, %fd1647;
	ld.global.f64 	%fd4383, [%rd4];
	mul.f64 	%fd4384, %fd4383, 0d3DD2589EFFED8ACC;
	ld.shared.f64 	%fd4385, [_ZZ16calculate_forcesPKdS0_S0_PdS1_iE4sh_m+1872];
	mul.f64 	%fd4386, %fd4384, %fd4385;
	mul.f64 	%fd4387, %fd1647, %fd4382;
	div.rn.f64 	%fd4388, %fd4386, %fd4387;
	fma.rn.f64 	%fd4982, %fd1645, %fd4388, %fd4982;
	fma.rn.f64 	%fd4983, %fd1646, %fd4388, %fd4983;
$L__BB0_477:
	ld.shared.f64 	%fd4389, [_ZZ16calculate_forcesPKdS0_S0_PdS1_iE4sh_x+1880];
	sub.f64 	%fd1652, %fd4389, %fd4620;
	ld.shared.f64 	%fd4390, [_ZZ16calculate_forcesPKdS0_S0_PdS1_iE4sh_y+1880];
	sub.f64 	%fd1653, %fd4390, %fd4621;
	mul.f64 	%fd4391, %fd1653, %fd1653;
	fma.rn.f64 	%fd4392, %fd1652, %fd1652, %fd4391;
	add.f64 	%fd1654, %fd4392, 0d3DDB7CDFD9D7BDBB;
	setp.leu.f64 	%p239, %fd1654, 0d3FF0000000000000;
	@%p239 bra 	$L__BB0_479;
	sqrt.rn.f64 	%fd4393, %fd1654;
	ld.global.f64 	%fd4394, [%rd4];
	mul.f64 	%fd4395, %fd4394, 0d3DD2589EFFED8ACC;
	ld.shared.f64 	%fd4396, [_ZZ16calculate_forcesPKdS0_S0_PdS1_iE4sh_m+1880];
	mul.f64 	%fd4397, %fd4395, %fd4396;
	mul.f64 	%fd4398, %fd1654, %fd4393;
	div.rn.f64 	%fd4399, %fd4397, %fd4398;
	fma.rn.f64 	%fd4982, %fd1652, %fd4399, %fd4982;
	fma.rn.f64 	%fd4983, %fd1653, %fd4399, %fd4983;
$L__BB0_479:
	ld.shared.f64 	%fd4400, [_ZZ16calculate_forcesPKdS0_S0_PdS1_iE4sh_x+1888];
	sub.f64 	%fd1659, %fd4400, %fd4620;
	ld.shared.f64 	%fd4401, [_ZZ16calculate_forcesPKdS0_S0_PdS1_iE4sh_y+1888];
	sub.f64 	%fd1660, %fd4401, %fd4621;
	mul.f64 	%fd4402, %fd1660, %fd1660;
	fma.rn.f64 	%fd4403, %fd1659, %fd1659, %fd4402;
	add.f64 	%fd1661, %fd4403, 0d3DDB7CDFD9D7BDBB;
	setp.leu.f64 	%p240, %fd1661, 0d3FF0000000000000;
	@%p240 bra 	$L__BB0_481;
	sqrt.rn.f64 	%fd4404, %fd1661;
	ld.global.f64 	%fd4405, [%rd4];
	mul.f64 	%fd4406, %fd4405, 0d3DD2589EFFED8ACC;
	ld.shared.f64 	%fd4407, [_ZZ16calculate_forcesPKdS0_S0_PdS1_iE4sh_m+1888];
	mul.f64 	%fd4408, %fd4406, %fd4407;
	mul.f64 	%fd4409, %fd1661, %fd4404;
	div.rn.f64 	%fd4410, %fd4408, %fd4409;
	fma.rn.f64 	%fd4982, %fd1659, %fd4410, %fd4982;
	fma.rn.f64 	%fd4983, %fd1660, %fd4410, %fd4983;
$L__BB0_481:
	ld.shared.f64 	%fd4411, [_ZZ16calculate_forcesPKdS0_S0_PdS1_iE4sh_x+1896];
	sub.f64 	%fd1666, %fd4411, %fd4620;
	ld.shared.f64 	%fd4412, [_ZZ16calculate_forcesPKdS0_S0_PdS1_iE4sh_y+1896];
	sub.f64 	%fd1667, %fd4412, %fd4621;
	mul.f64 	%fd4413, %fd1667, %fd1667;
	fma.rn.f64 	%fd4414, %fd1666, %fd1666, %fd4413;
	add.f64 	%fd1668, %fd4414, 0d3DDB7CDFD9D7BDBB;
	setp.leu.f64 	%p241, %fd1668, 0d3FF0000000000000;
	@%p241 bra 	$L__BB0_483;
	sqrt.rn.f64 	%fd4415, %fd1668;
	ld.global.f64 	%fd4416, [%rd4];
	mul.f64 	%fd4417, %fd4416, 0d3DD2589EFFED8ACC;
	ld.shared.f64 	%fd4418, [_ZZ16calculate_forcesPKdS0_S0_PdS1_iE4sh_m+1896];
	mul.f64 	%fd4419, %fd4417, %fd4418;
	mul.f64 	%fd4420, %fd1668, %fd4415;
	div.rn.f64 	%fd4421, %fd4419, %fd4420;
	fma.rn.f64 	%fd4982, %fd1666, %fd4421, %fd4982;
	fma.rn.f64 	%fd4983, %fd1667, %fd4421, %fd4983;
$L__BB0_483:
	ld.shared.f64 	%fd4422, [_ZZ16calculate_forcesPKdS0_S0_PdS1_iE4sh_x+1904];
	sub.f64 	%fd1673, %fd4422, %fd4620;
	ld.shared.f64 	%fd4423, [_ZZ16calculate_forcesPKdS0_S0_PdS1_iE4sh_y+1904];
	sub.f64 	%fd1674, %fd4423, %fd4621;
	mul.f64 	%fd4424, %fd1674, %fd1674;
	fma.rn.f64 	%fd4425, %fd1673, %fd1673, %fd4424;
	add.f64 	%fd1675, %fd4425, 0d3DDB7CDFD9D7BDBB;
	setp.leu.f64 	%p242, %fd1675, 0d3FF0000000000000;
	@%p242 bra 	$L__BB0_485;
	sqrt.rn.f64 	%fd4426, %fd1675;
	ld.global.f64 	%fd4427, [%rd4];
	mul.f64 	%fd4428, %fd4427, 0d3DD2589EFFED8ACC;
	ld.shared.f64 	%fd4429, [_ZZ16calculate_forcesPKdS0_S0_PdS1_iE4sh_m+1904];
	mul.f64 	%fd4430, %fd4428, %fd4429;
	mul.f64 	%fd4431, %fd1675, %fd4426;
	div.rn.f64 	%fd4432, %fd4430, %fd4431;
	fma.rn.f64 	%fd4982, %fd1673, %fd4432, %fd4982;
	fma.rn.f64 	%fd4983, %fd1674, %fd4432, %fd4983;
$L__BB0_485:
	ld.shared.f64 	%fd4433, [_ZZ16calculate_forcesPKdS0_S0_PdS1_iE4sh_x+1912];
	sub.f64 	%fd1680, %fd4433, %fd4620;
	ld.shared.f64 	%fd4434, [_ZZ16calculate_forcesPKdS0_S0_PdS1_iE4sh_y+1912];
	sub.f64 	%fd1681, %fd4434, %fd4621;
	mul.f64 	%fd4435, %fd1681, %fd1681;
	fma.rn.f64 	%fd4436, %fd1680, %fd1680, %fd4435;
	add.f64 	%fd1682, %fd4436, 0d3DDB7CDFD9D7BDBB;
	setp.leu.f64 	%p243, %fd1682, 0d3FF0000000000000;
	@%p243 bra 	$L__BB0_487;
	sqrt.rn.f64 	%fd4437, %fd1682;
	ld.global.f64 	%fd4438, [%rd4];
	mul.f64 	%fd4439, %fd4438, 0d3DD2589EFFED8ACC;
	ld.shared.f64 	%fd4440, [_ZZ16calculate_forcesPKdS0_S0_PdS1_iE4sh_m+1912];
	mul.f64 	%fd4441, %fd4439, %fd4440;
	mul.f64 	%fd4442, %fd1682, %fd4437;
	div.rn.f64 	%fd4443, %fd4441, %fd4442;
	fma.rn.f64 	%fd4982, %fd1680, %fd4443, %fd4982;
	fma.rn.f64 	%fd4983, %fd1681, %fd4443, %fd4983;
$L__BB0_487:
	ld.shared.f64 	%fd4444, [_ZZ16calculate_forcesPKdS0_S0_PdS1_iE4sh_x+1920];
	sub.f64 	%fd1687, %fd4444, %fd4620;
	ld.shared.f64 	%fd4445, [_ZZ16calculate_forcesPKdS0_S0_PdS1_iE4sh_y+1920];
	sub.f64 	%fd1688, %fd4445, %fd4621;
	mul.f64 	%fd4446, %fd1688, %fd1688;
	fma.rn.f64 	%fd4447, %fd1687, %fd1687, %fd4446;
	add.f64 	%fd1689, %fd4447, 0d3DDB7CDFD9D7BDBB;
	setp.leu.f64 	%p244, %fd1689, 0d3FF0000000000000;
	@%p244 bra 	$L__BB0_489;
	sqrt.rn.f64 	%fd4448, %fd1689;
	ld.global.f64 	%fd4449, [%rd4];
	mul.f64 	%fd4450, %fd4449, 0d3DD2589EFFED8ACC;
	ld.shared.f64 	%fd4451, [_ZZ16calculate_forcesPKdS0_S0_PdS1_iE4sh_m+1920];
	mul.f64 	%fd4452, %fd4450, %fd4451;
	mul.f64 	%fd4453, %fd1689, %fd4448;
	div.rn.f64 	%fd4454, %fd4452, %fd4453;
	fma.rn.f64 	%fd4982, %fd1687, %fd4454, %fd4982;
	fma.rn.f64 	%fd4983, %fd1688, %fd4454, %fd4983;
$L__BB0_489:
	ld.shared.f64 	%fd4455, [_ZZ16calculate_forcesPKdS0_S0_PdS1_iE4sh_x+1928];
	sub.f64 	%fd1694, %fd4455, %fd4620;
	ld.shared.f64 	%fd4456, [_ZZ16calculate_forcesPKdS0_S0_PdS1_iE4sh_y+1928];
	sub.f64 	%fd1695, %fd4456, %fd4621;
	mul.f64 	%fd4457, %fd1695, %fd1695;
	fma.rn.f64 	%fd4458, %fd1694, %fd1694, %fd4457;
	add.f64 	%fd1696, %fd4458, 0d3DDB7CDFD9D7BDBB;
	setp.leu.f64 	%p245, %fd1696, 0d3FF0000000000000;
	@%p245 bra 	$L__BB0_491;
	sqrt.rn.f64 	%fd4459, %fd1696;
	ld.global.f64 	%fd4460, [%rd4];
	mul.f64 	%fd4461, %fd4460, 0d3DD2589EFFED8ACC;
	ld.shared.f64 	%fd4462, [_ZZ16calculate_forcesPKdS0_S0_PdS1_iE4sh_m+1928];
	mul.f64 	%fd4463, %fd4461, %fd4462;
	mul.f64 	%fd4464, %fd1696, %fd4459;
	div.rn.f64 	%fd4465, %fd4463, %fd4464;
	fma.rn.f64 	%fd4982, %fd1694, %fd4465, %fd4982;
	fma.rn.f64 	%fd4983, %fd1695, %fd4465, %fd4983;
$L__BB0_491:
	ld.shared.f64 	%fd4466, [_ZZ16calculate_forcesPKdS0_S0_PdS1_iE4sh_x+1936];
	sub.f64 	%fd1701, %fd4466, %fd4620;
	ld.shared.f64 	%fd4467, [_ZZ16calculate_forcesPKdS0_S0_PdS1_iE4sh_y+1936];
	sub.f64 	%fd1702, %fd4467, %fd4621;
	mul.f64 	%fd4468, %fd1702, %fd1702;
	fma.rn.f64 	%fd4469, %fd1701, %fd1701, %fd4468;
	add.f64 	%fd1703, %fd4469, 0d3DDB7CDFD9D7BDBB;
	setp.leu.f64 	%p246, %fd1703, 0d3FF0000000000000;
	@%p246 bra 	$L__BB0_493;
	sqrt.rn.f64 	%fd4470, %fd1703;
	ld.global.f64 	%fd4471, [%rd4];
	mul.f64 	%fd4472, %fd4471, 0d3DD2589EFFED8ACC;
	ld.shared.f64 	%fd4473, [_ZZ16calculate_forcesPKdS0_S0_PdS1_iE4sh_m+1936];
	mul.f64 	%fd4474, %fd4472, %fd4473;
	mul.f64 	%fd4475, %fd1703, %fd4470;
	div.rn.f64 	%fd4476, %fd4474, %fd4475;
	fma.rn.f64 	%fd4982, %fd1701, %fd4476, %fd4982;
	fma.rn.f64 	%fd4983, %fd1702, %fd4476, %fd4983;
$L__BB0_493:
	ld.shared.f64 	%fd4477, [_ZZ16calculate_forcesPKdS0_S0_PdS1_iE4sh_x+1944];
	sub.f64 	%fd1708, %fd4477, %fd4620;
	ld.shared.f64 	%fd4478, [_ZZ16calculate_forcesPKdS0_S0_PdS1_iE4sh_y+1944];
	sub.f64 	%fd1709, %fd4478, %fd4621;
	mul.f64 	%fd4479, %fd1709, %fd1709;
	fma.rn.f64 	%fd4480, %fd1708, %fd1708, %fd4479;
	add.f64 	%fd1710, %fd4480, 0d3DDB7CDFD9D7BDBB;
	setp.leu.f64 	%p247, %fd1710, 0d3FF0000000000000;
	@%p247 bra 	$L__BB0_495;
	sqrt.rn.f64 	%fd4481, %fd1710;
	ld.global.f64 	%fd4482, [%rd4];
	mul.f64 	%fd4483, %fd4482, 0d3DD2589EFFED8ACC;
	ld.shared.f64 	%fd4484, [_ZZ16calculate_forcesPKdS0_S0_PdS1_iE4sh_m+1944];
	mul.f64 	%fd4485, %fd4483, %fd4484;
	mul.f64 	%fd4486, %fd1710, %fd4481;
	div.rn.f64 	%fd4487, %fd4485, %fd4486;
	fma.rn.f64 	%fd4982, %fd1708, %fd4487, %fd4982;
	fma.rn.f64 	%fd4983, %fd1709, %fd4487, %fd4983;
$L__BB0_495:
	ld.shared.f64 	%fd4488, [_ZZ16calculate_forcesPKdS0_S0_PdS1_iE4sh_x+1952];
	sub.f64 	%fd1715, %fd4488, %fd4620;
	ld.shared.f64 	%fd4489, [_ZZ16calculate_forcesPKdS0_S0_PdS1_iE4sh_y+1952];
	sub.f64 	%fd1716, %fd4489, %fd4621;
	mul.f64 	%fd4490, %fd1716, %fd1716;
	fma.rn.f64 	%fd4491, %fd1715, %fd1715, %fd4490;
	add.f64 	%fd1717, %fd4491, 0d3DDB7CDFD9D7BDBB;
	setp.leu.f64 	%p248, %fd1717, 0d3FF0000000000000;
	@%p248 bra 	$L__BB0_497;
	sqrt.rn.f64 	%fd4492, %fd1717;
	ld.global.f64 	%fd4493, [%rd4];
	mul.f64 	%fd4494, %fd4493, 0d3DD2589EFFED8ACC;
	ld.shared.f64 	%fd4495, [_ZZ16calculate_forcesPKdS0_S0_PdS1_iE4sh_m+1952];
	mul.f64 	%fd4496, %fd4494, %fd4495;
	mul.f64 	%fd4497, %fd1717, %fd4492;
	div.rn.f64 	%fd4498, %fd4496, %fd4497;
	fma.rn.f64 	%fd4982, %fd1715, %fd4498, %fd4982;
	fma.rn.f64 	%fd4983, %fd1716, %fd4498, %fd4983;
$L__BB0_497:
	ld.shared.f64 	%fd4499, [_ZZ16calculate_forcesPKdS0_S0_PdS1_iE4sh_x+1960];
	sub.f64 	%fd1722, %fd4499, %fd4620;
	ld.shared.f64 	%fd4500, [_ZZ16calculate_forcesPKdS0_S0_PdS1_iE4sh_y+1960];
	sub.f64 	%fd1723, %fd4500, %fd4621;
	mul.f64 	%fd4501, %fd1723, %fd1723;
	fma.rn.f64 	%fd4502, %fd1722, %fd1722, %fd4501;
	add.f64 	%fd1724, %fd4502, 0d3DDB7CDFD9D7BDBB;
	setp.leu.f64 	%p249, %fd1724, 0d3FF0000000000000;
	@%p249 bra 	$L__BB0_499;
	sqrt.rn.f64 	%fd4503, %fd1724;
	ld.global.f64 	%fd4504, [%rd4];
	mul.f64 	%fd4505, %fd4504, 0d3DD2589EFFED8ACC;
	ld.shared.f64 	%fd4506, [_ZZ16calculate_forcesPKdS0_S0_PdS1_iE4sh_m+1960];
	mul.f64 	%fd4507, %fd4505, %fd4506;
	mul.f64 	%fd4508, %fd1724, %fd4503;
	div.rn.f64 	%fd4509, %fd4507, %fd4508;
	fma.rn.f64 	%fd4982, %fd1722, %fd4509, %fd4982;
	fma.rn.f64 	%fd4983, %fd1723, %fd4509, %fd4983;
$L__BB0_499:
	ld.shared.f64 	%fd4510, [_ZZ16calculate_forcesPKdS0_S0_PdS1_iE4sh_x+1968];
	sub.f64 	%fd1729, %fd4510, %fd4620;
	ld.shared.f64 	%fd4511, [_ZZ16calculate_forcesPKdS0_S0_PdS1_iE4sh_y+1968];
	sub.f64 	%fd1730, %fd4511, %fd4621;
	mul.f64 	%fd4512, %fd1730, %fd1730;
	fma.rn.f64 	%fd4513, %fd1729, %fd1729, %fd4512;
	add.f64 	%fd1731, %fd4513, 0d3DDB7CDFD9D7BDBB;
	setp.leu.f64 	%p250, %fd1731, 0d3FF0000000000000;
	@%p250 bra 	$L__BB0_501;
	sqrt.rn.f64 	%fd4514, %fd1731;
	ld.global.f64 	%fd4515, [%rd4];
	mul.f64 	%fd4516, %fd4515, 0d3DD2589EFFED8ACC;
	ld.shared.f64 	%fd4517, [_ZZ16calculate_forcesPKdS0_S0_PdS1_iE4sh_m+1968];
	mul.f64 	%fd4518, %fd4516, %fd4517;
	mul.f64 	%fd4519, %fd1731, %fd4514;
	div.rn.f64 	%fd4520, %fd4518, %fd4519;
	fma.rn.f64 	%fd4982, %fd1729, %fd4520, %fd4982;
	fma.rn.f64 	%fd4983, %fd1730, %fd4520, %fd4983;
$L__BB0_501:
	ld.shared.f64 	%fd4521, [_ZZ16calculate_forcesPKdS0_S0_PdS1_iE4sh_x+1976];
	sub.f64 	%fd1736, %fd4521, %fd4620;
	ld.shared.f64 	%fd4522, [_ZZ16calculate_forcesPKdS0_S0_PdS1_iE4sh_y+1976];
	sub.f64 	%fd1737, %fd4522, %fd4621;
	mul.f64 	%fd4523, %fd1737, %fd1737;
	fma.rn.f64 	%fd4524, %fd1736, %fd1736, %fd4523;
	add.f64 	%fd1738, %fd4524, 0d3DDB7CDFD9D7BDBB;
	setp.leu.f64 	%p251, %fd1738, 0d3FF0000000000000;
	@%p251 bra 	$L__BB0_503;
	sqrt.rn.f64 	%fd4525, %fd1738;
	ld.global.f64 	%fd4526, [%rd4];
	mul.f64 	%fd4527, %fd4526, 0d3DD2589EFFED8ACC;
	ld.shared.f64 	%fd4528, [_ZZ16calculate_forcesPKdS0_S0_PdS1_iE4sh_m+1976];
	mul.f64 	%fd4529, %fd4527, %fd4528;
	mul.f64 	%fd4530, %fd1738, %fd4525;
	div.rn.f64 	%fd4531, %fd4529, %fd4530;
	fma.rn.f64 	%fd4982, %fd1736, %fd4531, %fd4982;
	fma.rn.f64 	%fd4983, %fd1737, %fd4531, %fd4983;
$L__BB0_503:
	ld.shared.f64 	%fd4532, [_ZZ16calculate_forcesPKdS0_S0_PdS1_iE4sh_x+1984];
	sub.f64 	%fd1743, %fd4532, %fd4620;
	ld.shared.f64 	%fd4533, [_ZZ16calculate_forcesPKdS0_S0_PdS1_iE4sh_y+1984];
	sub.f64 	%fd1744, %fd4533, %fd4621;
	mul.f64 	%fd4534, %fd1744, %fd1744;
	fma.rn.f64 	%fd4535, %fd1743, %fd1743, %fd4534;
	add.f64 	%fd1745, %fd4535, 0d3DDB7CDFD9D7BDBB;
	setp.leu.f64 	%p252, %fd1745, 0d3FF0000000000000;
	@%p252 bra 	$L__BB0_505;
	sqrt.rn.f64 	%fd4536, %fd1745;
	ld.global.f64 	%fd4537, [%rd4];
	mul.f64 	%fd4538, %fd4537, 0d3DD2589EFFED8ACC;
	ld.shared.f64 	%fd4539, [_ZZ16calculate_forcesPKdS0_S0_PdS1_iE4sh_m+1984];
	mul.f64 	%fd4540, %fd4538, %fd4539;
	mul.f64 	%fd4541, %fd1745, %fd4536;
	div.rn.f64 	%fd4542, %fd4540, %fd4541;
	fma.rn.f64 	%fd4982, %fd1743, %fd4542, %fd4982;
	fma.rn.f64 	%fd4983, %fd1744, %fd4542, %fd4983;
$L__BB0_505:
	ld.shared.f64 	%fd4543, [_ZZ16calculate_forcesPKdS0_S0_PdS1_iE4sh_x+1992];
	sub.f64 	%fd1750, %fd4543, %fd4620;
	ld.shared.f64 	%fd4544, [_ZZ16calculate_forcesPKdS0_S0_PdS1_iE4sh_y+1992];
	sub.f64 	%fd1751, %fd4544, %fd4621;
	mul.f64 	%fd4545, %fd1751, %fd1751;
	fma.rn.f64 	%fd4546, %fd1750, %fd1750, %fd4545;
	add.f64 	%fd1752, %fd4546, 0d3DDB7CDFD9D7BDBB;
	setp.leu.f64 	%p253, %fd1752, 0d3FF0000000000000;
	@%p253 bra 	$L__BB0_507;
	sqrt.rn.f64 	%fd4547, %fd1752;
	ld.global.f64 	%fd4548, [%rd4];
	mul.f64 	%fd4549, %fd4548, 0d3DD2589EFFED8ACC;
	ld.shared.f64 	%fd4550, [_ZZ16calculate_forcesPKdS0_S0_PdS1_iE4sh_m+1992];
	mul.f64 	%fd4551, %fd4549, %fd4550;
	mul.f64 	%fd4552, %fd1752, %fd4547;
	div.rn.f64 	%fd4553, %fd4551, %fd4552;
	fma.rn.f64 	%fd4982, %fd1750, %fd4553, %fd4982;
	fma.rn.f64 	%fd4983, %fd1751, %fd4553, %fd4983;
$L__BB0_507:
	ld.shared.f64 	%fd4554, [_ZZ16calculate_forcesPKdS0_S0_PdS1_iE4sh_x+2000];
	sub.f64 	%fd1757, %fd4554, %fd4620;
	ld.shared.f64 	%fd4555, [_ZZ16calculate_forcesPKdS0_S0_PdS1_iE4sh_y+2000];
	sub.f64 	%fd1758, %fd4555, %fd4621;
	mul.f64 	%fd4556, %fd1758, %fd1758;
	fma.rn.f64 	%fd4557, %fd1757, %fd1757, %fd4556;
	add.f64 	%fd1759, %fd4557, 0d3DDB7CDFD9D7BDBB;
	setp.leu.f64 	%p254, %fd1759, 0d3FF0000000000000;
	@%p254 bra 	$L__BB0_509;
	sqrt.rn.f64 	%fd4558, %fd1759;
	ld.global.f64 	%fd4559, [%rd4];
	mul.f64 	%fd4560, %fd4559, 0d3DD2589EFFED8ACC;
	ld.shared.f64 	%fd4561, [_ZZ16calculate_forcesPKdS0_S0_PdS1_iE4sh_m+2000];
	mul.f64 	%fd4562, %fd4560, %fd4561;
	mul.f64 	%fd4563, %fd1759, %fd4558;
	div.rn.f64 	%fd4564, %fd4562, %fd4563;
	fma.rn.f64 	%fd4982, %fd1757, %fd4564, %fd4982;
	fma.rn.f64 	%fd4983, %fd1758, %fd4564, %fd4983;
$L__BB0_509:
	ld.shared.f64 	%fd4565, [_ZZ16calculate_forcesPKdS0_S0_PdS1_iE4sh_x+2008];
	sub.f64 	%fd1764, %fd4565, %fd4620;
	ld.shared.f64 	%fd4566, [_ZZ16calculate_forcesPKdS0_S0_PdS1_iE4sh_y+2008];
	sub.f64 	%fd1765, %fd4566, %fd4621;
	mul.f64 	%fd4567, %fd1765, %fd1765;
	fma.rn.f64 	%fd4568, %fd1764, %fd1764, %fd4567;
	add.f64 	%fd1766, %fd4568, 0d3DDB7CDFD9D7BDBB;
	setp.leu.f64 	%p255, %fd1766, 0d3FF0000000000000;
	@%p255 bra 	$L__BB0_511;
	sqrt.rn.f64 	%fd4569, %fd1766;
	ld.global.f64 	%fd4570, [%rd4];
	mul.f64 	%fd4571, %fd4570, 0d3DD2589EFFED8ACC;
	ld.shared.f64 	%fd4572, [_ZZ16calculate_forcesPKdS0_S0_PdS1_iE4sh_m+2008];
	mul.f64 	%fd4573, %fd4571, %fd4572;
	mul.f64 	%fd4574, %fd1766, %fd4569;
	div.rn.f64 	%fd4575, %fd4573, %fd4574;
	fma.rn.f64 	%fd4982, %fd1764, %fd4575, %fd4982;
	fma.rn.f64 	%fd4983, %fd1765, %fd4575, %fd4983;
$L__BB0_511:
	ld.shared.f64 	%fd4576, [_ZZ16calculate_forcesPKdS0_S0_PdS1_iE4sh_x+2016];
	sub.f64 	%fd1771, %fd4576, %fd4620;
	ld.shared.f64 	%fd4577, [_ZZ16calculate_forcesPKdS0_S0_PdS1_iE4sh_y+2016];
	sub.f64 	%fd1772, %fd4577, %fd4621;
	mul.f64 	%fd4578, %fd1772, %fd1772;
	fma.rn.f64 	%fd4579, %fd1771, %fd1771, %fd4578;
	add.f64 	%fd1773, %fd4579, 0d3DDB7CDFD9D7BDBB;
	setp.leu.f64 	%p256, %fd1773, 0d3FF0000000000000;
	@%p256 bra 	$L__BB0_513;
	sqrt.rn.f64 	%fd4580, %fd1773;
	ld.global.f64 	%fd4581, [%rd4];
	mul.f64 	%fd4582, %fd4581, 0d3DD2589EFFED8ACC;
	ld.shared.f64 	%fd4583, [_ZZ16calculate_forcesPKdS0_S0_PdS1_iE4sh_m+2016];
	mul.f64 	%fd4584, %fd4582, %fd4583;
	mul.f64 	%fd4585, %fd1773, %fd4580;
	div.rn.f64 	%fd4586, %fd4584, %fd4585;
	fma.rn.f64 	%fd4982, %fd1771, %fd4586, %fd4982;
	fma.rn.f64 	%fd4983, %fd1772, %fd4586, %fd4983;
$L__BB0_513:
	ld.shared.f64 	%fd4587, [_ZZ16calculate_forcesPKdS0_S0_PdS1_iE4sh_x+2024];
	sub.f64 	%fd1778, %fd4587, %fd4620;
	ld.shared.f64 	%fd4588, [_ZZ16calculate_forcesPKdS0_S0_PdS1_iE4sh_y+2024];
	sub.f64 	%fd1779, %fd4588, %fd4621;
	mul.f64 	%fd4589, %fd1779, %fd1779;
	fma.rn.f64 	%fd4590, %fd1778, %fd1778, %fd4589;
	add.f64 	%fd1780, %fd4590, 0d3DDB7CDFD9D7BDBB;
	setp.leu.f64 	%p257, %fd1780, 0d3FF0000000000000;
	@%p257 bra 	$L__BB0_515;
	sqrt.rn.f64 	%fd4591, %fd1780;
	ld.global.f64 	%fd4592, [%rd4];
	mul.f64 	%fd4593, %fd4592, 0d3DD2589EFFED8ACC;
	ld.shared.f64 	%fd4594, [_ZZ16calculate_forcesPKdS0_S0_PdS1_iE4sh_m+2024];
	mul.f64 	%fd4595, %fd4593, %fd4594;
	mul.f64 	%fd4596, %fd1780, %fd4591;
	div.rn.f64 	%fd4597, %fd4595, %fd4596;
	fma.rn.f64 	%fd4982, %fd1778, %fd4597, %fd4982;
	fma.rn.f64 	%fd4983, %fd1779, %fd4597, %fd4983;
$L__BB0_515:
	ld.shared.f64 	%fd4598, [_ZZ16calculate_forcesPKdS0_S0_PdS1_iE4sh_x+2032];
	sub.f64 	%fd1785, %fd4598, %fd4620;
	ld.shared.f64 	%fd4599, [_ZZ16calculate_forcesPKdS0_S0_PdS1_iE4sh_y+2032];
	sub.f64 	%fd1786, %fd4599, %fd4621;
	mul.f64 	%fd4600, %fd1786, %fd1786;
	fma.rn.f64 	%fd4601, %fd1785, %fd1785, %fd4600;
	add.f64 	%fd1787, %fd4601, 0d3DDB7CDFD9D7BDBB;
	setp.leu.f64 	%p258, %fd1787, 0d3FF0000000000000;
	@%p258 bra 	$L__BB0_517;
	sqrt.rn.f64 	%fd4602, %fd1787;
	ld.global.f64 	%fd4603, [%rd4];
	mul.f64 	%fd4604, %fd4603, 0d3DD2589EFFED8ACC;
	ld.shared.f64 	%fd4605, [_ZZ16calculate_forcesPKdS0_S0_PdS1_iE4sh_m+2032];
	mul.f64 	%fd4606, %fd4604, %fd4605;
	mul.f64 	%fd4607, %fd1787, %fd4602;
	div.rn.f64 	%fd4608, %fd4606, %fd4607;
	fma.rn.f64 	%fd4982, %fd1785, %fd4608, %fd4982;
	fma.rn.f64 	%fd4983, %fd1786, %fd4608, %fd4983;
$L__BB0_517:
	ld.shared.f64 	%fd4609, [_ZZ16calculate_forcesPKdS0_S0_PdS1_iE4sh_x+2040];
	sub.f64 	%fd1792, %fd4609, %fd4620;
	ld.shared.f64 	%fd4610, [_ZZ16calculate_forcesPKdS0_S0_PdS1_iE4sh_y+2040];
	sub.f64 	%fd1793, %fd4610, %fd4621;
	mul.f64 	%fd4611, %fd1793, %fd1793;
	fma.rn.f64 	%fd4612, %fd1792, %fd1792, %fd4611;
	add.f64 	%fd1794, %fd4612, 0d3DDB7CDFD9D7BDBB;
	setp.leu.f64 	%p259, %fd1794, 0d3FF0000000000000;
	@%p259 bra 	$L__BB0_519;
	sqrt.rn.f64 	%fd4613, %fd1794;
	ld.global.f64 	%fd4614, [%rd4];
	mul.f64 	%fd4615, %fd4614, 0d3DD2589EFFED8ACC;
	ld.shared.f64 	%fd4616, [_ZZ16calculate_forcesPKdS0_S0_PdS1_iE4sh_m+2040];
	mul.f64 	%fd4617, %fd4615, %fd4616;
	mul.f64 	%fd4618, %fd1794, %fd4613;
	div.rn.f64 	%fd4619, %fd4617, %fd4618;
	fma.rn.f64 	%fd4982, %fd1792, %fd4619, %fd4982;
	fma.rn.f64 	%fd4983, %fd1793, %fd4619, %fd4983;
$L__BB0_519:
	bar.sync 	0;
	add.s32 	%r20, %r20, 1;
	setp.ne.s32 	%p260, %r20, 0;
	add.s32 	%r19, %r19, %r1;
	@%p260 bra 	$L__BB0_3;
	setp.ge.s32 	%p261, %r3, %r12;
	@%p261 bra 	$L__BB0_522;
	ld.param.u64 	%rd24, [_Z16calculate_forcesPKdS0_S0_PdS1_i_param_3];
	cvta.to.global.u64 	%rd19, %rd24;
	mul.wide.s32 	%rd20, %r3, 8;
	add.s64 	%rd21, %rd19, %rd20;
	st.global.f64 	[%rd21], %fd4982;
	cvta.to.global.u64 	%rd22, %rd6;
	add.s64 	%rd23, %rd22, %rd20;
	st.global.f64 	[%rd23], %fd4983;
$L__BB0_522:
	ret;

}
	// .globl	_Z9integratePdS_S_S_S_PKdS1_i
.visible .entry _Z9integratePdS_S_S_S_PKdS1_i(
	.param .u64 .ptr .align 1 _Z9integratePdS_S_S_S_PKdS1_i_param_0,
	.param .u64 .ptr .align 1 _Z9integratePdS_S_S_S_PKdS1_i_param_1,
	.param .u64 .ptr .align 1 _Z9integratePdS_S_S_S_PKdS1_i_param_2,
	.param .u64 .ptr .align 1 _Z9integratePdS_S_S_S_PKdS1_i_param_3,
	.param .u64 .ptr .align 1 _Z9integratePdS_S_S_S_PKdS1_i_param_4,
	.param .u64 .ptr .align 1 _Z9integratePdS_S_S_S_PKdS1_i_param_5,
	.param .u64 .ptr .align 1 _Z9integratePdS_S_S_S_PKdS1_i_param_6,
	.param .u32 _Z9integratePdS_S_S_S_PKdS1_i_param_7
)
{
	.reg .pred 	%p<2>;
	.reg .b32 	%r<6>;
	.reg .b64 	%rd<25>;
	.reg .b64 	%fd<16>;

	ld.param.u64 	%rd2, [_Z9integratePdS_S_S_S_PKdS1_i_param_1];
	ld.param.u64 	%rd4, [_Z9integratePdS_S_S_S_PKdS1_i_param_3];
	ld.param.u64 	%rd5, [_Z9integratePdS_S_S_S_PKdS1_i_param_4];
	ld.param.u64 	%rd6, [_Z9integratePdS_S_S_S_PKdS1_i_param_5];
	ld.param.u64 	%rd7, [_Z9integratePdS_S_S_S_PKdS1_i_param_6];
	ld.param.u32 	%r2, [_Z9integratePdS_S_S_S_PKdS1_i_param_7];
	mov.u32 	%r3, %ctaid.x;
	mov.u32 	%r4, %ntid.x;
	mov.u32 	%r5, %tid.x;
	mad.lo.s32 	%r1, %r3, %r4, %r5;
	setp.ge.s32 	%p1, %r1, %r2;
	@%p1 bra 	$L__BB1_2;
	ld.param.u64 	%rd24, [_Z9integratePdS_S_S_S_PKdS1_i_param_2];
	ld.param.u64 	%rd23, [_Z9integratePdS_S_S_S_PKdS1_i_param_0];
	cvta.to.global.u64 	%rd8, %rd23;
	cvta.to.global.u64 	%rd9, %rd6;
	cvta.to.global.u64 	%rd10, %rd7;
	cvta.to.global.u64 	%rd11, %rd4;
	cvta.to.global.u64 	%rd12, %rd2;
	cvta.to.global.u64 	%rd13, %rd5;
	cvta.to.global.u64 	%rd14, %rd24;
	mul.wide.s32 	%rd15, %r1, 8;
	add.s64 	%rd16, %rd8, %rd15;
	ld.global.f64 	%fd1, [%rd16];
	add.s64 	%rd17, %rd9, %rd15;
	ld.global.f64 	%fd2, [%rd17];
	add.s64 	%rd18, %rd10, %rd15;
	ld.global.f64 	%fd3, [%rd18];
	add.s64 	%rd19, %rd11, %rd15;
	ld.global.f64 	%fd4, [%rd19];
	add.s64 	%rd20, %rd12, %rd15;
	ld.global.f64 	%fd5, [%rd20];
	fma.rn.f64 	%fd6, %fd4, 0d4049000000000000, %fd5;
	st.global.f64 	[%rd20], %fd6;
	add.s64 	%rd21, %rd13, %rd15;
	ld.global.f64 	%fd7, [%rd21];
	add.s64 	%rd22, %rd14, %rd15;
	ld.global.f64 	%fd8, [%rd22];
	fma.rn.f64 	%fd9, %fd7, 0d4049000000000000, %fd8;
	st.global.f64 	[%rd22], %fd9;
	div.rn.f64 	%fd10, %fd2, %fd1;
	ld.global.f64 	%fd11, [%rd19];
	fma.rn.f64 	%fd12, %fd10, 0d4049000000000000, %fd11;
	st.global.f64 	[%rd19], %fd12;
	div.rn.f64 	%fd13, %fd3, %fd1;
	ld.global.f64 	%fd14, [%rd21];
	fma.rn.f64 	%fd15, %fd13, 0d4049000000000000, %fd14;
	st.global.f64 	[%rd21], %fd15;
$L__BB1_2:
	ret;

}


// ===== COMPILED SASS (sm_100) =====

	.target	sm_100

	.elftype	@"ET_EXEC"


//--------------------- .note.nv.tkinfo           --------------------------
	.section	.note.nv.tkinfo,"",@"SHT_NOTE"
	.sectionflags	@"SHF_NOTE_NV_TKINFO"
	.tkinfo
        /*0018*/ 	.word	0x00000002
        /*0030*/ 	.string	""
        /*0030*/ 	.string	"ptxas"
        /*0030*/ 	.string	"Cuda compilation tools, release 13.0, V13.0.88"
        /*0030*/ 	.string	"Build cuda_13.0.r13.0/compiler.36424714_0"
        /*0030*/ 	.string	"-arch sm_100 -m 64 "



//--------------------- .note.nv.cuinfo           --------------------------
	.section	.note.nv.cuinfo,"",@"SHT_NOTE"
	.sectionflags	@"SHF_NOTE_NV_CUINFO"
        /*0018*/ 	.short	0x0002
        /*001a*/ 	.short	0x0064
        /*001c*/ 	.short	0x0082
	.zero		2


//--------------------- .nv.info                  --------------------------
	.section	.nv.info,"",@"SHT_CUDA_INFO"
	.align	4


	//----- nvinfo : EIATTR_REGCOUNT
	.align		4
        /*0000*/ 	.byte	0x04, 0x2f
        /*0002*/ 	.short	(.L_1 - .L_0)
	.align		4
.L_0:
        /*0004*/ 	.word	index@(_Z16calculate_forcesPKdS0_S0_PdS1_i)
        /*0008*/ 	.word	0x0000002a


	//----- nvinfo : EIATTR_FRAME_SIZE
	.align		4
.L_1:
        /*000c*/ 	.byte	0x04, 0x11
        /*000e*/ 	.short	(.L_3 - .L_2)
	.align		4
.L_2:
        /*0010*/ 	.word	index@($__internal_2_$__cuda_sm20_dsqrt_rn_f64_mediumpath_v1)
        /*0014*/ 	.word	0x00000000


	//----- nvinfo : EIATTR_FRAME_SIZE
	.align		4
.L_3:
        /*0018*/ 	.byte	0x04, 0x11
        /*001a*/ 	.short	(.L_5 - .L_4)
	.align		4
.L_4:
        /*001c*/ 	.word	index@($__internal_1_$__cuda_sm20_div_rn_f64_full)
        /*0020*/ 	.word	0x00000000


	//----- nvinfo : EIATTR_FRAME_SIZE
	.align		4
.L_5:
        /*0024*/ 	.byte	0x04, 0x11
        /*0026*/ 	.short	(.L_7 - .L_6)
	.align		4
.L_6:
        /*0028*/ 	.word	index@(_Z16calculate_forcesPKdS0_S0_PdS1_i)
        /*002c*/ 	.word	0x00000000


	//----- nvinfo : EIATTR_REGCOUNT
	.align		4
.L_7:
        /*0030*/ 	.byte	0x04, 0x2f
        /*0032*/ 	.short	(.L_9 - .L_8)
	.align		4
.L_8:
        /*0034*/ 	.word	index@(_Z9integratePdS_S_S_S_PKdS1_i)
        /*0038*/ 	.word	0x0000001e


	//----- nvinfo : EIATTR_FRAME_SIZE
	.align		4
.L_9:
        /*003c*/ 	.byte	0x04, 0x11
        /*003e*/ 	.short	(.L_11 - .L_10)
	.align		4
.L_10:
        /*0040*/ 	.word	index@($__internal_0_$__cuda_sm20_div_rn_f64_full)
        /*0044*/ 	.word	0x00000000


	//----- nvinfo : EIATTR_FRAME_SIZE
	.align		4
.L_11:
        /*0048*/ 	.byte	0x04, 0x11
        /*004a*/ 	.short	(.L_13 - .L_12)
	.align		4
.L_12:
        /*004c*/ 	.word	index@(_Z9integratePdS_S_S_S_PKdS1_i)
        /*0050*/ 	.word	0x00000000


	//----- nvinfo : EIATTR_MIN_STACK_SIZE
	.align		4
.L_13:
        /*0054*/ 	.byte	0x04, 0x12
        /*0056*/ 	.short	(.L_15 - .L_14)
	.align		4
.L_14:
        /*0058*/ 	.word	index@(_Z9integratePdS_S_S_S_PKdS1_i)
        /*005c*/ 	.word	0x00000000


	//----- nvinfo : EIATTR_MIN_STACK_SIZE
	.align		4
.L_15:
        /*0060*/ 	.byte	0x04, 0x12
        /*0062*/ 	.short	(.L_17 - .L_16)
	.align		4
.L_16:
        /*0064*/ 	.word	index@(_Z16calculate_forcesPKdS0_S0_PdS1_i)
        /*0068*/ 	.word	0x00000000
.L_17:


//--------------------- .nv.compat                --------------------------
	.section	.nv.compat,"",@"SHT_CUDA_COMPAT_INFO"
	.align	4
        /*0000*/ 	.byte	0x02, 0x09, 0x00, 0x00, 0x02, 0x02, 0x01, 0x00, 0x02, 0x05, 0x05, 0x00, 0x03, 0x07, 0x01, 0x01
        /*0010*/ 	.byte	0x02, 0x03, 0x00, 0x00, 0x02, 0x06, 0x01, 0x00, 0x04, 0x0b, 0x08, 0x00, 0x01, 0x00, 0x00, 0x00
        /*0020*/ 	.byte	0x00, 0x00, 0x00, 0x00


//--------------------- .nv.info._Z9integratePdS_S_S_S_PKdS1_i --------------------------
	.section	.nv.info._Z9integratePdS_S_S_S_PKdS1_i,"",@"SHT_CUDA_INFO"
	.sectionflags	@""
	.align	4


	//----- nvinfo : EIATTR_CUDA_API_VERSION
	.align		4
        /*0000*/ 	.byte	0x04, 0x37
        /*0002*/ 	.short	(.L_19 - .L_18)
.L_18:
        /*0004*/ 	.word	0x00000082


	//----- nvinfo : EIATTR_KPARAM_INFO
	.align		4
.L_19:
        /*0008*/ 	.byte	0x04, 0x17
        /*000a*/ 	.short	(.L_21 - .L_20)
.L_20:
        /*000c*/ 	.word	0x00000000
        /*0010*/ 	.short	0x0007
        /*0012*/ 	.short	0x0038
        /*0014*/ 	.byte	0x00, 0xf0, 0x11, 0x00


	//----- nvinfo : EIATTR_KPARAM_INFO
	.align		4
.L_21:
        /*0018*/ 	.byte	0x04, 0x17
        /*001a*/ 	.short	(.L_23 - .L_22)
.L_22:
        /*001c*/ 	.word	0x00000000
        /*0020*/ 	.short	0x0006
        /*0022*/ 	.short	0x0030
        /*0024*/ 	.byte	0x00, 0xf5, 0x21, 0x00


	//----- nvinfo : EIATTR_KPARAM_INFO
	.align		4
.L_23:
        /*0028*/ 	.byte	0x04, 0x17
        /*002a*/ 	.short	(.L_25 - .L_24)
.L_24:
        /*002c*/ 	.word	0x00000000
        /*0030*/ 	.short	0x0005
        /*0032*/ 	.short	0x0028
        /*0034*/ 	.byte	0x00, 0xf5, 0x21, 0x00


	//----- nvinfo : EIATTR_KPARAM_INFO
	.align		4
.L_25:
        /*0038*/ 	.byte	0x04, 0x17
        /*003a*/ 	.short	(.L_27 - .L_26)
.L_26:
        /*003c*/ 	.word	0x00000000
        /*0040*/ 	.short	0x0004
        /*0042*/ 	.short	0x0020
        /*0044*/ 	.byte	0x00, 0xf5, 0x21, 0x00


	//----- nvinfo : EIATTR_KPARAM_INFO
	.align		4
.L_27:
        /*0048*/ 	.byte	0x04, 0x17
        /*004a*/ 	.short	(.L_29 - .L_28)
.L_28:
        /*004c*/ 	.word	0x00000000
        /*0050*/ 	.short	0x0003
        /*0052*/ 	.short	0x0018
        /*0054*/ 	.byte	0x00, 0xf5, 0x21, 0x00


	//----- nvinfo : EIATTR_KPARAM_INFO
	.align		4
.L_29:
        /*0058*/ 	.byte	0x04, 0x17
        /*005a*/ 	.short	(.L_31 - .L_30)
.L_30:
        /*005c*/ 	.word	0x00000000
        /*0060*/ 	.short	0x0002
        /*0062*/ 	.short	0x0010
        /*0064*/ 	.byte	0x00, 0xf5, 0x21, 0x00


	//----- nvinfo : EIATTR_KPARAM_INFO
	.align		4
.L_31:
        /*0068*/ 	.byte	0x04, 0x17
        /*006a*/ 	.short	(.L_33 - .L_32)
.L_32:
        /*006c*/ 	.word	0x00000000
        /*0070*/ 	.short	0x0001
        /*0072*/ 	.short	0x0008
        /*0074*/ 	.byte	0x00, 0xf5, 0x21, 0x00


	//----- nvinfo : EIATTR_KPARAM_INFO
	.align		4
.L_33:
        /*0078*/ 	.byte	0x04, 0x17
        /*007a*/ 	.short	(.L_35 - .L_34)
.L_34:
        /*007c*/ 	.word	0x00000000
        /*0080*/ 	.short	0x0000
        /*0082*/ 	.short	0x0000
        /*0084*/ 	.byte	0x00, 0xf5, 0x21, 0x00


	//----- nvinfo : EIATTR_SPARSE_MMA_MASK
	.align		4
.L_35:
        /*0088*/ 	.byte	0x03, 0x50
        /*008a*/ 	.short	0x0000


	//----- nvinfo : EIATTR_MAXREG_COUNT
	.align		4
        /*008c*/ 	.byte	0x03, 0x1b
        /*008e*/ 	.short	0x00ff


	//----- nvinfo : EIATTR_MERCURY_ISA_VERSION
	.align		4
        /*0090*/ 	.byte	0x03, 0x5f
        /*0092*/ 	.short	0x0101


	//----- nvinfo : EIATTR_VRC_CTA_INIT_COUNT
	.align		4
        /*0094*/ 	.byte	0x02, 0x4a
	.zero		1
	.zero		1


	//----- nvinfo : EIATTR_EXIT_INSTR_OFFSETS
	.align		4
        /*0098*/ 	.byte	0x04, 0x1c
        /*009a*/ 	.short	(.L_37 - .L_36)


	//   ....[0]....
.L_36:
        /*009c*/ 	.word	0x00000070


	//   ....[1]....
        /*00a0*/ 	.word	0x00000560


	//----- nvinfo : EIATTR_CRS_STACK_SIZE
	.align		4
.L_37:
        /*00a4*/ 	.byte	0x04, 0x1e
        /*00a6*/ 	.short	(.L_39 - .L_38)
.L_38:
        /*00a8*/ 	.word	0x00000000


	//----- nvinfo : EIATTR_CBANK_PARAM_SIZE
	.align		4
.L_39:
        /*00ac*/ 	.byte	0x03, 0x19
        /*00ae*/ 	.short	0x003c


	//----- nvinfo : EIATTR_PARAM_CBANK
	.align		4
        /*00b0*/ 	.byte	0x04, 0x0a
        /*00b2*/ 	.short	(.L_41 - .L_40)
	.align		4
.L_40:
        /*00b4*/ 	.word	index@(.nv.constant0._Z9integratePdS_S_S_S_PKdS1_i)
        /*00b8*/ 	.short	0x0380
        /*00ba*/ 	.short	0x003c


	//----- nvinfo : EIATTR_SW_WAR
	.align		4
.L_41:
        /*00bc*/ 	.byte	0x04, 0x36
        /*00be*/ 	.short	(.L_43 - .L_42)
.L_42:
        /*00c0*/ 	.word	0x00000008
.L_43:


//--------------------- .nv.info._Z16calculate_forcesPKdS0_S0_PdS1_i --------------------------
	.section	.nv.info._Z16calculate_forcesPKdS0_S0_PdS1_i,"",@"SHT_CUDA_INFO"
	.sectionflags	@""
	.align	4


	//----- nvinfo : EIATTR_CUDA_API_VERSION
	.align		4
        /*0000*/ 	.byte	0x04, 0x37
        /*0002*/ 	.short	(.L_45 - .L_44)
.L_44:
        /*0004*/ 	.word	0x00000082


	//----- nvinfo : EIATTR_KPARAM_INFO
	.align		4
.L_45:
        /*0008*/ 	.byte	0x04, 0x17
        /*000a*/ 	.short	(.L_47 - .L_46)
.L_46:
        /*000c*/ 	.word	0x00000000
        /*0010*/ 	.short	0x0005
        /*0012*/ 	.short	0x0028
        /*0014*/ 	.byte	0x00, 0xf0, 0x11, 0x00


	//----- nvinfo : EIATTR_KPARAM_INFO
	.align		4
.L_47:
        /*0018*/ 	.byte	0x04, 0x17
        /*001a*/ 	.short	(.L_49 - .L_48)
.L_48:
        /*001c*/ 	.word	0x00000000
        /*0020*/ 	.short	0x0004
        /*0022*/ 	.short	0x0020
        /*0024*/ 	.byte	0x00, 0xf5, 0x21, 0x00


	//----- nvinfo : EIATTR_KPARAM_INFO
	.align		4
.L_49:
        /*0028*/ 	.byte	0x04, 0x17
        /*002a*/ 	.short	(.L_51 - .L_50)
.L_50:
        /*002c*/ 	.word	0x00000000
        /*0030*/ 	.short	0x0003
        /*0032*/ 	.short	0x0018
        /*0034*/ 	.byte	0x00, 0xf5, 0x21, 0x00


	//----- nvinfo : EIATTR_KPARAM_INFO
	.align		4
.L_51:
        /*0038*/ 	.byte	0x04, 0x17
        /*003a*/ 	.short	(.L_53 - .L_52)
.L_52:
        /*003c*/ 	.word	0x00000000
        /*0040*/ 	.short	0x0002
        /*0042*/ 	.short	0x0010
        /*0044*/ 	.byte	0x00, 0xf5, 0x21, 0x00


	//----- nvinfo : EIATTR_KPARAM_INFO
	.align		4
.L_53:
        /*0048*/ 	.byte	0x04, 0x17
        /*004a*/ 	.short	(.L_55 - .L_54)
.L_54:
        /*004c*/ 	.word	0x00000000
        /*0050*/ 	.short	0x0001
        /*0052*/ 	.short	0x0008
        /*0054*/ 	.byte	0x00, 0xf5, 0x21, 0x00


	//----- nvinfo : EIATTR_KPARAM_INFO
	.align		4
.L_55:
        /*0058*/ 	.byte	0x04, 0x17
        /*005a*/ 	.short	(.L_57 - .L_56)
.L_56:
        /*005c*/ 	.word	0x00000000
        /*0060*/ 	.short	0x0000
        /*0062*/ 	.short	0x0000
        /*0064*/ 	.byte	0x00, 0xf5, 0x21, 0x00


	//----- nvinfo : EIATTR_SPARSE_MMA_MASK
	.align		4
.L_57:
        /*0068*/ 	.byte	0x03, 0x50
        /*006a*/ 	.short	0x0000


	//----- nvinfo : EIATTR_MAXREG_COUNT
	.align		4
        /*006c*/ 	.byte	0x03, 0x1b
        /*006e*/ 	.short	0x00ff


	//----- nvinfo : EIATTR_NUM_BARRIERS
	.align		4
        /*0070*/ 	.byte	0x02, 0x4c
        /*0072*/ 	.byte	0x01
	.zero		1


	//----- nvinfo : EIATTR_MERCURY_ISA_VERSION
	.align		4
        /*0074*/ 	.byte	0x03, 0x5f
        /*0076*/ 	.short	0x0101


	//----- nvinfo : EIATTR_VRC_CTA_INIT_COUNT
	.align		4
        /*0078*/ 	.byte	0x02, 0x4a
	.zero		1
	.zero		1


	//----- nvinfo : EIATTR_EXIT_INSTR_OFFSETS
	.align		4
        /*007c*/ 	.byte	0x04, 0x1c
        /*007e*/ 	.short	(.L_59 - .L_58)


	//   ....[0]....
.L_58:
        /*0080*/ 	.word	0x0004d390


	//   ....[1]....
        /*0084*/ 	.word	0x0004d400


	//----- nvinfo : EIATTR_CRS_STACK_SIZE
	.align		4
.L_59:
        /*0088*/ 	.byte	0x04, 0x1e
        /*008a*/ 	.short	(.L_61 - .L_60)
.L_60:
        /*008c*/ 	.word	0x00000000


	//----- nvinfo : EIATTR_CBANK_PARAM_SIZE
	.align		4
.L_61:
        /*0090*/ 	.byte	0x03, 0x19
        /*0092*/ 	.short	0x002c


	//----- nvinfo : EIATTR_PARAM_CBANK
	.align		4
        /*0094*/ 	.byte	0x04, 0x0a
        /*0096*/ 	.short	(.L_63 - .L_62)
	.align		4
.L_62:
        /*0098*/ 	.word	index@(.nv.constant0._Z16calculate_forcesPKdS0_S0_PdS1_i)
        /*009c*/ 	.short	0x0380
        /*009e*/ 	.short	0x002c


	//----- nvinfo : EIATTR_SW_WAR
	.align		4
.L_63:
        /*00a0*/ 	.byte	0x04, 0x36
        /*00a2*/ 	.short	(.L_65 - .L_64)
.L_64:
        /*00a4*/ 	.word	0x00000008
.L_65:


//--------------------- .nv.callgraph             --------------------------
	.section	.nv.callgraph,"",@"SHT_CUDA_CALLGRAPH"
	.align	4
	.sectionentsize	8
	.align		4
        /*0000*/ 	.word	0x00000000
	.align		4
        /*0004*/ 	.word	0xffffffff
	.align		4
        /*0008*/ 	.word	0x00000000
	.align		4
        /*000c*/ 	.word	0xfffffffe
	.align		4
        /*0010*/ 	.word	0x00000000
	.align		4
        /*0014*/ 	.word	0xfffffffd
	.align		4
        /*0018*/ 	.word	0x00000000
	.align		4
        /*001c*/ 	.word	0xfffffffc


//--------------------- .text._Z9integratePdS_S_S_S_PKdS1_i --------------------------
	.section	.text._Z9integratePdS_S_S_S_PKdS1_i,"ax",@progbits
	.align	128
        .global         _Z9integratePdS_S_S_S_PKdS1_i
        .type           _Z9integratePdS_S_S_S_PKdS1_i,@function
        .size           _Z9integratePdS_S_S_S_PKdS1_i,(.L_x_1557 - _Z9integratePdS_S_S_S_PKdS1_i)
        .other          _Z9integratePdS_S_S_S_PKdS1_i,@"STO_CUDA_ENTRY STV_DEFAULT"
_Z9integratePdS_S_S_S_PKdS1_i:
.text._Z9integratePdS_S_S_S_PKdS1_i:
[----:B------:R-:W-:Y:S01]  /*0000*/  LDC R1, c[0x0][0x37c] ;  /* 0x0000df00ff017b82 */ /* 0x000fe20000000800 */
[----:B------:R-:W0:Y:S07]  /*0010*/  S2R R3, SR_TID.X ;  /* 0x0000000000037919 */ /* 0x000e2e0000002100 */
[----:B------:R-:W0:Y:S01]  /*0020*/  S2UR UR4, SR_CTAID.X ;  /* 0x00000000000479c3 */ /* 0x000e220000002500 */
[----:B------:R-:W1:Y:S07]  /*0030*/  LDCU UR5, c[0x0][0x3b8] ;  /* 0x00007700ff0577ac */ /* 0x000e6e0008000800 */
[----:B------:R-:W0:Y:S02]  /*0040*/  LDC R6, c[0x0][0x360] ;  /* 0x0000d800ff067b82 */ /* 0x000e240000000800 */
[----:B0-----:R-:W-:-:S05]  /*0050*/  IMAD R6, R6, UR4, R3 ;  /* 0x0000000406067c24 */ /* 0x001fca000f8e0203 */
[----:B-1----:R-:W-:-:S13]  /*0060*/  ISETP.GE.AND P0, PT, R6, UR5, PT ;  /* 0x0000000506007c0c */ /* 0x002fda000bf06270 */
[----:B------:R-:W-:Y:S05]  /*0070*/  @P0 EXIT ;  /* 0x000000000000094d */ /* 0x000fea0003800000 */
[----:B------:R-:W0:Y:S01]  /*0080*/  LDC.64 R16, c[0x0][0x398] ;  /* 0x0000e600ff107b82 */ /* 0x000e220000000a00 */
[----:B------:R-:W1:Y:S07]  /*0090*/  LDCU.64 UR4, c[0x0][0x358] ;  /* 0x00006b00ff0477ac */ /* 0x000e6e0008000a00 */
[----:B------:R-:W2:Y:S08]  /*00a0*/  LDC.64 R2, c[0x0][0x388] ;  /* 0x0000e200ff027b82 */ /* 0x000eb00000000a00 */
[----:B------:R-:W3:Y:S01]  /*00b0*/  LDC.64 R14, c[0x0][0x380] ;  /* 0x0000e000ff0e7b82 */ /* 0x000ee20000000a00 */
[----:B0-----:R-:W-:-:S07]  /*00c0*/  IMAD.WIDE R16, R6, 0x8, R16 ;  /* 0x0000000806107825 */ /* 0x001fce00078e0210 */
[----:B------:R-:W0:Y:S01]  /*00d0*/  LDC.64 R4, c[0x0][0x3a8] ;  /* 0x0000ea00ff047b82 */ /* 0x000e220000000a00 */
[----:B-1----:R-:W4:Y:S01]  /*00e0*/  LDG.E.64 R10, desc[UR4][R16.64] ;  /* 0x00000004100a7981 */ /* 0x002f22000c1e1b00 */
[----:B--2---:R-:W-:-:S06]  /*00f0*/  IMAD.WIDE R2, R6, 0x8, R2 ;  /* 0x0000000806027825 */ /* 0x004fcc00078e0202 */
[----:B------:R-:W1:Y:S01]  /*0100*/  LDC.64 R18, c[0x0][0x3b0] ;  /* 0x0000ec00ff127b82 */ /* 0x000e620000000a00 */
[----:B------:R-:W4:Y:S01]  /*0110*/  LDG.E.64 R12, desc[UR4][R2.64] ;  /* 0x00000004020c7981 */ /* 0x000f22000c1e1b00 */
[----:B---3--:R-:W-:-:S06]  /*0120*/  IMAD.WIDE R14, R6, 0x8, R14 ;  /* 0x00000008060e7825 */ /* 0x008fcc00078e020e */
[----:B------:R-:W2:Y:S01]  /*0130*/  LDC.64 R22, c[0x0][0x3a0] ;  /* 0x0000e800ff167b82 */ /* 0x000ea20000000a00 */
[----:B------:R-:W3:Y:S07]  /*0140*/  LDG.E.64 R14, desc[UR4][R14.64] ;  /* 0x000000040e0e7981 */ /* 0x000eee000c1e1b00 */
[----:B------:R-:W2:Y:S01]  /*0150*/  LDC.64 R8, c[0x0][0x390] ;  /* 0x0000e400ff087b82 */ /* 0x000ea20000000a00 */
[----:B0-----:R-:W-:-:S06]  /*0160*/  IMAD.WIDE R4, R6, 0x8, R4 ;  /* 0x0000000806047825 */ /* 0x001fcc00078e0204 */
[----:B------:R-:W3:Y:S01]  /*0170*/  LDG.E.64 R4, desc[UR4][R4.64] ;  /* 0x0000000404047981 */ /* 0x000ee2000c1e1b00 */
[----:B----4-:R-:W-:Y:S01]  /*0180*/  DFMA R20, R10, 50, R12 ;  /* 0x404900000a14782b */ /* 0x010fe2000000000c */
[----:B-1----:R-:W-:-:S04]  /*0190*/  IMAD.WIDE R10, R6, 0x8, R18 ;  /* 0x00000008060a7825 */ /* 0x002fc800078e0212 */
[C---:B--2---:R-:W-:Y:S02]  /*01a0*/  IMAD.WIDE R12, R6.reuse, 0x8, R22 ;  /* 0x00000008060c7825 */ /* 0x044fe400078e0216 */
[----:B------:R-:W5:Y:S02]  /*01b0*/  LDG.E.64 R10, desc[UR4][R10.64] ;  /* 0x000000040a0a7981 */ /* 0x000f64000c1e1b00 */
[----:B------:R-:W-:Y:S02]  /*01c0*/  IMAD.WIDE R6, R6, 0x8, R8 ;  /* 0x0000000806067825 */ /* 0x000fe400078e0208 */
[----:B------:R0:W-:Y:S04]  /*01d0*/  STG.E.64 desc[UR4][R2.64], R20 ;  /* 0x0000001402007986 */ /* 0x0001e8000c101b04 */
[----:B------:R-:W2:Y:S04]  /*01e0*/  LDG.E.64 R18, desc[UR4][R12.64] ;  /* 0x000000040c127981 */ /* 0x000ea8000c1e1b00 */
[----:B------:R-:W2:Y:S01]  /*01f0*/  LDG.E.64 R8, desc[UR4][R6.64] ;  /* 0x0000000406087981 */ /* 0x000ea2000c1e1b00 */
[----:B---3--:R-:W1:Y:S01]  /*0200*/  MUFU.RCP64H R23, R15 ;  /* 0x0000000f00177308 */ /* 0x008e620000001800 */
[----:B------:R-:W-:-:S06]  /*0210*/  IMAD.MOV.U32 R22, RZ, RZ, 0x1 ;  /* 0x00000001ff167424 */ /* 0x000fcc00078e00ff */
[----:B-1----:R-:W-:-:S08]  /*0220*/  DFMA R24, -R14, R22, 1 ;  /* 0x3ff000000e18742b */ /* 0x002fd00000000116 */
[----:B------:R-:W-:-:S08]  /*0230*/  DFMA R24, R24, R24, R24 ;  /* 0x000000181818722b */ /* 0x000fd00000000018 */
[----:B------:R-:W-:-:S08]  /*0240*/  DFMA R24, R22, R24, R22 ;  /* 0x000000181618722b */ /* 0x000fd00000000016 */
[----:B------:R-:W-:-:S08]  /*0250*/  DFMA R22, -R14, R24, 1 ;  /* 0x3ff000000e16742b */ /* 0x000fd00000000118 */
[----:B------:R-:W-:-:S08]  /*0260*/  DFMA R22, R24, R22, R24 ;  /* 0x000000161816722b */ /* 0x000fd00000000018 */
[----:B------:R-:W-:-:S08]  /*0270*/  DMUL R24, R4, R22 ;  /* 0x0000001604187228 */ /* 0x000fd00000000000 */
[----:B0-----:R-:W-:-:S08]  /*0280*/  DFMA R2, -R14, R24, R4 ;  /* 0x000000180e02722b */ /* 0x001fd00000000104 */
[----:B------:R-:W-:Y:S01]  /*0290*/  DFMA R2, R22, R2, R24 ;  /* 0x000000021602722b */ /* 0x000fe20000000018 */
[----:B------:R-:W-:-:S09]  /*02a0*/  FSETP.GEU.AND P1, PT, |R5|, 6.5827683646048100446e-37, PT ;  /* 0x036000000500780b */ /* 0x000fd20003f2e200 */
[----:B------:R-:W-:-:S05]  /*02b0*/  FFMA R0, RZ, R15, R3 ;  /* 0x0000000fff007223 */ /* 0x000fca0000000003 */
[----:B------:R-:W-:Y:S01]  /*02c0*/  FSETP.GT.AND P0, PT, |R0|, 1.469367938527859385e-39, PT ;  /* 0x001000000000780b */ /* 0x000fe20003f04200 */
[----:B------:R-:W-:Y:S01]  /*02d0*/  BSSY.RECONVERGENT B0, `(.L_x_0) ;  /* 0x000000a000007945 */ /* 0x000fe20003800200 */
[----:B--2---:R-:W-:-:S07]  /*02e0*/  DFMA R8, R18, 50, R8 ;  /* 0x404900001208782b */ /* 0x004fce0000000008 */
[----:B------:R0:W-:Y:S04]  /*02f0*/  STG.E.64 desc[UR4][R6.64], R8 ;  /* 0x0000000806007986 */ /* 0x0001e8000c101b04 */
[----:B------:R-:W-:Y:S05]  /*0300*/  @P0 BRA P1, `(.L_x_1) ;  /* 0x0000000000180947 */ /* 0x000fea0000800000 */
[----:B0-----:R-:W-:Y:S01]  /*0310*/  IMAD.MOV.U32 R6, RZ, RZ, R14 ;  /* 0x000000ffff067224 */ /* 0x001fe200078e000e */
[----:B------:R-:W-:Y:S01]  /*0320*/  MOV R0, 0x350 ;  /* 0x0000035000007802 */ /* 0x000fe20000000f00 */
[----:B------:R-:W-:-:S07]  /*0330*/  IMAD.MOV.U32 R7, RZ, RZ, R15 ;  /* 0x000000ffff077224 */ /* 0x000fce00078e000f */
[----:B-----5:R-:W-:Y:S05]  /*0340*/  CALL.REL.NOINC `($__internal_0_$__cuda_sm20_div_rn_f64_full) ;  /* 0x0000000000887944 */ /* 0x020fea0003c00000 */
[----:B------:R-:W-:Y:S02]  /*0350*/  IMAD.MOV.U32 R2, RZ, RZ, R4 ;  /* 0x000000ffff027224 */ /* 0x000fe400078e0004 */
[----:B------:R-:W-:-:S07]  /*0360*/  IMAD.MOV.U32 R3, RZ, RZ, R5 ;  /* 0x000000ffff037224 */ /* 0x000fce00078e0005 */
.L_x_1:
[----:B------:R-:W-:Y:S05]  /*0370*/  BSYNC.RECONVERGENT B0 ;  /* 0x0000000000007941 */ /* 0x000fea0003800200 */
.L_x_0:
[----:B------:R-:W2:Y:S01]  /*0380*/  LDG.E.64 R4, desc[UR4][R16.64] ;  /* 0x0000000410047981 */ /* 0x000ea2000c1e1b00 */
[----:B0-----:R-:W0:Y:S01]  /*0390*/  MUFU.RCP64H R7, R15 ;  /* 0x0000000f00077308 */ /* 0x001e220000001800 */
[----:B------:R-:W-:Y:S01]  /*03a0*/  IMAD.MOV.U32 R6, RZ, RZ, 0x1 ;  /* 0x00000001ff067424 */ /* 0x000fe200078e00ff */
[----:B-----5:R-:W-:Y:S01]  /*03b0*/  FSETP.GEU.AND P1, PT, |R11|, 6.5827683646048100446e-37, PT ;  /* 0x036000000b00780b */ /* 0x020fe20003f2e200 */
[----:B------:R-:W-:Y:S04]  /*03c0*/  BSSY.RECONVERGENT B0, `(.L_x_2) ;  /* 0x0000016000007945 */ /* 0x000fe80003800200 */
[----:B0-----:R-:W-:-:S08]  /*03d0*/  DFMA R8, -R14, R6, 1 ;  /* 0x3ff000000e08742b */ /* 0x001fd00000000106 */
[----:B------:R-:W-:-:S08]  /*03e0*/  DFMA R8, R8, R8, R8 ;  /* 0x000000080808722b */ /* 0x000fd00000000008 */
[----:B------:R-:W-:-:S08]  /*03f0*/  DFMA R8, R6, R8, R6 ;  /* 0x000000080608722b */ /* 0x000fd00000000006 */
[----:B------:R-:W-:-:S08]  /*0400*/  DFMA R6, -R14, R8, 1 ;  /* 0x3ff000000e06742b */ /* 0x000fd00000000108 */
[----:B------:R-:W-:-:S08]  /*0410*/  DFMA R18, R8, R6, R8 ;  /* 0x000000060812722b */ /* 0x000fd00000000008 */
[----:B------:R-:W-:-:S08]  /*0420*/  DMUL R6, R10, R18 ;  /* 0x000000120a067228 */ /* 0x000fd00000000000 */
[----:B------:R-:W-:Y:S02]  /*0430*/  DFMA R8, -R14, R6, R10 ;  /* 0x000000060e08722b */ /* 0x000fe4000000010a */
[----:B--2---:R-:W-:-:S06]  /*0440*/  DFMA R4, R2, 50, R4 ;  /* 0x404900000204782b */ /* 0x004fcc0000000004 */
[----:B------:R-:W-:Y:S01]  /*0450*/  DFMA R2, R18, R8, R6 ;  /* 0x000000081202722b */ /* 0x000fe20000000006 */
[----:B------:R0:W-:Y:S09]  /*0460*/  STG.E.64 desc[UR4][R16.64], R4 ;  /* 0x0000000410007986 */ /* 0x0001f2000c101b04 */
[----:B------:R-:W-:-:S05]  /*0470*/  FFMA R0, RZ, R15, R3 ;  /* 0x0000000fff007223 */ /* 0x000fca0000000003 */
[----:B------:R-:W-:-:S13]  /*0480*/  FSETP.GT.AND P0, PT, |R0|, 1.469367938527859385e-39, PT ;  /* 0x001000000000780b */ /* 0x000fda0003f04200 */
[----:B0-----:R-:W-:Y:S05]  /*0490*/  @P0 BRA P1, `(.L_x_3) ;  /* 0x0000000000200947 */ /* 0x001fea0000800000 */
[----:B------:R-:W-:Y:S01]  /*04a0*/  IMAD.MOV.U32 R4, RZ, RZ, R10 ;  /* 0x000000ffff047224 */ /* 0x000fe200078e000a */
[----:B------:R-:W-:Y:S01]  /*04b0*/  MOV R0, 0x500 ;  /* 0x0000050000007802 */ /* 0x000fe20000000f00 */
[----:B------:R-:W-:Y:S02]  /*04c0*/  IMAD.MOV.U32 R5, RZ, RZ, R11 ;  /* 0x000000ffff057224 */ /* 0x000fe400078e000b */
[----:B------:R-:W-:Y:S02]  /*04d0*/  IMAD.MOV.U32 R6, RZ, RZ, R14 ;  /* 0x000000ffff067224 */ /* 0x000fe400078e000e */
[----:B------:R-:W-:-:S07]  /*04e0*/  IMAD.MOV.U32 R7, RZ, RZ, R15 ;  /* 0x000000ffff077224 */ /* 0x000fce00078e000f */
[----:B------:R-:W-:Y:S05]  /*04f0*/  CALL.REL.NOINC `($__internal_0_$__cuda_sm20_div_rn_f64_full) ;  /* 0x00000000001c7944 */ /* 0x000fea0003c00000 */
[----:B------:R-:W-:Y:S02]  /*0500*/  IMAD.MOV.U32 R2, RZ, RZ, R4 ;  /* 0x000000ffff027224 */ /* 0x000fe400078e0004 */
[----:B------:R-:W-:-:S07]  /*0510*/  IMAD.MOV.U32 R3, RZ, RZ, R5 ;  /* 0x000000ffff037224 */ /* 0x000fce00078e0005 */
.L_x_3:
[----:B------:R-:W-:Y:S05]  /*0520*/  BSYNC.RECONVERGENT B0 ;  /* 0x0000000000007941 */ /* 0x000fea0003800200 */
.L_x_2:
[----:B------:R-:W2:Y:S02]  /*0530*/  LDG.E.64 R4, desc[UR4][R12.64] ;  /* 0x000000040c047981 */ /* 0x000ea4000c1e1b00 */
[----:B--2---:R-:W-:-:S07]  /*0540*/  DFMA R4, R2, 50, R4 ;  /* 0x404900000204782b */ /* 0x004fce0000000004 */
[----:B------:R-:W-:Y:S01]  /*0550*/  STG.E.64 desc[UR4][R12.64], R4 ;  /* 0x000000040c007986 */ /* 0x000fe2000c101b04 */
[----:B------:R-:W-:Y:S05]  /*0560*/  EXIT ;  /* 0x000000000000794d */ /* 0x000fea0003800000 */
        .weak           $__internal_0_$__cuda_sm20_div_rn_f64_full
        .type           $__internal_0_$__cuda_sm20_div_rn_f64_full,@function
        .size           $__internal_0_$__cuda_sm20_div_rn_f64_full,(.L_x_1557 - $__internal_0_$__cuda_sm20_div_rn_f64_full)
$__internal_0_$__cuda_sm20_div_rn_f64_full:
[C---:B------:R-:W-:Y:S01]  /*0570*/  FSETP.GEU.AND P0, PT, |R7|.reuse, 1.469367938527859385e-39, PT ;  /* 0x001000000700780b */ /* 0x040fe20003f0e200 */
[----:B------:R-:W-:Y:S01]  /*0580*/  IMAD.MOV.U32 R2, RZ, RZ, 0x1 ;  /* 0x00000001ff027424 */ /* 0x000fe200078e00ff */
[----:B------:R-:W-:Y:S01]  /*0590*/  LOP3.LUT R8, R7, 0x800fffff, RZ, 0xc0, !PT ;  /* 0x800fffff07087812 */ /* 0x000fe200078ec0ff */
[----:B------:R-:W-:Y:S01]  /*05a0*/  IMAD.MOV.U32 R25, RZ, RZ, 0x1ca00000 ;  /* 0x1ca00000ff197424 */ /* 0x000fe200078e00ff */
[C---:B------:R-:W-:Y:S01]  /*05b0*/  FSETP.GEU.AND P2, PT, |R5|.reuse, 1.469367938527859385e-39, PT ;  /* 0x001000000500780b */ /* 0x040fe20003f4e200 */
[----:B------:R-:W-:Y:S01]  /*05c0*/  BSSY.RECONVERGENT B1, `(.L_x_4) ;  /* 0x0000052000017945 */ /* 0x000fe20003800200 */
[----:B------:R-:W-:Y:S01]  /*05d0*/  LOP3.LUT R9, R8, 0x3ff00000, RZ, 0xfc, !PT ;  /* 0x3ff0000008097812 */ /* 0x000fe200078efcff */
[----:B------:R-:W-:Y:S01]  /*05e0*/  IMAD.MOV.U32 R8, RZ, RZ, R6 ;  /* 0x000000ffff087224 */ /* 0x000fe200078e0006 */
[----:B------:R-:W-:Y:S02]  /*05f0*/  LOP3.LUT R24, R5, 0x7ff00000, RZ, 0xc0, !PT ;  /* 0x7ff0000005187812 */ /* 0x000fe400078ec0ff */
[----:B------:R-:W-:-:S03]  /*0600*/  LOP3.LUT R27, R7, 0x7ff00000, RZ, 0xc0, !PT ;  /* 0x7ff00000071b7812 */ /* 0x000fc600078ec0ff */
[----:B------:R-:W-:Y:S01]  /*0610*/  @!P0 DMUL R8, R6, 8.98846567431157953865e+307 ;  /* 0x7fe0000006088828 */ /* 0x000fe20000000000 */
[----:B------:R-:W-:-:S03]  /*0620*/  ISETP.GE.U32.AND P1, PT, R24, R27, PT ;  /* 0x0000001b1800720c */ /* 0x000fc60003f26070 */
[----:B------:R-:W-:Y:S02]  /*0630*/  @!P2 LOP3.LUT R21, R7, 0x7ff00000, RZ, 0xc0, !PT ;  /* 0x7ff000000715a812 */ /* 0x000fe400078ec0ff */
[----:B------:R-:W0:Y:S02]  /*0640*/  MUFU.RCP64H R3, R9 ;  /* 0x0000000900037308 */ /* 0x000e240000001800 */
[----:B------:R-:W-:Y:S02]  /*0650*/  @!P2 ISETP.GE.U32.AND P3, PT, R24, R21, PT ;  /* 0x000000151800a20c */ /* 0x000fe40003f66070 */
[----:B------:R-:W-:Y:S02]  /*0660*/  @!P0 LOP3.LUT R27, R9, 0x7ff00000, RZ, 0xc0, !PT ;  /* 0x7ff00000091b8812 */ /* 0x000fe400078ec0ff */
[----:B------:R-:W-:-:S04]  /*0670*/  @!P2 SEL R21, R25, 0x63400000, !P3 ;  /* 0x634000001915a807 */ /* 0x000fc80005800000 */
[----:B------:R-:W-:-:S04]  /*0680*/  @!P2 LOP3.LUT R22, R21, 0x80000000, R5, 0xf8, !PT ;  /* 0x800000001516a812 */ /* 0x000fc800078ef805 */
[----:B------:R-:W-:Y:S01]  /*0690*/  @!P2 LOP3.LUT R23, R22, 0x100000, RZ, 0xfc, !PT ;  /* 0x001000001617a812 */ /* 0x000fe200078efcff */
[----:B------:R-:W-:Y:S01]  /*06a0*/  @!P2 IMAD.MOV.U32 R22, RZ, RZ, RZ ;  /* 0x000000ffff16a224 */ /* 0x000fe200078e00ff */
[----:B0-----:R-:W-:-:S08]  /*06b0*/  DFMA R18, R2, -R8, 1 ;  /* 0x3ff000000212742b */ /* 0x001fd00000000808 */
[----:B------:R-:W-:-:S08]  /*06c0*/  DFMA R18, R18, R18, R18 ;  /* 0x000000121212722b */ /* 0x000fd00000000012 */
[----:B------:R-:W-:Y:S01]  /*06d0*/  DFMA R2, R2, R18, R2 ;  /* 0x000000120202722b */ /* 0x000fe20000000002 */
[----:B------:R-:W-:Y:S01]  /*06e0*/  SEL R19, R25, 0x63400000, !P1 ;  /* 0x6340000019137807 */ /* 0x000fe20004800000 */
[----:B------:R-:W-:-:S03]  /*06f0*/  IMAD.MOV.U32 R18, RZ, RZ, R4 ;  /* 0x000000ffff127224 */ /* 0x000fc600078e0004 */
[----:B------:R-:W-:-:S03]  /*0700*/  LOP3.LUT R19, R19, 0x800fffff, R5, 0xf8, !PT ;  /* 0x800fffff13137812 */ /* 0x000fc600078ef805 */
[----:B------:R-:W-:-:S03]  /*0710*/  DFMA R20, R2, -R8, 1 ;  /* 0x3ff000000214742b */ /* 0x000fc60000000808 */
[----:B------:R-:W-:-:S05]  /*0720*/  @!P2 DFMA R18, R18, 2, -R22 ;  /* 0x400000001212a82b */ /* 0x000fca0000000816 */
[----:B------:R-:W-:-:S08]  /*0730*/  DFMA R2, R2, R20, R2 ;  /* 0x000000140202722b */ /* 0x000fd00000000002 */
[----:B------:R-:W-:-:S08]  /*0740*/  DMUL R20, R2, R18 ;  /* 0x0000001202147228 */ /* 0x000fd00000000000 */
[----:B------:R-:W-:-:S08]  /*0750*/  DFMA R22, R20, -R8, R18 ;  /* 0x800000081416722b */ /* 0x000fd00000000012 */
[----:B------:R-:W-:Y:S01]  /*0760*/  DFMA R22, R2, R22, R20 ;  /* 0x000000160216722b */ /* 0x000fe20000000014 */
[----:B------:R-:W-:Y:S01]  /*0770*/  IMAD.MOV.U32 R20, RZ, RZ, R24 ;  /* 0x000000ffff147224 */ /* 0x000fe200078e0018 */
[----:B------:R-:W-:Y:S01]  /*0780*/  @!P2 LOP3.LUT R20, R19, 0x7ff00000, RZ, 0xc0, !PT ;  /* 0x7ff000001314a812 */ /* 0x000fe200078ec0ff */
[----:B------:R-:W-:-:S03]  /*0790*/  VIADD R3, R27, 0xffffffff ;  /* 0xffffffff1b037836 */ /* 0x000fc60000000000 */
[----:B------:R-:W-:-:S04]  /*07a0*/  IADD3 R2, PT, PT, R20, -0x1, RZ ;  /* 0xffffffff14027810 */ /* 0x000fc80007ffe0ff */
[----:B------:R-:W-:-:S04]  /*07b0*/  ISETP.GT.U32.AND P0, PT, R2, 0x7feffffe, PT ;  /* 0x7feffffe0200780c */ /* 0x000fc80003f04070 */
[----:B------:R-:W-:-:S13]  /*07c0*/  ISETP.GT.U32.OR P0, PT, R3, 0x7feffffe, P0 ;  /* 0x7feffffe0300780c */ /* 0x000fda0000704470 */
[----:B------:R-:W-:Y:S05]  /*07d0*/  @P0 BRA `(.L_x_5) ;  /* 0x00000000006c0947 */ /* 0x000fea0003800000 */
[----:B------:R-:W-:Y:S01]  /*07e0*/  LOP3.LUT R3, R7, 0x7ff00000, RZ, 0xc0, !PT ;  /* 0x7ff0000007037812 */ /* 0x000fe200078ec0ff */
[----:B------:R-:W-:-:S03]  /*07f0*/  IMAD.MOV.U32 R20, RZ, RZ, RZ ;  /* 0x000000ffff147224 */ /* 0x000fc600078e00ff */
[CC--:B------:R-:W-:Y:S02]  /*0800*/  VIADDMNMX R2, R24.reuse, -R3.reuse, 0xb9600000, !PT ;  /* 0xb960000018027446 */ /* 0x0c0fe40007800903 */
[----:B------:R-:W-:Y:S02]  /*0810*/  ISETP.GE.U32.AND P0, PT, R24, R3, PT ;  /* 0x000000031800720c */ /* 0x000fe40003f06070 */
[----:B------:R-:W-:Y:S02]  /*0820*/  VIMNMX R2, PT, PT, R2, 0x46a00000, PT ;  /* 0x46a0000002027848 */ /* 0x000fe40003fe0100 */
[----:B------:R-:W-:-:S05]  /*0830*/  SEL R25, R25, 0x63400000, !P0 ;  /* 0x6340000019197807 */ /* 0x000fca0004000000 */
[----:B------:R-:W-:-:S04]  /*0840*/  IMAD.IADD R4, R2, 0x1, -R25 ;  /* 0x0000000102047824 */ /* 0x000fc800078e0a19 */
[----:B------:R-:W-:-:S06]  /*0850*/  VIADD R21, R4, 0x7fe00000 ;  /* 0x7fe0000004157836 */ /* 0x000fcc0000000000 */
[----:B------:R-:W-:-:S10]  /*0860*/  DMUL R2, R22, R20 ;  /* 0x0000001416027228 */ /* 0x000fd40000000000 */
[----:B------:R-:W-:-:S13]  /*0870*/  FSETP.GTU.AND P0, PT, |R3|, 1.469367938527859385e-39, PT ;  /* 0x001000000300780b */ /* 0x000fda0003f0c200 */
[----:B------:R-:W-:Y:S05]  /*0880*/  @P0 BRA `(.L_x_6) ;  /* 0x0000000000940947 */ /* 0x000fea0003800000 */
[----:B------:R-:W-:Y:S01]  /*0890*/  DFMA R8, R22, -R8, R18 ;  /* 0x800000081608722b */ /* 0x000fe20000000012 */
[----:B------:R-:W-:-:S09]  /*08a0*/  IMAD.MOV.U32 R20, RZ, RZ, RZ ;  /* 0x000000ffff147224 */ /* 0x000fd200078e00ff */
[C---:B------:R-:W-:Y:S02]  /*08b0*/  FSETP.NEU.AND P0, PT, R9.reuse, RZ, PT ;  /* 0x000000ff0900720b */ /* 0x040fe40003f0d000 */
[----:B------:R-:W-:-:S04]  /*08c0*/  LOP3.LUT R5, R9, 0x80000000, R7, 0x48, !PT ;  /* 0x8000000009057812 */ /* 0x000fc800078e4807 */
[----:B------:R-:W-:-:S07]  /*08d0*/  LOP3.LUT R21, R5, R21, RZ, 0xfc, !PT ;  /* 0x0000001505157212 */ /* 0x000fce00078efcff */
[----:B------:R-:W-:Y:S05]  /*08e0*/  @!P0 BRA `(.L_x_6) ;  /* 0x00000000007c8947 */ /* 0x000fea0003800000 */
[----:B------:R-:W-:Y:S01]  /*08f0*/  IMAD.MOV R7, RZ, RZ, -R4 ;  /* 0x000000ffff077224 */ /* 0x000fe200078e0a04 */
[----:B------:R-:W-:Y:S01]  /*0900*/  DMUL.RP R20, R22, R20 ;  /* 0x0000001416147228 */ /* 0x000fe20000008000 */
[----:B------:R-:W-:-:S06]  /*0910*/  IMAD.MOV.U32 R6, RZ, RZ, RZ ;  /* 0x000000ffff067224 */ /* 0x000fcc00078e00ff */
[----:B------:R-:W-:-:S03]  /*0920*/  DFMA R6, R2, -R6, R22 ;  /* 0x800000060206722b */ /* 0x000fc60000000016 */
[----:B------:R-:W-:-:S03]  /*0930*/  LOP3.LUT R5, R21, R5, RZ, 0x3c, !PT ;  /* 0x0000000515057212 */ /* 0x000fc600078e3cff */
[----:B------:R-:W-:-:S04]  /*0940*/  IADD3 R6, PT, PT, -R4, -0x43300000, RZ ;  /* 0xbcd0000004067810 */ /* 0x000fc80007ffe1ff */
[----:B------:R-:W-:-:S04]  /*0950*/  FSETP.NEU.AND P0, PT, |R7|, R6, PT ;  /* 0x000000060700720b */ /* 0x000fc80003f0d200 */
[----:B------:R-:W-:Y:S02]  /*0960*/  FSEL R2, R20, R2, !P0 ;  /* 0x0000000214027208 */ /* 0x000fe40004000000 */
[----:B------:R-:W-:Y:S01]  /*0970*/  FSEL R3, R5, R3, !P0 ;  /* 0x0000000305037208 */ /* 0x000fe20004000000 */
[----:B------:R-:W-:Y:S06]  /*0980*/  BRA `(.L_x_6) ;  /* 0x0000000000547947 */ /* 0x000fec0003800000 */
.L_x_5:
[----:B------:R-:W-:-:S14]  /*0990*/  DSETP.NAN.AND P0, PT, R4, R4, PT ;  /* 0x000000040400722a */ /* 0x000fdc0003f08000 */
[----:B------:R-:W-:Y:S05]  /*09a0*/  @P0 BRA `(.L_x_7) ;  /* 0x0000000000440947 */ /* 0x000fea0003800000 */
[----:B------:R-:W-:-:S14]  /*09b0*/  DSETP.NAN.AND P0, PT, R6, R6, PT ;  /* 0x000000060600722a */ /* 0x000fdc0003f08000 */
[----:B------:R-:W-:Y:S05]  /*09c0*/  @P0 BRA `(.L_x_8) ;  /* 0x0000000000300947 */ /* 0x000fea0003800000 */
[----:B------:R-:W-:Y:S01]  /*09d0*/  ISETP.NE.AND P0, PT, R20, R27, PT ;  /* 0x0000001b1400720c */ /* 0x000fe20003f05270 */
[----:B------:R-:W-:Y:S02]  /*09e0*/  IMAD.MOV.U32 R2, RZ, RZ, 0x0 ;  /* 0x00000000ff027424 */ /* 0x000fe400078e00ff */
[----:B------:R-:W-:-:S10]  /*09f0*/  IMAD.MOV.U32 R3, RZ, RZ, -0x80000 ;  /* 0xfff80000ff037424 */ /* 0x000fd400078e00ff */
[----:B------:R-:W-:Y:S05]  /*0a00*/  @!P0 BRA `(.L_x_6) ;  /* 0x0000000000348947 */ /* 0x000fea0003800000 */
[----:B------:R-:W-:Y:S02]  /*0a10*/  ISETP.NE.AND P0, PT, R20, 0x7ff00000, PT ;  /* 0x7ff000001400780c */ /* 0x000fe40003f05270 */
[----:B------:R-:W-:Y:S02]  /*0a20*/  LOP3.LUT R3, R5, 0x80000000, R7, 0x48, !PT ;  /* 0x8000000005037812 */ /* 0x000fe400078e4807 */
[----:B------:R-:W-:-:S13]  /*0a30*/  ISETP.EQ.OR P0, PT, R27, RZ, !P0 ;  /* 0x000000ff1b00720c */ /* 0x000fda0004702670 */
[----:B------:R-:W-:Y:S02]  /*0a40*/  @P0 LOP3.LUT R4, R3, 0x7ff00000, RZ, 0xfc, !PT ;  /* 0x7ff0000003040812 */ /* 0x000fe400078efcff */
[----:B------:R-:W-:Y:S01]  /*0a50*/  @!P0 MOV R2, RZ ;  /* 0x000000ff00028202 */ /* 0x000fe20000000f00 */
[----:B------:R-:W-:Y:S02]  /*0a60*/  @P0 IMAD.MOV.U32 R2, RZ, RZ, RZ ;  /* 0x000000ffff020224 */ /* 0x000fe400078e00ff */
[----:B------:R-:W-:Y:S01]  /*0a70*/  @P0 IMAD.MOV.U32 R3, RZ, RZ, R4 ;  /* 0x000000ffff030224 */ /* 0x000fe200078e0004 */
[----:B------:R-:W-:Y:S06]  /*0a80*/  BRA `(.L_x_6) ;  /* 0x0000000000147947 */ /* 0x000fec0003800000 */
.L_x_8:
[----:B------:R-:W-:Y:S01]  /*0a90*/  LOP3.LUT R3, R7, 0x80000, RZ, 0xfc, !PT ;  /* 0x0008000007037812 */ /* 0x000fe200078efcff */
[----:B------:R-:W-:Y:S01]  /*0aa0*/  IMAD.MOV.U32 R2, RZ, RZ, R6 ;  /* 0x000000ffff027224 */ /* 0x000fe200078e0006 */
[----:B------:R-:W-:Y:S06]  /*0ab0*/  BRA `(.L_x_6) ;  /* 0x0000000000087947 */ /* 0x000fec0003800000 */
.L_x_7:
[----:B------:R-:W-:Y:S01]  /*0ac0*/  LOP3.LUT R3, R5, 0x80000, RZ, 0xfc, !PT ;  /* 0x0008000005037812 */ /* 0x000fe200078efcff */
[----:B------:R-:W-:-:S07]  /*0ad0*/  IMAD.MOV.U32 R2, RZ, RZ, R4 ;  /* 0x000000ffff027224 */ /* 0x000fce00078e0004 */
.L_x_6:
[----:B------:R-:W-:Y:S05]  /*0ae0*/  BSYNC.RECONVERGENT B1 ;  /* 0x0000000000017941 */ /* 0x000fea0003800200 */
.L_x_4:
[----:B------:R-:W-:Y:S02]  /*0af0*/  IMAD.MOV.U32 R4, RZ, RZ, R2 ;  /* 0x000000ffff047224 */ /* 0x000fe400078e0002 */
[----:B------:R-:W-:Y:S02]  /*0b00*/  IMAD.MOV.U32 R5, RZ, RZ, R3 ;  /* 0x000000ffff057224 */ /* 0x000fe400078e0003 */
[----:B------:R-:W-:Y:S02]  /*0b10*/  IMAD.MOV.U32 R2, RZ, RZ, R0 ;  /* 0x000000ffff027224 */ /* 0x000fe400078e0000 */
[----:B------:R-:W-:-:S04]  /*0b20*/  IMAD.MOV.U32 R3, RZ, RZ, 0x0 ;  /* 0x00000000ff037424 */ /* 0x000fc800078e00ff */
[----:B------:R-:W-:Y:S05]  /*0b30*/  RET.REL.NODEC R2 `(_Z9integratePdS_S_S_S_PKdS1_i) ;  /* 0xfffffff402307950 */ /* 0x000fea0003c3ffff */
.L_x_9:
[----:B------:R-:W-:-:S00]  /*0b40*/  BRA `(.L_x_9) ;  /* 0xfffffffc00fc7947 */ /* 0x000fc0000383ffff */
[----:B------:R-:W-:-:S00]  /*0b50*/  NOP ;  /* 0x0000000000007918 */ /* 0x000fc00000000000 */
        /* <DEDUP_REMOVED lines=10> */
.L_x_1557:


//--------------------- .text._Z16calculate_forcesPKdS0_S0_PdS1_i --------------------------
	.section	.text._Z16calculate_forcesPKdS0_S0_PdS1_i,"ax",@progbits
	.align	128
        .global         _Z16calculate_forcesPKdS0_S0_PdS1_i
        .type           _Z16calculate_forcesPKdS0_S0_PdS1_i,@function
        .size           _Z16calculate_forcesPKdS0_S0_PdS1_i,(.L_x_1559 - _Z16calculate_forcesPKdS0_S0_PdS1_i)
        .other          _Z16calculate_forcesPKdS0_S0_PdS1_i,@"STO_CUDA_ENTRY STV_DEFAULT"
_Z16calculate_forcesPKdS0_S0_PdS1_i:
.text._Z16calculate_forcesPKdS0_S0_PdS1_i:
[----:B------:R-:W-:Y:S01]  /*0000*/  LDC R1, c[0x0][0x37c] ;  /* 0x0000df00ff017b82 */ /* 0x000fe20000000800 */
[----:B------:R-:W0:Y:S07]  /*0010*/  S2R R29, SR_TID.X ;  /* 0x00000000001d7919 */ /* 0x000e2e0000002100 */
[----:B------:R-:W0:Y:S01]  /*0020*/  S2UR UR4, SR_CTAID.X ;  /* 0x00000000000479c3 */ /* 0x000e220000002500 */
[----:B------:R-:W1:Y:S01]  /*0030*/  LDCU UR5, c[0x0][0x3a8] ;  /* 0x00007500ff0577ac */ /* 0x000e620008000800 */
[----:B------:R-:W2:Y:S06]  /*0040*/  LDCU.64 UR10, c[0x0][0x358] ;  /* 0x00006b00ff0a77ac */ /* 0x000eac0008000a00 */
[----:B------:R-:W0:Y:S01]  /*0050*/  LDC R28, c[0x0][0x360] ;  /* 0x0000d800ff1c7b82 */ /* 0x000e220000000800 */
[----:B------:R-:W3:Y:S07]  /*0060*/  LDCU UR12, c[0x0][0x3a8] ;  /* 0x00007500ff0c77ac */ /* 0x000eee0008000800 */
[----:B------:R-:W4:Y:S08]  /*0070*/  S2UR UR8, SR_CgaCtaId ;  /* 0x00000000000879c3 */ /* 0x000f300000008800 */
[----:B------:R-:W3:Y:S01]  /*0080*/  LDC.64 R14, c[0x0][0x380] ;  /* 0x0000e000ff0e7b82 */ /* 0x000ee20000000a00 */
[----:B0-----:R-:W-:-:S05]  /*0090*/  IMAD R13, R28, UR4, R29 ;  /* 0x000000041c0d7c24 */ /* 0x001fca000f8e021d */
[----:B-1----:R-:W-:-:S13]  /*00a0*/  ISETP.GE.AND P0, PT, R13, UR5, PT ;  /* 0x000000050d007c0c */ /* 0x002fda000bf06270 */
[----:B------:R-:W0:Y:S08]  /*00b0*/  @!P0 LDC.64 R2, c[0x0][0x388] ;  /* 0x0000e200ff028b82 */ /* 0x000e300000000a00 */
[----:B------:R-:W1:Y:S01]  /*00c0*/  @!P0 LDC.64 R4, c[0x0][0x390] ;  /* 0x0000e400ff048b82 */ /* 0x000e620000000a00 */
[----:B0-----:R-:W-:-:S05]  /*00d0*/  @!P0 IMAD.WIDE R2, R13, 0x8, R2 ;  /* 0x000000080d028825 */ /* 0x001fca00078e0202 */
[----:B--2---:R0:W5:Y:S01]  /*00e0*/  @!P0 LDG.E.64 R18, desc[UR10][R2.64] ;  /* 0x0000000a02128981 */ /* 0x004162000c1e1b00 */
[----:B-1----:R-:W-:-:S05]  /*00f0*/  @!P0 IMAD.WIDE R4, R13, 0x8, R4 ;  /* 0x000000080d048825 */ /* 0x002fca00078e0204 */
[----:B------:R0:W5:Y:S01]  /*0100*/  @!P0 LDG.E.64 R16, desc[UR10][R4.64] ;  /* 0x0000000a04108981 */ /* 0x000162000c1e1b00 */
[----:B------:R-:W1:Y:S01]  /*0110*/  LDCU UR9, c[0x0][0x370] ;  /* 0x00006e00ff0977ac */ /* 0x000e620008000800 */
[----:B------:R-:W-:Y:S02]  /*0120*/  UMOV UR4, 0x400 ;  /* 0x0000040000047882 */ /* 0x000fe40000000000 */
[----:B------:R-:W-:Y:S02]  /*0130*/  UIADD3 UR5, UPT, UPT, UR4, 0x1000, URZ ;  /* 0x0000100004057890 */ /* 0x000fe4000fffe0ff */
[----:B------:R-:W-:Y:S02]  /*0140*/  UIADD3 UR7, UPT, UPT, UR4, 0x800, URZ ;  /* 0x0000080004077890 */ /* 0x000fe4000fffe0ff */
[----:B----4-:R-:W-:Y:S02]  /*0150*/  ULEA UR6, UR8, UR4, 0x18 ;  /* 0x0000000408067291 */ /* 0x010fe4000f8ec0ff */
[----:B------:R-:W-:-:S02]  /*0160*/  ULEA UR5, UR8, UR5, 0x18 ;  /* 0x0000000508057291 */ /* 0x000fc4000f8ec0ff */
[----:B------:R-:W-:Y:S01]  /*0170*/  ULEA UR7, UR8, UR7, 0x18 ;  /* 0x0000000708077291 */ /* 0x000fe2000f8ec0ff */
[----:B------:R-:W-:Y:S02]  /*0180*/  CS2R R20, SRZ ;  /* 0x0000000000147805 */ /* 0x000fe4000001ff00 */
[----:B------:R-:W-:Y:S02]  /*0190*/  CS2R R22, SRZ ;  /* 0x0000000000167805 */ /* 0x000fe4000001ff00 */
[----:B------:R-:W-:Y:S01]  /*01a0*/  LEA R12, R29, UR6, 0x3 ;  /* 0x000000061d0c7c11 */ /* 0x000fe2000f8e18ff */
[----:B---3--:R-:W-:Y:S01]  /*01b0*/  IMAD.WIDE R14, R13, 0x8, R14 ;  /* 0x000000080d0e7825 */ /* 0x008fe200078e020e */
[C---:B------:R-:W-:Y:S02]  /*01c0*/  LEA R11, R29.reuse, UR5, 0x3 ;  /* 0x000000051d0b7c11 */ /* 0x040fe4000f8e18ff */
[----:B------:R-:W-:Y:S01]  /*01d0*/  LEA R10, R29, UR7, 0x3 ;  /* 0x000000071d0a7c11 */ /* 0x000fe2000f8e18ff */
[----:B01----:R-:W-:-:S12]  /*01e0*/  UIADD3 UR4, UPT, UPT, -UR9, URZ, URZ ;  /* 0x000000ff09047290 */ /* 0x003fd8000fffe1ff */
.L_x_1546:
[C---:B------:R-:W-:Y:S01]  /*01f0*/  ISETP.GE.AND P0, PT, R29.reuse, UR12, PT ;  /* 0x0000000c1d007c0c */ /* 0x040fe2000bf06270 */
[----:B------:R-:W0:Y:S08]  /*0200*/  LDC.64 R2, c[0x0][0x388] ;  /* 0x0000e200ff027b82 */ /* 0x000e300000000a00 */
[----:B------:R-:W1:Y:S08]  /*0210*/  LDC.64 R6, c[0x0][0x380] ;  /* 0x0000e000ff067b82 */ /* 0x000e700000000a00 */
[----:B------:R-:W2:Y:S01]  /*0220*/  @!P0 LDC.64 R4, c[0x0][0x390] ;  /* 0x0000e400ff048b82 */ /* 0x000ea20000000a00 */
[----:B0-----:R-:W-:-:S06]  /*0230*/  @!P0 IMAD.WIDE R2, R29, 0x8, R2 ;  /* 0x000000081d028825 */ /* 0x001fcc00078e0202 */
[----:B------:R-:W3:Y:S01]  /*0240*/  @!P0 LDG.E.64 R2, desc[UR10][R2.64] ;  /* 0x0000000a02028981 */ /* 0x000ee2000c1e1b00 */
[----:B-1----:R-:W-:-:S06]  /*0250*/  @!P0 IMAD.WIDE R6, R29, 0x8, R6 ;  /* 0x000000081d068825 */ /* 0x002fcc00078e0206 */
[----:B------:R-:W4:Y:S01]  /*0260*/  @!P0 LDG.E.64 R6, desc[UR10][R6.64] ;  /* 0x0000000a06068981 */ /* 0x000f22000c1e1b00 */
[----:B--2---:R-:W-:-:S06]  /*0270*/  @!P0 IMAD.WIDE R4, R29, 0x8, R4 ;  /* 0x000000081d048825 */ /* 0x004fcc00078e0204 */
[----:B------:R-:W2:Y:S01]  /*0280*/  @!P0 LDG.E.64 R4, desc[UR10][R4.64] ;  /* 0x0000000a04048981 */ /* 0x000ea2000c1e1b00 */
[----:B------:R-:W-:Y:S01]  /*0290*/  UIADD3 UR4, UPT, UPT, UR4, 0x1, URZ ;  /* 0x0000000104047890 */ /* 0x000fe2000fffe0ff */
[----:B------:R-:W-:Y:S03]  /*02a0*/  BSSY.RECONVERGENT B0, `(.L_x_10) ;  /* 0x0004d09000007945 */ /* 0x000fe60003800200 */
[----:B------:R-:W-:Y:S01]  /*02b0*/  UISETP.NE.AND UP0, UPT, UR4, URZ, UPT ;  /* 0x000000ff0400728c */ /* 0x000fe2000bf05270 */
[----:B---3--:R0:W-:Y:S04]  /*02c0*/  @!P0 STS.64 [R12], R2 ;  /* 0x000000020c008388 */ /* 0x0081e80000000a00 */
[----:B--2---:R0:W-:Y:S04]  /*02d0*/  @!P0 STS.64 [R10], R4 ;  /* 0x000000040a008388 */ /* 0x0041e80000000a00 */
[----:B----4-:R0:W-:Y:S04]  /*02e0*/  @!P0 STS.64 [R11], R6 ;  /* 0x000000060b008388 */ /* 0x0101e80000000a00 */
[----:B------:R0:W-:Y:S04]  /*02f0*/  @P0 STS.64 [R11], RZ ;  /* 0x000000ff0b000388 */ /* 0x0001e80000000a00 */
[----:B------:R0:W-:Y:S04]  /*0300*/  @P0 STS.64 [R12], RZ ;  /* 0x000000ff0c000388 */ /* 0x0001e80000000a00 */
[----:B------:R0:W-:Y:S01]  /*0310*/  @P0 STS.64 [R10], RZ ;  /* 0x000000ff0a000388 */ /* 0x0001e20000000a00 */
[----:B------:R-:W-:Y:S01]  /*0320*/  BAR.SYNC.DEFER_BLOCKING 0x0 ;  /* 0x0000000000007b1d */ /* 0x000fe20000010000 */
[----:B------:R-:W-:-:S13]  /*0330*/  ISETP.GE.AND P0, PT, R13, UR12, PT ;  /* 0x0000000c0d007c0c */ /* 0x000fda000bf06270 */
[----:B0-----:R-:W-:Y:S05]  /*0340*/  @P0 BRA `(.L_x_11) ;  /* 0x000004cc00f80947 */ /* 0x001fea0003800000 */
[----:B------:R-:W0:Y:S01]  /*0350*/  S2UR UR6, SR_CgaCtaId ;  /* 0x00000000000679c3 */ /* 0x000e220000008800 */
[----:B------:R-:W-:Y:S01]  /*0360*/  UMOV UR5, 0x400 ;  /* 0x0000040000057882 */ /* 0x000fe20000000000 */
[----:B------:R-:W-:Y:S01]  /*0370*/  UMOV UR7, 0x3ddb7cdf ;  /* 0x3ddb7cdf00077882 */ /* 0x000fe20000000000 */
[----:B------:R-:W-:Y:S01]  /*0380*/  BSSY.RECONVERGENT B2, `(.L_x_12) ;  /* 0x0000049000027945 */ /* 0x000fe20003800200 */
[----:B0-----:R-:W-:-:S03]  /*0390*/  ULEA UR5, UR6, UR5, 0x18 ;  /* 0x0000000506057291 */ /* 0x001fc6000f8ec0ff */
[----:B------:R-:W-:-:S06]  /*03a0*/  UMOV UR6, 0xd9d7bdbb ;  /* 0xd9d7bdbb00067882 */ /* 0x000fcc0000000000 */
[----:B------:R-:W0:Y:S04]  /*03b0*/  LDS.64 R24, [UR5+0x800] ;  /* 0x00080005ff187984 */ /* 0x000e280008000a00 */
[----:B------:R-:W1:Y:S01]  /*03c0*/  LDS.64 R26, [UR5] ;  /* 0x00000005ff1a7984 */ /* 0x000e620008000a00 */
[----:B0----5:R-:W-:Y:S02]  /*03d0*/  DADD R24, -R16, R24 ;  /* 0x0000000010187229 */ /* 0x021fe40000000118 */
[----:B-1----:R-:W-:-:S06]  /*03e0*/  DADD R26, -R18, R26 ;  /* 0x00000000121a7229 */ /* 0x002fcc000000011a */
[----:B------:R-:W-:-:S08]  /*03f0*/  DMUL R2, R24, R24 ;  /* 0x0000001818027228 */ /* 0x000fd00000000000 */
[----:B------:R-:W-:-:S08]  /*0400*/  DFMA R2, R26, R26, R2 ;  /* 0x0000001a1a02722b */ /* 0x000fd00000000002 */
[----:B------:R-:W-:-:S08]  /*0410*/  DADD R32, R2, UR6 ;  /* 0x0000000602207e29 */ /* 0x000fd00008000000 */
[----:B------:R-:W-:-:S14]  /*0420*/  DSETP.GT.AND P0, PT, R32, 1, PT ;  /* 0x3ff000002000742a */ /* 0x000fdc0003f04000 */
[----:B------:R-:W-:Y:S05]  /*0430*/  @!P0 BRA `(.L_x_13) ;  /* 0x0000000000f48947 */ /* 0x000fea0003800000 */
[----:B------:R-:W0:Y:S01]  /*0440*/  MUFU.RSQ64H R3, R33 ;  /* 0x0000002100037308 */ /* 0x000e220000001c00 */
[----:B------:R-:W-:Y:S01]  /*0450*/  VIADD R2, R33, 0xfcb00000 ;  /* 0xfcb0000021027836 */ /* 0x000fe20000000000 */
[----:B------:R-:W-:Y:S01]  /*0460*/  MOV R7, 0x3fd80000 ;  /* 0x3fd8000000077802 */ /* 0x000fe20000000f00 */
[----:B------:R-:W-:Y:S01]  /*0470*/  IMAD.MOV.U32 R6, RZ, RZ, 0x0 ;  /* 0x00000000ff067424 */ /* 0x000fe200078e00ff */
[----:B------:R-:W-:Y:S02]  /*0480*/  BSSY.RECONVERGENT B3, `(.L_x_14) ;  /* 0x0000017000037945 */ /* 0x000fe40003800200 */
[----:B------:R-:W-:Y:S01]  /*0490*/  ISETP.GE.U32.AND P0, PT, R2, 0x7ca00000, PT ;  /* 0x7ca000000200780c */ /* 0x000fe20003f06070 */
[----:B0-----:R-:W-:-:S08]  /*04a0*/  DMUL R4, R2, R2 ;  /* 0x0000000202047228 */ /* 0x001fd00000000000 */
[----:B------:R-:W-:-:S08]  /*04b0*/  DFMA R4, R32, -R4, 1 ;  /* 0x3ff000002004742b */ /* 0x000fd00000000804 */
[----:B------:R-:W-:Y:S02]  /*04c0*/  DFMA R6, R4, R6, 0.5 ;  /* 0x3fe000000406742b */ /* 0x000fe40000000006 */
[----:B------:R-:W-:-:S08]  /*04d0*/  DMUL R4, R2, R4 ;  /* 0x0000000402047228 */ /* 0x000fd00000000000 */
[----:B------:R-:W-:-:S08]  /*04e0*/  DFMA R8, R6, R4, R2 ;  /* 0x000000040608722b */ /* 0x000fd00000000002 */
[----:B------:R-:W-:Y:S02]  /*04f0*/  DMUL R6, R32, R8 ;  /* 0x0000000820067228 */ /* 0x000fe40000000000 */
[----:B------:R-:W-:Y:S02]  /*0500*/  VIADD R5, R9, 0xfff00000 ;  /* 0xfff0000009057836 */ /* 0x000fe40000000000 */
[----:B------:R-:W-:-:S04]  /*0510*/  IMAD.MOV.U32 R4, RZ, RZ, R8 ;  /* 0x000000ffff047224 */ /* 0x000fc800078e0008 */
[----:B------:R-:W-:-:S08]  /*0520*/  DFMA R30, R6, -R6, R32 ;  /* 0x80000006061e722b */ /* 0x000fd00000000020 */
[----:B------:R-:W-:Y:S01]  /*0530*/  DFMA R34, R30, R4, R6 ;  /* 0x000000041e22722b */ /* 0x000fe20000000006 */
[----:B------:R-:W-:Y:S10]  /*0540*/  @!P0 BRA `(.L_x_15) ;  /* 0x0000000000288947 */ /* 0x000ff40003800000 */
[----:B------:R-:W-:Y:S01]  /*0550*/  MOV R4, R8 ;  /* 0x0000000800047202 */ /* 0x000fe20000000f00 */
[----:B------:R-:W-:Y:S01]  /*0560*/  IMAD.MOV.U32 R8, RZ, RZ, R30 ;  /* 0x000000ffff087224 */ /* 0x000fe200078e001e */
[----:B------:R-:W-:Y:S01]  /*0570*/  MOV R0, R2 ;  /* 0x0000000200007202 */ /* 0x000fe20000000f00 */
[----:B------:R-:W-:Y:S01]  /*0580*/  IMAD.MOV.U32 R9, RZ, RZ, R31 ;  /* 0x000000ffff097224 */ /* 0x000fe200078e001f */
[----:B------:R-:W-:Y:S01]  /*0590*/  MOV R30, 0x5d0 ;  /* 0x000005d0001e7802 */ /* 0x000fe20000000f00 */
[----:B------:R-:W-:Y:S02]  /*05a0*/  IMAD.MOV.U32 R2, RZ, RZ, R32 ;  /* 0x000000ffff027224 */ /* 0x000fe400078e0020 */
[----:B------:R-:W-:-:S07]  /*05b0*/  IMAD.MOV.U32 R3, RZ, RZ, R33 ;  /* 0x000000ffff037224 */ /* 0x000fce00078e0021 */
[----:B------:R-:W-:Y:S05]  /*05c0*/  CALL.REL.NOINC `($__internal_2_$__cuda_sm20_dsqrt_rn_f64_mediumpath_v1) ;  /* 0x000004d400247944 */ /* 0x000fea0003c00000 */
[----:B------:R-:W-:Y:S01]  /*05d0*/  MOV R34, R2 ;  /* 0x0000000200227202 */ /* 0x000fe20000000f00 */
[----:B------:R-:W-:-:S07]  /*05e0*/  IMAD.MOV.U32 R35, RZ, RZ, R3 ;  /* 0x000000ffff237224 */ /* 0x000fce00078e0003 */
.L_x_15:
[----:B------:R-:W-:Y:S05]  /*05f0*/  BSYNC.RECONVERGENT B3 ;  /* 0x0000000000037941 */ /* 0x000fea0003800200 */
.L_x_14:
[----:B------:R-:W2:Y:S01]  /*0600*/  LDG.E.64 R2, desc[UR10][R14.64] ;  /* 0x0000000a0e027981 */ /* 0x000ea2000c1e1b00 */
[----:B------:R-:W0:Y:S01]  /*0610*/  S2UR UR6, SR_CgaCtaId ;  /* 0x00000000000679c3 */ /* 0x000e220000008800 */
[----:B------:R-:W-:Y:S01]  /*0620*/  DMUL R32, R32, R34 ;  /* 0x0000002220207228 */ /* 0x000fe20000000000 */
[----:B------:R-:W-:Y:S01]  /*0630*/  UMOV UR5, 0x400 ;  /* 0x0000040000057882 */ /* 0x000fe20000000000 */
[----:B------:R-:W-:Y:S01]  /*0640*/  IMAD.MOV.U32 R6, RZ, RZ, 0x1 ;  /* 0x00000001ff067424 */ /* 0x000fe200078e00ff */
[----:B------:R-:W-:Y:S01]  /*0650*/  UMOV UR7, 0x3dd2589e ;  /* 0x3dd2589e00077882 */ /* 0x000fe20000000000 */
[----:B------:R-:W-:Y:S02]  /*0660*/  BSSY.RECONVERGENT B3, `(.L_x_16) ;  /* 0x0000018000037945 */ /* 0x000fe40003800200 */
[----:B------:R-:W1:Y:S01]  /*0670*/  MUFU.RCP64H R7, R33 ;  /* 0x0000002100077308 */ /* 0x000e620000001800 */
[----:B0-----:R-:W-:Y:S01]  /*0680*/  ULEA UR5, UR6, UR5, 0x18 ;  /* 0x0000000506057291 */ /* 0x001fe2000f8ec0ff */
[----:B-1----:R-:W-:-:S02]  /*0690*/  DFMA R8, -R32, R6, 1 ;  /* 0x3ff000002008742b */ /* 0x002fc40000000106 */
[----:B------:R-:W-:-:S06]  /*06a0*/  UMOV UR6, 0xffed8acc ;  /* 0xffed8acc00067882 */ /* 0x000fcc0000000000 */
[----:B------:R-:W0:Y:S01]  /*06b0*/  LDS.64 R4, [UR5+0x1000] ;  /* 0x00100005ff047984 */ /* 0x000e220008000a00 */
[----:B------:R-:W-:-:S08]  /*06c0*/  DFMA R8, R8, R8, R8 ;  /* 0x000000080808722b */ /* 0x000fd00000000008 */
[----:B------:R-:W-:-:S08]  /*06d0*/  DFMA R8, R6, R8, R6 ;  /* 0x000000080608722b */ /* 0x000fd00000000006 */
[----:B------:R-:W-:-:S08]  /*06e0*/  DFMA R6, -R32, R8, 1 ;  /* 0x3ff000002006742b */ /* 0x000fd00000000108 */
[----:B------:R-:W-:Y:S02]  /*06f0*/  DFMA R6, R8, R6, R8 ;  /* 0x000000060806722b */ /* 0x000fe40000000008 */
[----:B--2---:R-:W-:-:S08]  /*0700*/  DMUL R2, R2, UR6 ;  /* 0x0000000602027c28 */ /* 0x004fd00008000000 */
[----:B0-----:R-:W-:-:S08]  /*0710*/  DMUL R4, R2, R4 ;  /* 0x0000000402047228 */ /* 0x001fd00000000000 */
[----:B------:R-:W-:Y:S02]  /*0720*/  DMUL R2, R4, R6 ;  /* 0x0000000604027228 */ /* 0x000fe40000000000 */
[----:B------:R-:W-:-:S06]  /*0730*/  FSETP.GEU.AND P1, PT, |R5|, 6.5827683646048100446e-37, PT ;  /* 0x036000000500780b */ /* 0x000fcc0003f2e200 */
[----:B------:R-:W-:-:S08]  /*0740*/  DFMA R8, -R32, R2, R4 ;  /* 0x000000022008722b */ /* 0x000fd00000000104 */
[----:B------:R-:W-:-:S10]  /*0750*/  DFMA R2, R6, R8, R2 ;  /* 0x000000080602722b */ /* 0x000fd40000000002 */
[----:B------:R-:W-:-:S05]  /*0760*/  FFMA R0, RZ, R33, R3 ;  /* 0x00000021ff007223 */ /* 0x000fca0000000003 */
[----:B------:R-:W-:-:S13]  /*0770*/  FSETP.GT.AND P0, PT, |R0|, 1.469367938527859385e-39, PT ;  /* 0x001000000000780b */ /* 0x000fda0003f04200 */
[----:B------:R-:W-:Y:S05]  /*0780*/  @P0 BRA P1, `(.L_x_17) ;  /* 0x0000000000140947 */ /* 0x000fea0000800000 */
[----:B------:R-:W-:Y:S01]  /*0790*/  MOV R2, R4 ;  /* 0x0000000400027202 */ /* 0x000fe20000000f00 */
[----:B------:R-:W-:Y:S01]  /*07a0*/  IMAD.MOV.U32 R0, RZ, RZ, R32 ;  /* 0x000000ffff007224 */ /* 0x000fe200078e0020 */
[----:B------:R-:W-:Y:S01]  /*07b0*/  MOV R4, 0x7e0 ;  /* 0x000007e000047802 */ /* 0x000fe20000000f00 */
[----:B------:R-:W-:-:S07]  /*07c0*/  IMAD.MOV.U32 R3, RZ, RZ, R33 ;  /* 0x000000ffff037224 */ /* 0x000fce00078e0021 */
[----:B------:R-:W-:Y:S05]  /*07d0*/  CALL.REL.NOINC `($__internal_1_$__cuda_sm20_div_rn_f64_full) ;  /* 0x000004cc000c7944 */ /* 0x000fea0003c00000 */
.L_x_17:
[----:B------:R-:W-:Y:S05]  /*07e0*/  BSYNC.RECONVERGENT B3 ;  /* 0x0000000000037941 */ /* 0x000fea0003800200 */
.L_x_16:
[-C--:B------:R-:W-:Y:S02]  /*07f0*/  DFMA R22, R26, R2.reuse, R22 ;  /* 0x000000021a16722b */ /* 0x080fe40000000016 */
[----:B------:R-:W-:-:S11]  /*0800*/  DFMA R20, R24, R2, R20 ;  /* 0x000000021814722b */ /* 0x000fd60000000014 */
.L_x_13:
[----:B------:R-:W-:Y:S05]  /*0810*/  BSYNC.RECONVERGENT B2 ;  /* 0x0000000000027941 */ /* 0x000fea0003800200 */
.L_x_12:
[----:B------:R-:W0:Y:S01]  /*0820*/  S2UR UR6, SR_CgaCtaId ;  /* 0x00000000000679c3 */ /* 0x000e220000008800 */
[----:B------:R-:W-:Y:S01]  /*0830*/  UMOV UR5, 0x400 ;  /* 0x0000040000057882 */ /* 0x000fe20000000000 */
[----:B------:R-:W-:Y:S01]  /*0840*/  UMOV UR7, 0x3ddb7cdf ;  /* 0x3ddb7cdf00077882 */ /* 0x000fe20000000000 */
[----:B------:R-:W-:Y:S01]  /*0850*/  BSSY.RECONVERGENT B2, `(.L_x_18) ;  /* 0x0000049000027945 */ /* 0x000fe20003800200 */
[----:B0-----:R-:W-:-:S03]  /*0860*/  ULEA UR5, UR6, UR5, 0x18 ;  /* 0x0000000506057291 */ /* 0x001fc6000f8ec0ff */
[----:B------:R-:W-:-:S06]  /*0870*/  UMOV UR6, 0xd9d7bdbb ;  /* 0xd9d7bdbb00067882 */ /* 0x000fcc0000000000 */
[----:B------:R-:W0:Y:S04]  /*0880*/  LDS.64 R24, [UR5+0x808] ;  /* 0x00080805ff187984 */ /* 0x000e280008000a00 */
[----:B------:R-:W1:Y:S01]  /*0890*/  LDS.64 R26, [UR5+0x8] ;  /* 0x00000805ff1a7984 */ /* 0x000e620008000a00 */
[----:B0-----:R-:W-:Y:S02]  /*08a0*/  DADD R24, -R16, R24 ;  /* 0x0000000010187229 */ /* 0x001fe40000000118 */
[----:B-1----:R-:W-:-:S06]  /*08b0*/  DADD R26, -R18, R26 ;  /* 0x00000000121a7229 */ /* 0x002fcc000000011a */
[----:B------:R-:W-:-:S08]  /*08c0*/  DMUL R2, R24, R24 ;  /* 0x0000001818027228 */ /* 0x000fd00000000000 */
[----:B------:R-:W-:-:S08]  /*08d0*/  DFMA R2, R26, R26, R2 ;  /* 0x0000001a1a02722b */ /* 0x000fd00000000002 */
[----:B------:R-:W-:-:S08]  /*08e0*/  DADD R32, R2, UR6 ;  /* 0x0000000602207e29 */ /* 0x000fd00008000000 */
[----:B------:R-:W-:-:S14]  /*08f0*/  DSETP.GT.AND P0, PT, R32, 1, PT ;  /* 0x3ff000002000742a */ /* 0x000fdc0003f04000 */
[----:B------:R-:W-:Y:S05]  /*0900*/  @!P0 BRA `(.L_x_19) ;  /* 0x0000000000f48947 */ /* 0x000fea0003800000 */
[----:B------:R-:W0:Y:S01]  /*0910*/  MUFU.RSQ64H R3, R33 ;  /* 0x0000002100037308 */ /* 0x000e220000001c00 */
[----:B------:R-:W-:Y:S01]  /*0920*/  IADD3 R2, PT, PT, R33, -0x3500000, RZ ;  /* 0xfcb0000021027810 */ /* 0x000fe20007ffe0ff */
[----:B------:R-:W-:Y:S01]  /*0930*/  IMAD.MOV.U32 R6, RZ, RZ, 0x0 ;  /* 0x00000000ff067424 */ /* 0x000fe200078e00ff */
[----:B------:R-:W-:Y:S01]  /*0940*/  BSSY.RECONVERGENT B3, `(.L_x_20) ;  /* 0x0000018000037945 */ /* 0x000fe20003800200 */
[----:B------:R-:W-:Y:S01]  /*0950*/  IMAD.MOV.U32 R7, RZ, RZ, 0x3fd80000 ;  /* 0x3fd80000ff077424 */ /* 0x000fe200078e00ff */
[----:B------:R-:W-:Y:S02]  /*0960*/  ISETP.GE.U32.AND P0, PT, R2, 0x7ca00000, PT ;  /* 0x7ca000000200780c */ /* 0x000fe40003f06070 */
[----:B0-----:R-:W-:-:S08]  /*0970*/  DMUL R4, R2, R2 ;  /* 0x0000000202047228 */ /* 0x001fd00000000000 */
[----:B------:R-:W-:-:S08]  /*0980*/  DFMA R4, R32, -R4, 1 ;  /* 0x3ff000002004742b */ /* 0x000fd00000000804 */
[----:B------:R-:W-:Y:S02]  /*0990*/  DFMA R6, R4, R6, 0.5 ;  /* 0x3fe000000406742b */ /* 0x000fe40000000006 */
[----:B------:R-:W-:-:S08]  /*09a0*/  DMUL R4, R2, R4 ;  /* 0x0000000402047228 */ /* 0x000fd00000000000 */
[----:B------:R-:W-:-:S08]  /*09b0*/  DFMA R8, R6, R4, R2 ;  /* 0x000000040608722b */ /* 0x000fd00000000002 */
[----:B------:R-:W-:Y:S02]  /*09c0*/  DMUL R6, R32, R8 ;  /* 0x0000000820067228 */ /* 0x000fe40000000000 */
[----:B------:R-:W-:Y:S01]  /*09d0*/  IADD3 R5, PT, PT, R9, -0x100000, RZ ;  /* 0xfff0000009057810 */ /* 0x000fe20007ffe0ff */
[----:B------:R-:W-:-:S05]  /*09e0*/  IMAD.MOV.U32 R4, RZ, RZ, R8 ;  /* 0x000000ffff047224 */ /* 0x000fca00078e0008 */
[----:B------:R-:W-:-:S08]  /*09f0*/  DFMA R30, R6, -R6, R32 ;  /* 0x80000006061e722b */ /* 0x000fd00000000020 */
[----:B------:R-:W-:Y:S01]  /*0a00*/  DFMA R34, R30, R4, R6 ;  /* 0x000000041e22722b */ /* 0x000fe20000000006 */
[----:B------:R-:W-:Y:S10]  /*0a10*/  @!P0 BRA `(.L_x_21) ;  /* 0x0000000000288947 */ /* 0x000ff40003800000 */
[----:B------:R-:W-:Y:S01]  /*0a20*/  IMAD.MOV.U32 R4, RZ, RZ, R8 ;  /* 0x000000ffff047224 */ /* 0x000fe200078e0008 */
[----:B------:R-:W-:Y:S01]  /*0a30*/  MOV R8, R30 ;  /* 0x0000001e00087202 */ /* 0x000fe20000000f00 */
[----:B------:R-:W-:Y:S01]  /*0a40*/  IMAD.MOV.U32 R0, RZ, RZ, R2 ;  /* 0x000000ffff007224 */ /* 0x000fe200078e0002 */
[----:B------:R-:W-:Y:S01]  /*0a50*/  MOV R2, R32 ;  /* 0x0000002000027202 */ /* 0x000fe20000000f00 */
[----:B------:R-:W-:Y:S01]  /*0a60*/  IMAD.MOV.U32 R9, RZ, RZ, R31 ;  /* 0x000000ffff097224 */ /* 0x000fe200078e001f */
[----:B------:R-:W-:Y:S01]  /*0a70*/  MOV R30, 0xaa0 ;  /* 0x00000aa0001e7802 */ /* 0x000fe20000000f00 */
[----:B------:R-:W-:-:S07]  /*0a80*/  IMAD.MOV.U32 R3, RZ, RZ, R33 ;  /* 0x000000ffff037224 */ /* 0x000fce00078e0021 */
[----:B------:R-:W-:Y:S05]  /*0a90*/  CALL.REL.NOINC `($__internal_2_$__cuda_sm20_dsqrt_rn_f64_mediumpath_v1) ;  /* 0x000004cc00f07944 */ /* 0x000fea0003c00000 */
[----:B------:R-:W-:Y:S01]  /*0aa0*/  IMAD.MOV.U32 R34, RZ, RZ, R2 ;  /* 0x000000ffff227224 */ /* 0x000fe200078e0002 */
[----:B------:R-:W-:-:S07]  /*0ab0*/  MOV R35, R3 ;  /* 0x0000000300237202 */ /* 0x000fce0000000f00 */
.L_x_21:
[----:B------:R-:W-:Y:S05]  /*0ac0*/  BSYNC.RECONVERGENT B3 ;  /* 0x0000000000037941 */ /* 0x000fea0003800200 */
.L_x_20:
        /* <DEDUP_REMOVED lines=25> */
[----:B------:R-:W-:Y:S01]  /*0c60*/  IMAD.MOV.U32 R2, RZ, RZ, R4 ;  /* 0x000000ffff027224 */ /* 0x000fe200078e0004 */
[----:B------:R-:W-:Y:S01]  /*0c70*/  MOV R0, R32 ;  /* 0x0000002000007202 */ /* 0x000fe20000000f00 */
[----:B------:R-:W-:Y:S01]  /*0c80*/  IMAD.MOV.U32 R3, RZ, RZ, R33 ;  /* 0x000000ffff037224 */ /* 0x000fe200078e0021 */
[----:B------:R-:W-:-:S07]  /*0c90*/  MOV R4, 0xcb0 ;  /* 0x00000cb000047802 */ /* 0x000fce0000000f00 */
[----:B------:R-:W-:Y:S05]  /*0ca0*/  CALL.REL.NOINC `($__internal_1_$__cuda_sm20_div_rn_f64_full) ;  /* 0x000004c400d87944 */ /* 0x000fea0003c00000 */
.L_x_23:
[----:B------:R-:W-:Y:S05]  /*0cb0*/  BSYNC.RECONVERGENT B3 ;  /* 0x0000000000037941 */ /* 0x000fea0003800200 */
.L_x_22:
[-C--:B------:R-:W-:Y:S02]  /*0cc0*/  DFMA R22, R26, R2.reuse, R22 ;  /* 0x000000021a16722b */ /* 0x080fe40000000016 */
[----:B------:R-:W-:-:S11]  /*0cd0*/  DFMA R20, R24, R2, R20 ;  /* 0x000000021814722b */ /* 0x000fd60000000014 */
.L_x_19:
[----:B------:R-:W-:Y:S05]  /*0ce0*/  BSYNC.RECONVERGENT B2 ;  /* 0x0000000000027941 */ /* 0x000fea0003800200 */
.L_x_18:
        /* <DEDUP_REMOVED lines=27> */
[----:B------:R-:W-:Y:S01]  /*0ea0*/  VIADD R5, R9, 0xfff00000 ;  /* 0xfff0000009057836 */ /* 0x000fe20000000000 */
[----:B------:R-:W-:-:S05]  /*0eb0*/  MOV R4, R8 ;  /* 0x0000000800047202 */ /* 0x000fca0000000f00 */
        /* <DEDUP_REMOVED lines=11> */
[----:B------:R-:W-:Y:S02]  /*0f70*/  IMAD.MOV.U32 R34, RZ, RZ, R2 ;  /* 0x000000ffff227224 */ /* 0x000fe400078e0002 */
[----:B------:R-:W-:-:S07]  /*0f80*/  IMAD.MOV.U32 R35, RZ, RZ, R3 ;  /* 0x000000ffff237224 */ /* 0x000fce00078e0003 */
.L_x_27:
[----:B------:R-:W-:Y:S05]  /*0f90*/  BSYNC.RECONVERGENT B3 ;  /* 0x0000000000037941 */ /* 0x000fea0003800200 */
.L_x_26:
[----:B------:R-:W2:Y:S01]  /*0fa0*/  LDG.E.64 R2, desc[UR10][R14.64] ;  /* 0x0000000a0e027981 */ /* 0x000ea2000c1e1b00 */
[----:B------:R-:W0:Y:S01]  /*0fb0*/  S2UR UR6, SR_CgaCtaId ;  /* 0x00000000000679c3 */ /* 0x000e220000008800 */
[----:B------:R-:W-:Y:S01]  /*0fc0*/  DMUL R32, R32, R34 ;  /* 0x0000002220207228 */ /* 0x000fe20000000000 */
[----:B------:R-:W-:Y:S01]  /*0fd0*/  UMOV UR5, 0x400 ;  /* 0x0000040000057882 */ /* 0x000fe20000000000 */
[----:B------:R-:W-:Y:S01]  /*0fe0*/  MOV R6, 0x1 ;  /* 0x0000000100067802 */ /* 0x000fe20000000f00 */
        /* <DEDUP_REMOVED lines=25> */
.L_x_29:
[----:B------:R-:W-:Y:S05]  /*1180*/  BSYNC.RECONVERGENT B3 ;  /* 0x0000000000037941 */ /* 0x000fea0003800200 */
.L_x_28:
[-C--:B------:R-:W-:Y:S02]  /*1190*/  DFMA R22, R26, R2.reuse, R22 ;  /* 0x000000021a16722b */ /* 0x080fe40000000016 */
[----:B------:R-:W-:-:S11]  /*11a0*/  DFMA R20, R24, R2, R20 ;  /* 0x000000021814722b */ /* 0x000fd60000000014 */
.L_x_25:
[----:B------:R-:W-:Y:S05]  /*11b0*/  BSYNC.RECONVERGENT B2 ;  /* 0x0000000000027941 */ /* 0x000fea0003800200 */
.L_x_24:
        /* <DEDUP_REMOVED lines=42> */
.L_x_33:
[----:B------:R-:W-:Y:S05]  /*1460*/  BSYNC.RECONVERGENT B3 ;  /* 0x0000000000037941 */ /* 0x000fea0003800200 */
.L_x_32:
        /* <DEDUP_REMOVED lines=30> */
.L_x_35:
[----:B------:R-:W-:Y:S05]  /*1650*/  BSYNC.RECONVERGENT B3 ;  /* 0x0000000000037941 */ /* 0x000fea0003800200 */
.L_x_34:
[-C--:B------:R-:W-:Y:S02]  /*1660*/  DFMA R22, R26, R2.reuse, R22 ;  /* 0x000000021a16722b */ /* 0x080fe40000000016 */
[----:B------:R-:W-:-:S11]  /*1670*/  DFMA R20, R24, R2, R20 ;  /* 0x000000021814722b */ /* 0x000fd60000000014 */
.L_x_31:
[----:B------:R-:W-:Y:S05]  /*1680*/  BSYNC.RECONVERGENT B2 ;  /* 0x0000000000027941 */ /* 0x000fea0003800200 */
.L_x_30:
        /* <DEDUP_REMOVED lines=42> */
.L_x_39:
[----:B------:R-:W-:Y:S05]  /*1930*/  BSYNC.RECONVERGENT B3 ;  /* 0x0000000000037941 */ /* 0x000fea0003800200 */
.L_x_38:
        /* <DEDUP_REMOVED lines=30> */
.L_x_41:
[----:B------:R-:W-:Y:S05]  /*1b20*/  BSYNC.RECONVERGENT B3 ;  /* 0x0000000000037941 */ /* 0x000fea0003800200 */
.L_x_40:
[-C--:B------:R-:W-:Y:S02]  /*1b30*/  DFMA R22, R26, R2.reuse, R22 ;  /* 0x000000021a16722b */ /* 0x080fe40000000016 */
[----:B------:R-:W-:-:S11]  /*1b40*/  DFMA R20, R24, R2, R20 ;  /* 0x000000021814722b */ /* 0x000fd60000000014 */
.L_x_37:
[----:B------:R-:W-:Y:S05]  /*1b50*/  BSYNC.RECONVERGENT B2 ;  /* 0x0000000000027941 */ /* 0x000fea0003800200 */
.L_x_36:
        /* <DEDUP_REMOVED lines=42> */
.L_x_45:
[----:B------:R-:W-:Y:S05]  /*1e00*/  BSYNC.RECONVERGENT B3 ;  /* 0x0000000000037941 */ /* 0x000fea0003800200 */
.L_x_44:
        /* <DEDUP_REMOVED lines=30> */
.L_x_47:
[----:B------:R-:W-:Y:S05]  /*1ff0*/  BSYNC.RECONVERGENT B3 ;  /* 0x0000000000037941 */ /* 0x000fea0003800200 */
.L_x_46:
[-C--:B------:R-:W-:Y:S02]  /*2000*/  DFMA R22, R26, R2.reuse, R22 ;  /* 0x000000021a16722b */ /* 0x080fe40000000016 */
[----:B------:R-:W-:-:S11]  /*2010*/  DFMA R20, R24, R2, R20 ;  /* 0x000000021814722b */ /* 0x000fd60000000014 */
.L_x_43:
[----:B------:R-:W-:Y:S05]  /*2020*/  BSYNC.RECONVERGENT B2 ;  /* 0x0000000000027941 */ /* 0x000fea0003800200 */
.L_x_42:
        /* <DEDUP_REMOVED lines=42> */
.L_x_51:
[----:B------:R-:W-:Y:S05]  /*22d0*/  BSYNC.RECONVERGENT B3 ;  /* 0x0000000000037941 */ /* 0x000fea0003800200 */
.L_x_50:
        /* <DEDUP_REMOVED lines=30> */
.L_x_53:
[----:B------:R-:W-:Y:S05]  /*24c0*/  BSYNC.RECONVERGENT B3 ;  /* 0x0000000000037941 */ /* 0x000fea0003800200 */
.L_x_52:
[-C--:B------:R-:W-:Y:S02]  /*24d0*/  DFMA R22, R26, R2.reuse, R22 ;  /* 0x000000021a16722b */ /* 0x080fe40000000016 */
[----:B------:R-:W-:-:S11]  /*24e0*/  DFMA R20, R24, R2, R20 ;  /* 0x000000021814722b */ /* 0x000fd60000000014 */
.L_x_49:
[----:B------:R-:W-:Y:S05]  /*24f0*/  BSYNC.RECONVERGENT B2 ;  /* 0x0000000000027941 */ /* 0x000fea0003800200 */
.L_x_48:
        /* <DEDUP_REMOVED lines=42> */
.L_x_57:
[----:B------:R-:W-:Y:S05]  /*27a0*/  BSYNC.RECONVERGENT B3 ;  /* 0x0000000000037941 */ /* 0x000fea0003800200 */
.L_x_56:
        /* <DEDUP_REMOVED lines=30> */
.L_x_59:
[----:B------:R-:W-:Y:S05]  /*2990*/  BSYNC.RECONVERGENT B3 ;  /* 0x0000000000037941 */ /* 0x000fea0003800200 */
.L_x_58:
[-C--:B------:R-:W-:Y:S02]  /*29a0*/  DFMA R22, R26, R2.reuse, R22 ;  /* 0x000000021a16722b */ /* 0x080fe40000000016 */
[----:B------:R-:W-:-:S11]  /*29b0*/  DFMA R20, R24, R2, R20 ;  /* 0x000000021814722b */ /* 0x000fd60000000014 */
.L_x_55:
[----:B------:R-:W-:Y:S05]  /*29c0*/  BSYNC.RECONVERGENT B2 ;  /* 0x0000000000027941 */ /* 0x000fea0003800200 */
.L_x_54:
        /* <DEDUP_REMOVED lines=42> */
.L_x_63:
[----:B------:R-:W-:Y:S05]  /*2c70*/  BSYNC.RECONVERGENT B3 ;  /* 0x0000000000037941 */ /* 0x000fea0003800200 */
.L_x_62:
        /* <DEDUP_REMOVED lines=30> */
.L_x_65:
[----:B------:R-:W-:Y:S05]  /*2e60*/  BSYNC.RECONVERGENT B3 ;  /* 0x0000000000037941 */ /* 0x000fea0003800200 */
.L_x_64:
[-C--:B------:R-:W-:Y:S02]  /*2e70*/  DFMA R22, R26, R2.reuse, R22 ;  /* 0x000000021a16722b */ /* 0x080fe40000000016 */
[----:B------:R-:W-:-:S11]  /*2e80*/  DFMA R20, R24, R2, R20 ;  /* 0x000000021814722b */ /* 0x000fd60000000014 */
.L_x_61:
[----:B------:R-:W-:Y:S05]  /*2e90*/  BSYNC.RECONVERGENT B2 ;  /* 0x0000000000027941 */ /* 0x000fea0003800200 */
.L_x_60:
        /* <DEDUP_REMOVED lines=42> */
.L_x_69:
[----:B------:R-:W-:Y:S05]  /*3140*/  BSYNC.RECONVERGENT B3 ;  /* 0x0000000000037941 */ /* 0x000fea0003800200 */
.L_x_68:
        /* <DEDUP_REMOVED lines=30> */
.L_x_71:
[----:B------:R-:W-:Y:S05]  /*3330*/  BSYNC.RECONVERGENT B3 ;  /* 0x0000000000037941 */ /* 0x000fea0003800200 */
.L_x_70:
[-C--:B------:R-:W-:Y:S02]  /*3340*/  DFMA R22, R26, R2.reuse, R22 ;  /* 0x000000021a16722b */ /* 0x080fe40000000016 */
[----:B------:R-:W-:-:S11]  /*3350*/  DFMA R20, R24, R2, R20 ;  /* 0x000000021814722b */ /* 0x000fd60000000014 */
.L_x_67:
[----:B------:R-:W-:Y:S05]  /*3360*/  BSYNC.RECONVERGENT B2 ;  /* 0x0000000000027941 */ /* 0x000fea0003800200 */
.L_x_66:
        /* <DEDUP_REMOVED lines=42> */
.L_x_75:
[----:B------:R-:W-:Y:S05]  /*3610*/  BSYNC.RECONVERGENT B3 ;  /* 0x0000000000037941 */ /* 0x000fea0003800200 */
.L_x_74:
        /* <DEDUP_REMOVED lines=30> */
.L_x_77:
[----:B------:R-:W-:Y:S05]  /*3800*/  BSYNC.RECONVERGENT B3 ;  /* 0x0000000000037941 */ /* 0x000fea0003800200 */
.L_x_76:
[-C--:B------:R-:W-:Y:S02]  /*3810*/  DFMA R22, R26, R2.reuse, R22 ;  /* 0x000000021a16722b */ /* 0x080fe40000000016 */
[----:B------:R-:W-:-:S11]  /*3820*/  DFMA R20, R24, R2, R20 ;  /* 0x000000021814722b */ /* 0x000fd60000000014 */
.L_x_73:
[----:B------:R-:W-:Y:S05]  /*3830*/  BSYNC.RECONVERGENT B2 ;  /* 0x0000000000027941 */ /* 0x000fea0003800200 */
.L_x_72:
        /* <DEDUP_REMOVED lines=42> */
.L_x_81:
[----:B------:R-:W-:Y:S05]  /*3ae0*/  BSYNC.RECONVERGENT B3 ;  /* 0x0000000000037941 */ /* 0x000fea0003800200 */
.L_x_80:
        /* <DEDUP_REMOVED lines=30> */
.L_x_83:
[----:B------:R-:W-:Y:S05]  /*3cd0*/  BSYNC.RECONVERGENT B3 ;  /* 0x0000000000037941 */ /* 0x000fea0003800200 */
.L_x_82:
[-C--:B------:R-:W-:Y:S02]  /*3ce0*/  DFMA R22, R26, R2.reuse, R22 ;  /* 0x000000021a16722b */ /* 0x080fe40000000016 */
[----:B------:R-:W-:-:S11]  /*3cf0*/  DFMA R20, R24, R2, R20 ;  /* 0x000000021814722b */ /* 0x000fd60000000014 */
.L_x_79:
[----:B------:R-:W-:Y:S05]  /*3d00*/  BSYNC.RECONVERGENT B2 ;  /* 0x0000000000027941 */ /* 0x000fea0003800200 */
.L_x_78:
        /* <DEDUP_REMOVED lines=42> */
.L_x_87:
[----:B------:R-:W-:Y:S05]  /*3fb0*/  BSYNC.RECONVERGENT B3 ;  /* 0x0000000000037941 */ /* 0x000fea0003800200 */
.L_x_86:
        /* <DEDUP_REMOVED lines=30> */
.L_x_89:
[----:B------:R-:W-:Y:S05]  /*41a0*/  BSYNC.RECONVERGENT B3 ;  /* 0x0000000000037941 */ /* 0x000fea0003800200 */
.L_x_88:
[-C--:B------:R-:W-:Y:S02]  /*41b0*/  DFMA R22, R26, R2.reuse, R22 ;  /* 0x000000021a16722b */ /* 0x080fe40000000016 */
[----:B------:R-:W-:-:S11]  /*41c0*/  DFMA R20, R24, R2, R20 ;  /* 0x000000021814722b */ /* 0x000fd60000000014 */
.L_x_85:
[----:B------:R-:W-:Y:S05]  /*41d0*/  BSYNC.RECONVERGENT B2 ;  /* 0x0000000000027941 */ /* 0x000fea0003800200 */
.L_x_84:
        /* <DEDUP_REMOVED lines=42> */
.L_x_93:
[----:B------:R-:W-:Y:S05]  /*4480*/  BSYNC.RECONVERGENT B3 ;  /* 0x0000000000037941 */ /* 0x000fea0003800200 */
.L_x_92:
        /* <DEDUP_REMOVED lines=30> */
.L_x_95:
[----:B------:R-:W-:Y:S05]  /*4670*/  BSYNC.RECONVERGENT B3 ;  /* 0x0000000000037941 */ /* 0x000fea0003800200 */
.L_x_94:
[-C--:B------:R-:W-:Y:S02]  /*4680*/  DFMA R22, R26, R2.reuse, R22 ;  /* 0x000000021a16722b */ /* 0x080fe40000000016 */
[----:B------:R-:W-:-:S11]  /*4690*/  DFMA R20, R24, R2, R20 ;  /* 0x000000021814722b */ /* 0x000fd60000000014 */
.L_x_91:
[----:B------:R-:W-:Y:S05]  /*46a0*/  BSYNC.RECONVERGENT B2 ;  /* 0x0000000000027941 */ /* 0x000fea0003800200 */
.L_x_90:
        /* <DEDUP_REMOVED lines=42> */
.L_x_99:
[----:B------:R-:W-:Y:S05]  /*4950*/  BSYNC.RECONVERGENT B3 ;  /* 0x0000000000037941 */ /* 0x000fea0003800200 */
.L_x_98:
        /* <DEDUP_REMOVED lines=30> */
.L_x_101:
[----:B------:R-:W-:Y:S05]  /*4b40*/  BSYNC.RECONVERGENT B3 ;  /* 0x0000000000037941 */ /* 0x000fea0003800200 */
.L_x_100:
[-C--:B------:R-:W-:Y:S02]  /*4b50*/  DFMA R22, R26, R2.reuse, R22 ;  /* 0x000000021a16722b */ /* 0x080fe40000000016 */
[----:B------:R-:W-:-:S11]  /*4b60*/  DFMA R20, R24, R2, R20 ;  /* 0x000000021814722b */ /* 0x000fd60000000014 */
.L_x_97:
[----:B------:R-:W-:Y:S05]  /*4b70*/  BSYNC.RECONVERGENT B2 ;  /* 0x0000000000027941 */ /* 0x000fea0003800200 */
.L_x_96:
        /* <DEDUP_REMOVED lines=42> */
.L_x_105:
[----:B------:R-:W-:Y:S05]  /*4e20*/  BSYNC.RECONVERGENT B3 ;  /* 0x0000000000037941 */ /* 0x000fea0003800200 */
.L_x_104:
        /* <DEDUP_REMOVED lines=30> */
.L_x_107:
[----:B------:R-:W-:Y:S05]  /*5010*/  BSYNC.RECONVERGENT B3 ;  /* 0x0000000000037941 */ /* 0x000fea0003800200 */
.L_x_106:
[-C--:B------:R-:W-:Y:S02]  /*5020*/  DFMA R22, R26, R2.reuse, R22 ;  /* 0x000000021a16722b */ /* 0x080fe40000000016 */
[----:B------:R-:W-:-:S11]  /*5030*/  DFMA R20, R24, R2, R20 ;  /* 0x000000021814722b */ /* 0x000fd60000000014 */
.L_x_103:
[----:B------:R-:W-:Y:S05]  /*5040*/  BSYNC.RECONVERGENT B2 ;  /* 0x0000000000027941 */ /* 0x000fea0003800200 */
.L_x_102:
        /* <DEDUP_REMOVED lines=42> */
.L_x_111:
[----:B------:R-:W-:Y:S05]  /*52f0*/  BSYNC.RECONVERGENT B3 ;  /* 0x0000000000037941 */ /* 0x000fea0003800200 */
.L_x_110:
        /* <DEDUP_REMOVED lines=30> */
.L_x_113:
[----:B------:R-:W-:Y:S05]  /*54e0*/  BSYNC.RECONVERGENT B3 ;  /* 0x0000000000037941 */ /* 0x000fea0003800200 */
.L_x_112:
[-C--:B------:R-:W-:Y:S02]  /*54f0*/  DFMA R22, R26, R2.reuse, R22 ;  /* 0x000000021a16722b */ /* 0x080fe40000000016 */
[----:B------:R-:W-:-:S11]  /*5500*/  DFMA R20, R24, R2, R20 ;  /* 0x000000021814722b */ /* 0x000fd60000000014 */
.L_x_109:
[----:B------:R-:W-:Y:S05]  /*5510*/  BSYNC.RECONVERGENT B2 ;  /* 0x0000000000027941 */ /* 0x000fea0003800200 */
.L_x_108:
        /* <DEDUP_REMOVED lines=42> */
.L_x_117:
[----:B------:R-:W-:Y:S05]  /*57c0*/  BSYNC.RECONVERGENT B3 ;  /* 0x0000000000037941 */ /* 0x000fea0003800200 */
.L_x_116:
        /* <DEDUP_REMOVED lines=30> */
.L_x_119:
[----:B------:R-:W-:Y:S05]  /*59b0*/  BSYNC.RECONVERGENT B3 ;  /* 0x0000000000037941 */ /* 0x000fea0003800200 */
.L_x_118:
[-C--:B------:R-:W-:Y:S02]  /*59c0*/  DFMA R22, R26, R2.reuse, R22 ;  /* 0x000000021a16722b */ /* 0x080fe40000000016 */
[----:B------:R-:W-:-:S11]  /*59d0*/  DFMA R20, R24, R2, R20 ;  /* 0x000000021814722b */ /* 0x000fd60000000014 */
.L_x_115:
[----:B------:R-:W-:Y:S05]  /*59e0*/  BSYNC.RECONVERGENT B2 ;  /* 0x0000000000027941 */ /* 0x000fea0003800200 */
.L_x_114:
        /* <DEDUP_REMOVED lines=42> */
.L_x_123:
[----:B------:R-:W-:Y:S05]  /*5c90*/  BSYNC.RECONVERGENT B3 ;  /* 0x0000000000037941 */ /* 0x000fea0003800200 */
.L_x_122:
        /* <DEDUP_REMOVED lines=30> */
.L_x_125:
[----:B------:R-:W-:Y:S05]  /*5e80*/  BSYNC.RECONVERGENT B3 ;  /* 0x0000000000037941 */ /* 0x000fea0003800200 */
.L_x_124:
[-C--:B------:R-:W-:Y:S02]  /*5e90*/  DFMA R22, R26, R2.reuse, R22 ;  /* 0x000000021a16722b */ /* 0x080fe40000000016 */
[----:B------:R-:W-:-:S11]  /*5ea0*/  DFMA R20, R24, R2, R20 ;  /* 0x000000021814722b */ /* 0x000fd60000000014 */
.L_x_121:
[----:B------:R-:W-:Y:S05]  /*5eb0*/  BSYNC.RECONVERGENT B2 ;  /* 0x0000000000027941 */ /* 0x000fea0003800200 */
.L_x_120:
        /* <DEDUP_REMOVED lines=42> */
.L_x_129:
[----:B------:R-:W-:Y:S05]  /*6160*/  BSYNC.RECONVERGENT B3 ;  /* 0x0000000000037941 */ /* 0x000fea0003800200 */
.L_x_128:
        /* <DEDUP_REMOVED lines=30> */
.L_x_131:
[----:B------:R-:W-:Y:S05]  /*6350*/  BSYNC.RECONVERGENT B3 ;  /* 0x0000000000037941 */ /* 0x000fea0003800200 */
.L_x_130:
[-C--:B------:R-:W-:Y:S02]  /*6360*/  DFMA R22, R26, R2.reuse, R22 ;  /* 0x000000021a16722b */ /* 0x080fe40000000016 */
[----:B------:R-:W-:-:S11]  /*6370*/  DFMA R20, R24, R2, R20 ;  /* 0x000000021814722b */ /* 0x000fd60000000014 */
.L_x_127:
[----:B------:R-:W-:Y:S05]  /*6380*/  BSYNC.RECONVERGENT B2 ;  /* 0x0000000000027941 */ /* 0x000fea0003800200 */
.L_x_126:
        /* <DEDUP_REMOVED lines=42> */
.L_x_135:
[----:B------:R-:W-:Y:S05]  /*6630*/  BSYNC.RECONVERGENT B3 ;  /* 0x0000000000037941 */ /* 0x000fea0003800200 */
.L_x_134:
        /* <DEDUP_REMOVED lines=30> */
.L_x_137:
[----:B------:R-:W-:Y:S05]  /*6820*/  BSYNC.RECONVERGENT B3 ;  /* 0x0000000000037941 */ /* 0x000fea0003800200 */
.L_x_136:
[-C--:B------:R-:W-:Y:S02]  /*6830*/  DFMA R22, R26, R2.reuse, R22 ;  /* 0x000000021a16722b */ /* 0x080fe40000000016 */
[----:B------:R-:W-:-:S11]  /*6840*/  DFMA R20, R24, R2, R20 ;  /* 0x000000021814722b */ /* 0x000fd60000000014 */
.L_x_133:
[----:B------:R-:W-:Y:S05]  /*6850*/  BSYNC.RECONVERGENT B2 ;  /* 0x0000000000027941 */ /* 0x000fea0003800200 */
.L_x_132:
        /* <DEDUP_REMOVED lines=42> */
.L_x_141:
[----:B------:R-:W-:Y:S05]  /*6b00*/  BSYNC.RECONVERGENT B3 ;  /* 0x0000000000037941 */ /* 0x000fea0003800200 */
.L_x_140:
        /* <DEDUP_REMOVED lines=30> */
.L_x_143:
[----:B------:R-:W-:Y:S05]  /*6cf0*/  BSYNC.RECONVERGENT B3 ;  /* 0x0000000000037941 */ /* 0x000fea0003800200 */
.L_x_142:
[-C--:B------:R-:W-:Y:S02]  /*6d00*/  DFMA R22, R26, R2.reuse, R22 ;  /* 0x000000021a16722b */ /* 0x080fe40000000016 */
[----:B------:R-:W-:-:S11]  /*6d10*/  DFMA R20, R24, R2, R20 ;  /* 0x000000021814722b */ /* 0x000fd60000000014 */
.L_x_139:
[----:B------:R-:W-:Y:S05]  /*6d20*/  BSYNC.RECONVERGENT B2 ;  /* 0x0000000000027941 */ /* 0x000fea0003800200 */
.L_x_138:
        /* <DEDUP_REMOVED lines=42> */
.L_x_147:
[----:B------:R-:W-:Y:S05]  /*6fd0*/  BSYNC.RECONVERGENT B3 ;  /* 0x0000000000037941 */ /* 0x000fea0003800200 */
.L_x_146:
        /* <DEDUP_REMOVED lines=30> */
.L_x_149:
[----:B------:R-:W-:Y:S05]  /*71c0*/  BSYNC.RECONVERGENT B3 ;  /* 0x0000000000037941 */ /* 0x000fea0003800200 */
.L_x_148:
[-C--:B------:R-:W-:Y:S02]  /*71d0*/  DFMA R22, R26, R2.reuse, R22 ;  /* 0x000000021a16722b */ /* 0x080fe40000000016 */
[----:B------:R-:W-:-:S11]  /*71e0*/  DFMA R20, R24, R2, R20 ;  /* 0x000000021814722b */ /* 0x000fd60000000014 */
.L_x_145:
[----:B------:R-:W-:Y:S05]  /*71f0*/  BSYNC.RECONVERGENT B2 ;  /* 0x0000000000027941 */ /* 0x000fea0003800200 */
.L_x_144:
        /* <DEDUP_REMOVED lines=42> */
.L_x_153:
[----:B------:R-:W-:Y:S05]  /*74a0*/  BSYNC.RECONVERGENT B3 ;  /* 0x0000000000037941 */ /* 0x000fea0003800200 */
.L_x_152:
        /* <DEDUP_REMOVED lines=30> */
.L_x_155:
[----:B------:R-:W-:Y:S05]  /*7690*/  BSYNC.RECONVERGENT B3 ;  /* 0x0000000000037941 */ /* 0x000fea0003800200 */
.L_x_154:
[-C--:B------:R-:W-:Y:S02]  /*76a0*/  DFMA R22, R26, R2.reuse, R22 ;  /* 0x000000021a16722b */ /* 0x080fe40000000016 */
[----:B------:R-:W-:-:S11]  /*76b0*/  DFMA R20, R24, R2, R20 ;  /* 0x000000021814722b */ /* 0x000fd60000000014 */
.L_x_151:
[----:B------:R-:W-:Y:S05]  /*76c0*/  BSYNC.RECONVERGENT B2 ;  /* 0x0000000000027941 */ /* 0x000fea0003800200 */
.L_x_150:
        /* <DEDUP_REMOVED lines=42> */
.L_x_159:
[----:B------:R-:W-:Y:S05]  /*7970*/  BSYNC.RECONVERGENT B3 ;  /* 0x0000000000037941 */ /* 0x000fea0003800200 */
.L_x_158:
        /* <DEDUP_REMOVED lines=30> */
.L_x_161:
[----:B------:R-:W-:Y:S05]  /*7b60*/  BSYNC.RECONVERGENT B3 ;  /* 0x0000000000037941 */ /* 0x000fea0003800200 */
.L_x_160:
[-C--:B------:R-:W-:Y:S02]  /*7b70*/  DFMA R22, R26, R2.reuse, R22 ;  /* 0x000000021a16722b */ /* 0x080fe40000000016 */
[----:B------:R-:W-:-:S11]  /*7b80*/  DFMA R20, R24, R2, R20 ;  /* 0x000000021814722b */ /* 0x000fd60000000014 */
.L_x_157:
[----:B------:R-:W-:Y:S05]  /*7b90*/  BSYNC.RECONVERGENT B2 ;  /* 0x0000000000027941 */ /* 0x000fea0003800200 */
.L_x_156:
        /* <DEDUP_REMOVED lines=42> */
.L_x_165:
[----:B------:R-:W-:Y:S05]  /*7e40*/  BSYNC.RECONVERGENT B3 ;  /* 0x0000000000037941 */ /* 0x000fea0003800200 */
.L_x_164:
        /* <DEDUP_REMOVED lines=30> */
.L_x_167:
[----:B------:R-:W-:Y:S05]  /*8030*/  BSYNC.RECONVERGENT B3 ;  /* 0x0000000000037941 */ /* 0x000fea0003800200 */
.L_x_166:
[-C--:B------:R-:W-:Y:S02]  /*8040*/  DFMA R22, R26, R2.reuse, R22 ;  /* 0x000000021a16722b */ /* 0x080fe40000000016 */
[----:B------:R-:W-:-:S11]  /*8050*/  DFMA R20, R24, R2, R20 ;  /* 0x000000021814722b */ /* 0x000fd60000000014 */
.L_x_163:
[----:B------:R-:W-:Y:S05]  /*8060*/  BSYNC.RECONVERGENT B2 ;  /* 0x0000000000027941 */ /* 0x000fea0003800200 */
.L_x_162:
        /* <DEDUP_REMOVED lines=42> */
.L_x_171:
[----:B------:R-:W-:Y:S05]  /*8310*/  BSYNC.RECONVERGENT B3 ;  /* 0x0000000000037941 */ /* 0x000fea0003800200 */
.L_x_170:
        /* <DEDUP_REMOVED lines=30> */
.L_x_173:
[----:B------:R-:W-:Y:S05]  /*8500*/  BSYNC.RECONVERGENT B3 ;  /* 0x0000000000037941 */ /* 0x000fea0003800200 */
.L_x_172:
[-C--:B------:R-:W-:Y:S02]  /*8510*/  DFMA R22, R26, R2.reuse, R22 ;  /* 0x000000021a16722b */ /* 0x080fe40000000016 */
[----:B------:R-:W-:-:S11]  /*8520*/  DFMA R20, R24, R2, R20 ;  /* 0x000000021814722b */ /* 0x000fd60000000014 */
.L_x_169:
[----:B------:R-:W-:Y:S05]  /*8530*/  BSYNC.RECONVERGENT B2 ;  /* 0x0000000000027941 */ /* 0x000fea0003800200 */
.L_x_168:
        /* <DEDUP_REMOVED lines=42> */
.L_x_177:
[----:B------:R-:W-:Y:S05]  /*87e0*/  BSYNC.RECONVERGENT B3 ;  /* 0x0000000000037941 */ /* 0x000fea0003800200 */
.L_x_176:
        /* <DEDUP_REMOVED lines=30> */
.L_x_179:
[----:B------:R-:W-:Y:S05]  /*89d0*/  BSYNC.RECONVERGENT B3 ;  /* 0x0000000000037941 */ /* 0x000fea0003800200 */
.L_x_178:
[-C--:B------:R-:W-:Y:S02]  /*89e0*/  DFMA R22, R26, R2.reuse, R22 ;  /* 0x000000021a16722b */ /* 0x080fe40000000016 */
[----:B------:R-:W-:-:S11]  /*89f0*/  DFMA R20, R24, R2, R20 ;  /* 0x000000021814722b */ /* 0x000fd60000000014 */
.L_x_175:
[----:B------:R-:W-:Y:S05]  /*8a00*/  BSYNC.RECONVERGENT B2 ;  /* 0x0000000000027941 */ /* 0x000fea0003800200 */
.L_x_174:
        /* <DEDUP_REMOVED lines=42> */
.L_x_183:
[----:B------:R-:W-:Y:S05]  /*8cb0*/  BSYNC.RECONVERGENT B3 ;  /* 0x0000000000037941 */ /* 0x000fea0003800200 */
.L_x_182:
        /* <DEDUP_REMOVED lines=30> */
.L_x_185:
[----:B------:R-:W-:Y:S05]  /*8ea0*/  BSYNC.RECONVERGENT B3 ;  /* 0x0000000000037941 */ /* 0x000fea0003800200 */
.L_x_184:
[-C--:B------:R-:W-:Y:S02]  /*8eb0*/  DFMA R22, R26, R2.reuse, R22 ;  /* 0x000000021a16722b */ /* 0x080fe40000000016 */
[----:B------:R-:W-:-:S11]  /*8ec0*/  DFMA R20, R24, R2, R20 ;  /* 0x000000021814722b */ /* 0x000fd60000000014 */
.L_x_181:
[----:B------:R-:W-:Y:S05]  /*8ed0*/  BSYNC.RECONVERGENT B2 ;  /* 0x0000000000027941 */ /* 0x000fea0003800200 */
.L_x_180:
        /* <DEDUP_REMOVED lines=42> */
.L_x_189:
[----:B------:R-:W-:Y:S05]  /*9180*/  BSYNC.RECONVERGENT B3 ;  /* 0x0000000000037941 */ /* 0x000fea0003800200 */
.L_x_188:
        /* <DEDUP_REMOVED lines=30> */
.L_x_191:
[----:B------:R-:W-:Y:S05]  /*9370*/  BSYNC.RECONVERGENT B3 ;  /* 0x0000000000037941 */ /* 0x000fea0003800200 */
.L_x_190:
[-C--:B------:R-:W-:Y:S02]  /*9380*/  DFMA R22, R26, R2.reuse, R22 ;  /* 0x000000021a16722b */ /* 0x080fe40000000016 */
[----:B------:R-:W-:-:S11]  /*9390*/  DFMA R20, R24, R2, R20 ;  /* 0x000000021814722b */ /* 0x000fd60000000014 */
.L_x_187:
[----:B------:R-:W-:Y:S05]  /*93a0*/  BSYNC.RECONVERGENT B2 ;  /* 0x0000000000027941 */ /* 0x000fea0003800200 */
.L_x_186:
        /* <DEDUP_REMOVED lines=42> */
.L_x_195:
[----:B------:R-:W-:Y:S05]  /*9650*/  BSYNC.RECONVERGENT B3 ;  /* 0x0000000000037941 */ /* 0x000fea0003800200 */
.L_x_194:
        /* <DEDUP_REMOVED lines=30> */
.L_x_197:
[----:B------:R-:W-:Y:S05]  /*9840*/  BSYNC.RECONVERGENT B3 ;  /* 0x0000000000037941 */ /* 0x000fea0003800200 */
.L_x_196:
[-C--:B------:R-:W-:Y:S02]  /*9850*/  DFMA R22, R26, R2.reuse, R22 ;  /* 0x000000021a16722b */ /* 0x080fe40000000016 */
[----:B------:R-:W-:-:S11]  /*9860*/  DFMA R20, R24, R2, R20 ;  /* 0x000000021814722b */ /* 0x000fd60000000014 */
.L_x_193:
[----:B------:R-:W-:Y:S05]  /*9870*/  BSYNC.RECONVERGENT B2 ;  /* 0x0000000000027941 */ /* 0x000fea0003800200 */
.L_x_192:
        /* <DEDUP_REMOVED lines=42> */
.L_x_201:
[----:B------:R-:W-:Y:S05]  /*9b20*/  BSYNC.RECONVERGENT B3 ;  /* 0x0000000000037941 */ /* 0x000fea0003800200 */
.L_x_200:
        /* <DEDUP_REMOVED lines=30> */
.L_x_203:
[----:B------:R-:W-:Y:S05]  /*9d10*/  BSYNC.RECONVERGENT B3 ;  /* 0x0000000000037941 */ /* 0x000fea0003800200 */
.L_x_202:
[-C--:B------:R-:W-:Y:S02]  /*9d20*/  DFMA R22, R26, R2.reuse, R22 ;  /* 0x000000021a16722b */ /* 0x080fe40000000016 */
[----:B------:R-:W-:-:S11]  /*9d30*/  DFMA R20, R24, R2, R20 ;  /* 0x000000021814722b */ /* 0x000fd60000000014 */
.L_x_199:
[----:B------:R-:W-:Y:S05]  /*9d40*/  BSYNC.RECONVERGENT B2 ;  /* 0x0000000000027941 */ /* 0x000fea0003800200 */
.L_x_198:
        /* <DEDUP_REMOVED lines=42> */
.L_x_207:
[----:B------:R-:W-:Y:S05]  /*9ff0*/  BSYNC.RECONVERGENT B3 ;  /* 0x0000000000037941 */ /* 0x000fea0003800200 */
.L_x_206:
        /* <DEDUP_REMOVED lines=30> */
.L_x_209:
[----:B------:R-:W-:Y:S05]  /*a1e0*/  BSYNC.RECONVERGENT B3 ;  /* 0x0000000000037941 */ /* 0x000fea0003800200 */
.L_x_208:
[-C--:B------:R-:W-:Y:S02]  /*a1f0*/  DFMA R22, R26, R2.reuse, R22 ;  /* 0x000000021a16722b */ /* 0x080fe40000000016 */
[----:B------:R-:W-:-:S11]  /*a200*/  DFMA R20, R24, R2, R20 ;  /* 0x000000021814722b */ /* 0x000fd60000000014 */
.L_x_205:
[----:B------:R-:W-:Y:S05]  /*a210*/  BSYNC.RECONVERGENT B2 ;  /* 0x0000000000027941 */ /* 0x000fea0003800200 */
.L_x_204:
        /* <DEDUP_REMOVED lines=42> */
.L_x_213:
[----:B------:R-:W-:Y:S05]  /*a4c0*/  BSYNC.RECONVERGENT B3 ;  /* 0x0000000000037941 */ /* 0x000fea0003800200 */
.L_x_212:
        /* <DEDUP_REMOVED lines=30> */
.L_x_215:
[----:B------:R-:W-:Y:S05]  /*a6b0*/  BSYNC.RECONVERGENT B3 ;  /* 0x0000000000037941 */ /* 0x000fea0003800200 */
.L_x_214:
[-C--:B------:R-:W-:Y:S02]  /*a6c0*/  DFMA R22, R26, R2.reuse, R22 ;  /* 0x000000021a16722b */ /* 0x080fe40000000016 */
[----:B------:R-:W-:-:S11]  /*a6d0*/  DFMA R20, R24, R2, R20 ;  /* 0x000000021814722b */ /* 0x000fd60000000014 */
.L_x_211:
[----:B------:R-:W-:Y:S05]  /*a6e0*/  BSYNC.RECONVERGENT B2 ;  /* 0x0000000000027941 */ /* 0x000fea0003800200 */
.L_x_210:
        /* <DEDUP_REMOVED lines=42> */
.L_x_219:
[----:B------:R-:W-:Y:S05]  /*a990*/  BSYNC.RECONVERGENT B3 ;  /* 0x0000000000037941 */ /* 0x000fea0003800200 */
.L_x_218:
        /* <DEDUP_REMOVED lines=30> */
.L_x_221:
[----:B------:R-:W-:Y:S05]  /*ab80*/  BSYNC.RECONVERGENT B3 ;  /* 0x0000000000037941 */ /* 0x000fea0003800200 */
.L_x_220:
[-C--:B------:R-:W-:Y:S02]  /*ab90*/  DFMA R22, R26, R2.reuse, R22 ;  /* 0x000000021a16722b */ /* 0x080fe40000000016 */
[----:B------:R-:W-:-:S11]  /*aba0*/  DFMA R20, R24, R2, R20 ;  /* 0x000000021814722b */ /* 0x000fd60000000014 */
.L_x_217:
[----:B------:R-:W-:Y:S05]  /*abb0*/  BSYNC.RECONVERGENT B2 ;  /* 0x0000000000027941 */ /* 0x000fea0003800200 */
.L_x_216:
        /* <DEDUP_REMOVED lines=42> */
.L_x_225:
[----:B------:R-:W-:Y:S05]  /*ae60*/  BSYNC.RECONVERGENT B3 ;  /* 0x0000000000037941 */ /* 0x000fea0003800200 */
.L_x_224:
        /* <DEDUP_REMOVED lines=30> */
.L_x_227:
[----:B------:R-:W-:Y:S05]  /*b050*/  BSYNC.RECONVERGENT B3 ;  /* 0x0000000000037941 */ /* 0x000fea0003800200 */
.L_x_226:
[-C--:B------:R-:W-:Y:S02]  /*b060*/  DFMA R22, R26, R2.reuse, R22 ;  /* 0x000000021a16722b */ /* 0x080fe40000000016 */
[----:B------:R-:W-:-:S11]  /*b070*/  DFMA R20, R24, R2, R20 ;  /* 0x000000021814722b */ /* 0x000fd60000000014 */
.L_x_223:
[----:B------:R-:W-:Y:S05]  /*b080*/  BSYNC.RECONVERGENT B2 ;  /* 0x0000000000027941 */ /* 0x000fea0003800200 */
.L_x_222:
        /* <DEDUP_REMOVED lines=42> */
.L_x_231:
[----:B------:R-:W-:Y:S05]  /*b330*/  BSYNC.RECONVERGENT B3 ;  /* 0x0000000000037941 */ /* 0x000fea0003800200 */
.L_x_230:
        /* <DEDUP_REMOVED lines=30> */
.L_x_233:
[----:B------:R-:W-:Y:S05]  /*b520*/  BSYNC.RECONVERGENT B3 ;  /* 0x0000000000037941 */ /* 0x000fea0003800200 */
.L_x_232:
[-C--:B------:R-:W-:Y:S02]  /*b530*/  DFMA R22, R26, R2.reuse, R22 ;  /* 0x000000021a16722b */ /* 0x080fe40000000016 */
[----:B------:R-:W-:-:S11]  /*b540*/  DFMA R20, R24, R2, R20 ;  /* 0x000000021814722b */ /* 0x000fd60000000014 */
.L_x_229:
[----:B------:R-:W-:Y:S05]  /*b550*/  BSYNC.RECONVERGENT B2 ;  /* 0x0000000000027941 */ /* 0x000fea0003800200 */
.L_x_228:
        /* <DEDUP_REMOVED lines=42> */
.L_x_237:
[----:B------:R-:W-:Y:S05]  /*b800*/  BSYNC.RECONVERGENT B3 ;  /* 0x0000000000037941 */ /* 0x000fea0003800200 */
.L_x_236:
        /* <DEDUP_REMOVED lines=30> */
.L_x_239:
[----:B------:R-:W-:Y:S05]  /*b9f0*/  BSYNC.RECONVERGENT B3 ;  /* 0x0000000000037941 */ /* 0x000fea0003800200 */
.L_x_238:
[-C--:B------:R-:W-:Y:S02]  /*ba00*/  DFMA R22, R26, R2.reuse, R22 ;  /* 0x000000021a16722b */ /* 0x080fe40000000016 */
[----:B------:R-:W-:-:S11]  /*ba10*/  DFMA R20, R24, R2, R20 ;  /* 0x000000021814722b */ /* 0x000fd60000000014 */
.L_x_235:
[----:B------:R-:W-:Y:S05]  /*ba20*/  BSYNC.RECONVERGENT B2 ;  /* 0x0000000000027941 */ /* 0x000fea0003800200 */
.L_x_234:
        /* <DEDUP_REMOVED lines=42> */
.L_x_243:
[----:B------:R-:W-:Y:S05]  /*bcd0*/  BSYNC.RECONVERGENT B3 ;  /* 0x0000000000037941 */ /* 0x000fea0003800200 */
.L_x_242:
        /* <DEDUP_REMOVED lines=30> */
.L_x_245:
[----:B------:R-:W-:Y:S05]  /*bec0*/  BSYNC.RECONVERGENT B3 ;  /* 0x0000000000037941 */ /* 0x000fea0003800200 */
.L_x_244:
[-C--:B------:R-:W-:Y:S02]  /*bed0*/  DFMA R22, R26, R2.reuse, R22 ;  /* 0x000000021a16722b */ /* 0x080fe40000000016 */
[----:B------:R-:W-:-:S11]  /*bee0*/  DFMA R20, R24, R2, R20 ;  /* 0x000000021814722b */ /* 0x000fd60000000014 */
.L_x_241:
[----:B------:R-:W-:Y:S05]  /*bef0*/  BSYNC.RECONVERGENT B2 ;  /* 0x0000000000027941 */ /* 0x000fea0003800200 */
.L_x_240:
        /* <DEDUP_REMOVED lines=42> */
.L_x_249:
[----:B------:R-:W-:Y:S05]  /*c1a0*/  BSYNC.RECONVERGENT B3 ;  /* 0x0000000000037941 */ /* 0x000fea0003800200 */
.L_x_248:
        /* <DEDUP_REMOVED lines=30> */
.L_x_251:
[----:B------:R-:W-:Y:S05]  /*c390*/  BSYNC.RECONVERGENT B3 ;  /* 0x0000000000037941 */ /* 0x000fea0003800200 */
.L_x_250:
[-C--:B------:R-:W-:Y:S02]  /*c3a0*/  DFMA R22, R26, R2.reuse, R22 ;  /* 0x000000021a16722b */ /* 0x080fe40000000016 */
[----:B------:R-:W-:-:S11]  /*c3b0*/  DFMA R20, R24, R2, R20 ;  /* 0x000000021814722b */ /* 0x000fd60000000014 */
.L_x_247:
[----:B------:R-:W-:Y:S05]  /*c3c0*/  BSYNC.RECONVERGENT B2 ;  /* 0x0000000000027941 */ /* 0x000fea0003800200 */
.L_x_246:
        /* <DEDUP_REMOVED lines=42> */
.L_x_255:
[----:B------:R-:W-:Y:S05]  /*c670*/  BSYNC.RECONVERGENT B3 ;  /* 0x0000000000037941 */ /* 0x000fea0003800200 */
.L_x_254:
        /* <DEDUP_REMOVED lines=30> */
.L_x_257:
[----:B------:R-:W-:Y:S05]  /*c860*/  BSYNC.RECONVERGENT B3 ;  /* 0x0000000000037941 */ /* 0x000fea0003800200 */
.L_x_256:
[-C--:B------:R-:W-:Y:S02]  /*c870*/  DFMA R22, R26, R2.reuse, R22 ;  /* 0x000000021a16722b */ /* 0x080fe40000000016 */
[----:B------:R-:W-:-:S11]  /*c880*/  DFMA R20, R24, R2, R20 ;  /* 0x000000021814722b */ /* 0x000fd60000000014 */
.L_x_253:
[----:B------:R-:W-:Y:S05]  /*c890*/  BSYNC.RECONVERGENT B2 ;  /* 0x0000000000027941 */ /* 0x000fea0003800200 */
.L_x_252:
        /* <DEDUP_REMOVED lines=42> */
.L_x_261:
[----:B------:R-:W-:Y:S05]  /*cb40*/  BSYNC.RECONVERGENT B3 ;  /* 0x0000000000037941 */ /* 0x000fea0003800200 */
.L_x_260:
        /* <DEDUP_REMOVED lines=30> */
.L_x_263:
[----:B------:R-:W-:Y:S05]  /*cd30*/  BSYNC.RECONVERGENT B3 ;  /* 0x0000000000037941 */ /* 0x000fea0003800200 */
.L_x_262:
[-C--:B------:R-:W-:Y:S02]  /*cd40*/  DFMA R22, R26, R2.reuse, R22 ;  /* 0x000000021a16722b */ /* 0x080fe40000000016 */
[----:B------:R-:W-:-:S11]  /*cd50*/  DFMA R20, R24, R2, R20 ;  /* 0x000000021814722b */ /* 0x000fd60000000014 */
.L_x_259:
[----:B------:R-:W-:Y:S05]  /*cd60*/  BSYNC.RECONVERGENT B2 ;  /* 0x0000000000027941 */ /* 0x000fea0003800200 */
.L_x_258:
        /* <DEDUP_REMOVED lines=42> */
.L_x_267:
[----:B------:R-:W-:Y:S05]  /*d010*/  BSYNC.RECONVERGENT B3 ;  /* 0x0000000000037941 */ /* 0x000fea0003800200 */
.L_x_266:
        /* <DEDUP_REMOVED lines=30> */
.L_x_269:
[----:B------:R-:W-:Y:S05]  /*d200*/  BSYNC.RECONVERGENT B3 ;  /* 0x0000000000037941 */ /* 0x000fea0003800200 */
.L_x_268:
[-C--:B------:R-:W-:Y:S02]  /*d210*/  DFMA R22, R26, R2.reuse, R22 ;  /* 0x000000021a16722b */ /* 0x080fe40000000016 */
[----:B------:R-:W-:-:S11]  /*d220*/  DFMA R20, R24, R2, R20 ;  /* 0x000000021814722b */ /* 0x000fd60000000014 */
.L_x_265:
[----:B------:R-:W-:Y:S05]  /*d230*/  BSYNC.RECONVERGENT B2 ;  /* 0x0000000000027941 */ /* 0x000fea0003800200 */
.L_x_264:
        /* <DEDUP_REMOVED lines=42> */
.L_x_273:
[----:B------:R-:W-:Y:S05]  /*d4e0*/  BSYNC.RECONVERGENT B3 ;  /* 0x0000000000037941 */ /* 0x000fea0003800200 */
.L_x_272:
        /* <DEDUP_REMOVED lines=30> */
.L_x_275:
[----:B------:R-:W-:Y:S05]  /*d6d0*/  BSYNC.RECONVERGENT B3 ;  /* 0x0000000000037941 */ /* 0x000fea0003800200 */
.L_x_274:
[-C--:B------:R-:W-:Y:S02]  /*d6e0*/  DFMA R22, R26, R2.reuse, R22 ;  /* 0x000000021a16722b */ /* 0x080fe40000000016 */
[----:B------:R-:W-:-:S11]  /*d6f0*/  DFMA R20, R24, R2, R20 ;  /* 0x000000021814722b */ /* 0x000fd60000000014 */
.L_x_271:
[----:B------:R-:W-:Y:S05]  /*d700*/  BSYNC.RECONVERGENT B2 ;  /* 0x0000000000027941 */ /* 0x000fea0003800200 */
.L_x_270:
        /* <DEDUP_REMOVED lines=42> */
.L_x_279:
[----:B------:R-:W-:Y:S05]  /*d9b0*/  BSYNC.RECONVERGENT B3 ;  /* 0x0000000000037941 */ /* 0x000fea0003800200 */
.L_x_278:
        /* <DEDUP_REMOVED lines=30> */
.L_x_281:
[----:B------:R-:W-:Y:S05]  /*dba0*/  BSYNC.RECONVERGENT B3 ;  /* 0x0000000000037941 */ /* 0x000fea0003800200 */
.L_x_280:
[-C--:B------:R-:W-:Y:S02]  /*dbb0*/  DFMA R22, R26, R2.reuse, R22 ;  /* 0x000000021a16722b */ /* 0x080fe40000000016 */
[----:B------:R-:W-:-:S11]  /*dbc0*/  DFMA R20, R24, R2, R20 ;  /* 0x000000021814722b */ /* 0x000fd60000000014 */
.L_x_277:
[----:B------:R-:W-:Y:S05]  /*dbd0*/  BSYNC.RECONVERGENT B2 ;  /* 0x0000000000027941 */ /* 0x000fea0003800200 */
.L_x_276:
        /* <DEDUP_REMOVED lines=42> */
.L_x_285:
[----:B------:R-:W-:Y:S05]  /*de80*/  BSYNC.RECONVERGENT B3 ;  /* 0x0000000000037941 */ /* 0x000fea0003800200 */
.L_x_284:
        /* <DEDUP_REMOVED lines=30> */
.L_x_287:
[----:B------:R-:W-:Y:S05]  /*e070*/  BSYNC.RECONVERGENT B3 ;  /* 0x0000000000037941 */ /* 0x000fea0003800200 */
.L_x_286:
[-C--:B------:R-:W-:Y:S02]  /*e080*/  DFMA R22, R26, R2.reuse, R22 ;  /* 0x000000021a16722b */ /* 0x080fe40000000016 */
[----:B------:R-:W-:-:S11]  /*e090*/  DFMA R20, R24, R2, R20 ;  /* 0x000000021814722b */ /* 0x000fd60000000014 */
.L_x_283:
[----:B------:R-:W-:Y:S05]  /*e0a0*/  BSYNC.RECONVERGENT B2 ;  /* 0x0000000000027941 */ /* 0x000fea0003800200 */
.L_x_282:
        /* <DEDUP_REMOVED lines=42> */
.L_x_291:
[----:B------:R-:W-:Y:S05]  /*e350*/  BSYNC.RECONVERGENT B3 ;  /* 0x0000000000037941 */ /* 0x000fea0003800200 */
.L_x_290:
        /* <DEDUP_REMOVED lines=30> */
.L_x_293:
[----:B------:R-:W-:Y:S05]  /*e540*/  BSYNC.RECONVERGENT B3 ;  /* 0x0000000000037941 */ /* 0x000fea0003800200 */
.L_x_292:
[-C--:B------:R-:W-:Y:S02]  /*e550*/  DFMA R22, R26, R2.reuse, R22 ;  /* 0x000000021a16722b */ /* 0x080fe40000000016 */
[----:B------:R-:W-:-:S11]  /*e560*/  DFMA R20, R24, R2, R20 ;  /* 0x000000021814722b */ /* 0x000fd60000000014 */
.L_x_289:
[----:B------:R-:W-:Y:S05]  /*e570*/  BSYNC.RECONVERGENT B2 ;  /* 0x0000000000027941 */ /* 0x000fea0003800200 */
.L_x_288:
        /* <DEDUP_REMOVED lines=42> */
.L_x_297:
[----:B------:R-:W-:Y:S05]  /*e820*/  BSYNC.RECONVERGENT B3 ;  /* 0x0000000000037941 */ /* 0x000fea0003800200 */
.L_x_296:
        /* <DEDUP_REMOVED lines=30> */
.L_x_299:
[----:B------:R-:W-:Y:S05]  /*ea10*/  BSYNC.RECONVERGENT B3 ;  /* 0x0000000000037941 */ /* 0x000fea0003800200 */
.L_x_298:
[-C--:B------:R-:W-:Y:S02]  /*ea20*/  DFMA R22, R26, R2.reuse, R22 ;  /* 0x000000021a16722b */ /* 0x080fe40000000016 */
[----:B------:R-:W-:-:S11]  /*ea30*/  DFMA R20, R24, R2, R20 ;  /* 0x000000021814722b */ /* 0x000fd60000000014 */
.L_x_295:
[----:B------:R-:W-:Y:S05]  /*ea40*/  BSYNC.RECONVERGENT B2 ;  /* 0x0000000000027941 */ /* 0x000fea0003800200 */
.L_x_294:
        /* <DEDUP_REMOVED lines=42> */
.L_x_303:
[----:B------:R-:W-:Y:S05]  /*ecf0*/  BSYNC.RECONVERGENT B3 ;  /* 0x0000000000037941 */ /* 0x000fea0003800200 */
.L_x_302:
        /* <DEDUP_REMOVED lines=30> */
.L_x_305:
[----:B------:R-:W-:Y:S05]  /*eee0*/  BSYNC.RECONVERGENT B3 ;  /* 0x0000000000037941 */ /* 0x000fea0003800200 */
.L_x_304:
[-C--:B------:R-:W-:Y:S02]  /*eef0*/  DFMA R22, R26, R2.reuse, R22 ;  /* 0x000000021a16722b */ /* 0x080fe40000000016 */
[----:B------:R-:W-:-:S11]  /*ef00*/  DFMA R20, R24, R2, R20 ;  /* 0x000000021814722b */ /* 0x000fd60000000014 */
.L_x_301:
[----:B------:R-:W-:Y:S05]  /*ef10*/  BSYNC.RECONVERGENT B2 ;  /* 0x0000000000027941 */ /* 0x000fea0003800200 */
.L_x_300:
        /* <DEDUP_REMOVED lines=42> */
.L_x_309:
[----:B------:R-:W-:Y:S05]  /*f1c0*/  BSYNC.RECONVERGENT B3 ;  /* 0x0000000000037941 */ /* 0x000fea0003800200 */
.L_x_308:
        /* <DEDUP_REMOVED lines=30> */
.L_x_311:
[----:B------:R-:W-:Y:S05]  /*f3b0*/  BSYNC.RECONVERGENT B3 ;  /* 0x0000000000037941 */ /* 0x000fea0003800200 */
.L_x_310:
[-C--:B------:R-:W-:Y:S02]  /*f3c0*/  DFMA R22, R26, R2.reuse, R22 ;  /* 0x000000021a16722b */ /* 0x080fe40000000016 */
[----:B------:R-:W-:-:S11]  /*f3d0*/  DFMA R20, R24, R2, R20 ;  /* 0x000000021814722b */ /* 0x000fd60000000014 */
.L_x_307:
[----:B------:R-:W-:Y:S05]  /*f3e0*/  BSYNC.RECONVERGENT B2 ;  /* 0x0000000000027941 */ /* 0x000fea0003800200 */
.L_x_306:
        /* <DEDUP_REMOVED lines=42> */
.L_x_315:
[----:B------:R-:W-:Y:S05]  /*f690*/  BSYNC.RECONVERGENT B3 ;  /* 0x0000000000037941 */ /* 0x000fea0003800200 */
.L_x_314:
        /* <DEDUP_REMOVED lines=30> */
.L_x_317:
[----:B------:R-:W-:Y:S05]  /*f880*/  BSYNC.RECONVERGENT B3 ;  /* 0x0000000000037941 */ /* 0x000fea0003800200 */
.L_x_316:
[-C--:B------:R-:W-:Y:S02]  /*f890*/  DFMA R22, R26, R2.reuse, R22 ;  /* 0x000000021a16722b */ /* 0x080fe40000000016 */
[----:B------:R-:W-:-:S11]  /*f8a0*/  DFMA R20, R24, R2, R20 ;  /* 0x000000021814722b */ /* 0x000fd60000000014 */
.L_x_313:
[----:B------:R-:W-:Y:S05]  /*f8b0*/  BSYNC.RECONVERGENT B2 ;  /* 0x0000000000027941 */ /* 0x000fea0003800200 */
.L_x_312:
        /* <DEDUP_REMOVED lines=42> */
.L_x_321:
[----:B------:R-:W-:Y:S05]  /*fb60*/  BSYNC.RECONVERGENT B3 ;  /* 0x0000000000037941 */ /* 0x000fea0003800200 */
.L_x_320:
        /* <DEDUP_REMOVED lines=30> */
.L_x_323:
[----:B------:R-:W-:Y:S05]  /*fd50*/  BSYNC.RECONVERGENT B3 ;  /* 0x0000000000037941 */ /* 0x000fea0003800200 */
.L_x_322:
[-C--:B------:R-:W-:Y:S02]  /*fd60*/  DFMA R22, R26, R2.reuse, R22 ;  /* 0x000000021a16722b */ /* 0x080fe40000000016 */
[----:B------:R-:W-:-:S11]  /*fd70*/  DFMA R20, R24, R2, R20 ;  /* 0x000000021814722b */ /* 0x000fd60000000014 */
.L_x_319:
[----:B------:R-:W-:Y:S05]  /*fd80*/  BSYNC.RECONVERGENT B2 ;  /* 0x0000000000027941 */ /* 0x000fea0003800200 */
.L_x_318:
        /* <DEDUP_REMOVED lines=42> */
.L_x_327:
[----:B------:R-:W-:Y:S05]  /*10030*/  BSYNC.RECONVERGENT B3 ;  /* 0x0000000000037941 */ /* 0x000fea0003800200 */
.L_x_326:
        /* <DEDUP_REMOVED lines=30> */
.L_x_329:
[----:B------:R-:W-:Y:S05]  /*10220*/  BSYNC.RECONVERGENT B3 ;  /* 0x0000000000037941 */ /* 0x000fea0003800200 */
.L_x_328:
[-C--:B------:R-:W-:Y:S02]  /*10230*/  DFMA R22, R26, R2.reuse, R22 ;  /* 0x000000021a16722b */ /* 0x080fe40000000016 */
[----:B------:R-:W-:-:S11]  /*10240*/  DFMA R20, R24, R2, R20 ;  /* 0x000000021814722b */ /* 0x000fd60000000014 */
.L_x_325:
[----:B------:R-:W-:Y:S05]  /*10250*/  BSYNC.RECONVERGENT B2 ;  /* 0x0000000000027941 */ /* 0x000fea0003800200 */
.L_x_324:
        /* <DEDUP_REMOVED lines=42> */
.L_x_333:
[----:B------:R-:W-:Y:S05]  /*10500*/  BSYNC.RECONVERGENT B3 ;  /* 0x0000000000037941 */ /* 0x000fea0003800200 */
.L_x_332:
        /* <DEDUP_REMOVED lines=30> */
.L_x_335:
[----:B------:R-:W-:Y:S05]  /*106f0*/  BSYNC.RECONVERGENT B3 ;  /* 0x0000000000037941 */ /* 0x000fea0003800200 */
.L_x_334:
[-C--:B------:R-:W-:Y:S02]  /*10700*/  DFMA R22, R26, R2.reuse, R22 ;  /* 0x000000021a16722b */ /* 0x080fe40000000016 */
[----:B------:R-:W-:-:S11]  /*10710*/  DFMA R20, R24, R2, R20 ;  /* 0x000000021814722b */ /* 0x000fd60000000014 */
.L_x_331:
[----:B------:R-:W-:Y:S05]  /*10720*/  BSYNC.RECONVERGENT B2 ;  /* 0x0000000000027941 */ /* 0x000fea0003800200 */
.L_x_330:
        /* <DEDUP_REMOVED lines=42> */
.L_x_339:
[----:B------:R-:W-:Y:S05]  /*109d0*/  BSYNC.RECONVERGENT B3 ;  /* 0x0000000000037941 */ /* 0x000fea0003800200 */
.L_x_338:
        /* <DEDUP_REMOVED lines=30> */
.L_x_341:
[----:B------:R-:W-:Y:S05]  /*10bc0*/  BSYNC.RECONVERGENT B3 ;  /* 0x0000000000037941 */ /* 0x000fea0003800200 */
.L_x_340:
[-C--:B------:R-:W-:Y:S02]  /*10bd0*/  DFMA R22, R26, R2.reuse, R22 ;  /* 0x000000021a16722b */ /* 0x080fe40000000016 */
[----:B------:R-:W-:-:S11]  /*10be0*/  DFMA R20, R24, R2, R20 ;  /* 0x000000021814722b */ /* 0x000fd60000000014 */
.L_x_337:
[----:B------:R-:W-:Y:S05]  /*10bf0*/  BSYNC.RECONVERGENT B2 ;  /* 0x0000000000027941 */ /* 0x000fea0003800200 */
.L_x_336:
        /* <DEDUP_REMOVED lines=42> */
.L_x_345:
[----:B------:R-:W-:Y:S05]  /*10ea0*/  BSYNC.RECONVERGENT B3 ;  /* 0x0000000000037941 */ /* 0x000fea0003800200 */
.L_x_344:
        /* <DEDUP_REMOVED lines=30> */
.L_x_347:
[----:B------:R-:W-:Y:S05]  /*11090*/  BSYNC.RECONVERGENT B3 ;  /* 0x0000000000037941 */ /* 0x000fea0003800200 */
.L_x_346:
[-C--:B------:R-:W-:Y:S02]  /*110a0*/  DFMA R22, R26, R2.reuse, R22 ;  /* 0x000000021a16722b */ /* 0x080fe40000000016 */
[----:B------:R-:W-:-:S11]  /*110b0*/  DFMA R20, R24, R2, R20 ;  /* 0x000000021814722b */ /* 0x000fd60000000014 */
.L_x_343:
[----:B------:R-:W-:Y:S05]  /*110c0*/  BSYNC.RECONVERGENT B2 ;  /* 0x0000000000027941 */ /* 0x000fea0003800200 */
.L_x_342:
        /* <DEDUP_REMOVED lines=42> */
.L_x_351:
[----:B------:R-:W-:Y:S05]  /*11370*/  BSYNC.RECONVERGENT B3 ;  /* 0x0000000000037941 */ /* 0x000fea0003800200 */
.L_x_350:
        /* <DEDUP_REMOVED lines=30> */
.L_x_353:
[----:B------:R-:W-:Y:S05]  /*11560*/  BSYNC.RECONVERGENT B3 ;  /* 0x0000000000037941 */ /* 0x000fea0003800200 */
.L_x_352:
[-C--:B------:R-:W-:Y:S02]  /*11570*/  DFMA R22, R26, R2.reuse, R22 ;  /* 0x000000021a16722b */ /* 0x080fe40000000016 */
[----:B------:R-:W-:-:S11]  /*11580*/  DFMA R20, R24, R2, R20 ;  /* 0x000000021814722b */ /* 0x000fd60000000014 */
.L_x_349:
[----:B------:R-:W-:Y:S05]  /*11590*/  BSYNC.RECONVERGENT B2 ;  /* 0x0000000000027941 */ /* 0x000fea0003800200 */
.L_x_348:
        /* <DEDUP_REMOVED lines=42> */
.L_x_357:
[----:B------:R-:W-:Y:S05]  /*11840*/  BSYNC.RECONVERGENT B3 ;  /* 0x0000000000037941 */ /* 0x000fea0003800200 */
.L_x_356:
        /* <DEDUP_REMOVED lines=30> */
.L_x_359:
[----:B------:R-:W-:Y:S05]  /*11a30*/  BSYNC.RECONVERGENT B3 ;  /* 0x0000000000037941 */ /* 0x000fea0003800200 */
.L_x_358:
[-C--:B------:R-:W-:Y:S02]  /*11a40*/  DFMA R22, R26, R2.reuse, R22 ;  /* 0x000000021a16722b */ /* 0x080fe40000000016 */
[----:B------:R-:W-:-:S11]  /*11a50*/  DFMA R20, R24, R2, R20 ;  /* 0x000000021814722b */ /* 0x000fd60000000014 */
.L_x_355:
[----:B------:R-:W-:Y:S05]  /*11a60*/  BSYNC.RECONVERGENT B2 ;  /* 0x0000000000027941 */ /* 0x000fea0003800200 */
.L_x_354:
        /* <DEDUP_REMOVED lines=42> */
.L_x_363:
[----:B------:R-:W-:Y:S05]  /*11d10*/  BSYNC.RECONVERGENT B3 ;  /* 0x0000000000037941 */ /* 0x000fea0003800200 */
.L_x_362:
        /* <DEDUP_REMOVED lines=30> */
.L_x_365:
[----:B------:R-:W-:Y:S05]  /*11f00*/  BSYNC.RECONVERGENT B3 ;  /* 0x0000000000037941 */ /* 0x000fea0003800200 */
.L_x_364:
[-C--:B------:R-:W-:Y:S02]  /*11f10*/  DFMA R22, R26, R2.reuse, R22 ;  /* 0x000000021a16722b */ /* 0x080fe40000000016 */
[----:B------:R-:W-:-:S11]  /*11f20*/  DFMA R20, R24, R2, R20 ;  /* 0x000000021814722b */ /* 0x000fd60000000014 */
.L_x_361:
[----:B------:R-:W-:Y:S05]  /*11f30*/  BSYNC.RECONVERGENT B2 ;  /* 0x0000000000027941 */ /* 0x000fea0003800200 */
.L_x_360:
        /* <DEDUP_REMOVED lines=42> */
.L_x_369:
[----:B------:R-:W-:Y:S05]  /*121e0*/  BSYNC.RECONVERGENT B3 ;  /* 0x0000000000037941 */ /* 0x000fea0003800200 */
.L_x_368:
        /* <DEDUP_REMOVED lines=30> */
.L_x_371:
[----:B------:R-:W-:Y:S05]  /*123d0*/  BSYNC.RECONVERGENT B3 ;  /* 0x0000000000037941 */ /* 0x000fea0003800200 */
.L_x_370:
[-C--:B------:R-:W-:Y:S02]  /*123e0*/  DFMA R22, R26, R2.reuse, R22 ;  /* 0x000000021a16722b */ /* 0x080fe40000000016 */
[----:B------:R-:W-:-:S11]  /*123f0*/  DFMA R20, R24, R2, R20 ;  /* 0x000000021814722b */ /* 0x000fd60000000014 */
.L_x_367:
[----:B------:R-:W-:Y:S05]  /*12400*/  BSYNC.RECONVERGENT B2 ;  /* 0x0000000000027941 */ /* 0x000fea0003800200 */
.L_x_366:
        /* <DEDUP_REMOVED lines=42> */
.L_x_375:
[----:B------:R-:W-:Y:S05]  /*126b0*/  BSYNC.RECONVERGENT B3 ;  /* 0x0000000000037941 */ /* 0x000fea0003800200 */
.L_x_374:
        /* <DEDUP_REMOVED lines=30> */
.L_x_377:
[----:B------:R-:W-:Y:S05]  /*128a0*/  BSYNC.RECONVERGENT B3 ;  /* 0x0000000000037941 */ /* 0x000fea0003800200 */
.L_x_376:
[-C--:B------:R-:W-:Y:S02]  /*128b0*/  DFMA R22, R26, R2.reuse, R22 ;  /* 0x000000021a16722b */ /* 0x080fe40000000016 */
[----:B------:R-:W-:-:S11]  /*128c0*/  DFMA R20, R24, R2, R20 ;  /* 0x000000021814722b */ /* 0x000fd60000000014 */
.L_x_373:
[----:B------:R-:W-:Y:S05]  /*128d0*/  BSYNC.RECONVERGENT B2 ;  /* 0x0000000000027941 */ /* 0x000fea0003800200 */
.L_x_372:
        /* <DEDUP_REMOVED lines=42> */
.L_x_381:
[----:B------:R-:W-:Y:S05]  /*12b80*/  BSYNC.RECONVERGENT B3 ;  /* 0x0000000000037941 */ /* 0x000fea0003800200 */
.L_x_380:
        /* <DEDUP_REMOVED lines=30> */
.L_x_383:
[----:B------:R-:W-:Y:S05]  /*12d70*/  BSYNC.RECONVERGENT B3 ;  /* 0x0000000000037941 */ /* 0x000fea0003800200 */
.L_x_382:
[-C--:B------:R-:W-:Y:S02]  /*12d80*/  DFMA R22, R26, R2.reuse, R22 ;  /* 0x000000021a16722b */ /* 0x080fe40000000016 */
[----:B------:R-:W-:-:S11]  /*12d90*/  DFMA R20, R24, R2, R20 ;  /* 0x000000021814722b */ /* 0x000fd60000000014 */
.L_x_379:
[----:B------:R-:W-:Y:S05]  /*12da0*/  BSYNC.RECONVERGENT B2 ;  /* 0x0000000000027941 */ /* 0x000fea0003800200 */
.L_x_378:
        /* <DEDUP_REMOVED lines=42> */
.L_x_387:
[----:B------:R-:W-:Y:S05]  /*13050*/  BSYNC.RECONVERGENT B3 ;  /* 0x0000000000037941 */ /* 0x000fea0003800200 */
.L_x_386:
        /* <DEDUP_REMOVED lines=30> */
.L_x_389:
[----:B------:R-:W-:Y:S05]  /*13240*/  BSYNC.RECONVERGENT B3 ;  /* 0x0000000000037941 */ /* 0x000fea0003800200 */
.L_x_388:
[-C--:B------:R-:W-:Y:S02]  /*13250*/  DFMA R22, R26, R2.reuse, R22 ;  /* 0x000000021a16722b */ /* 0x080fe40000000016 */
[----:B------:R-:W-:-:S11]  /*13260*/  DFMA R20, R24, R2, R20 ;  /* 0x000000021814722b */ /* 0x000fd60000000014 */
.L_x_385:
[----:B------:R-:W-:Y:S05]  /*13270*/  BSYNC.RECONVERGENT B2 ;  /* 0x0000000000027941 */ /* 0x000fea0003800200 */
.L_x_384:
        /* <DEDUP_REMOVED lines=42> */
.L_x_393:
[----:B------:R-:W-:Y:S05]  /*13520*/  BSYNC.RECONVERGENT B3 ;  /* 0x0000000000037941 */ /* 0x000fea0003800200 */
.L_x_392:
        /* <DEDUP_REMOVED lines=30> */
.L_x_395:
[----:B------:R-:W-:Y:S05]  /*13710*/  BSYNC.RECONVERGENT B3 ;  /* 0x0000000000037941 */ /* 0x000fea0003800200 */
.L_x_394:
[-C--:B------:R-:W-:Y:S02]  /*13720*/  DFMA R22, R26, R2.reuse, R22 ;  /* 0x000000021a16722b */ /* 0x080fe40000000016 */
[----:B------:R-:W-:-:S11]  /*13730*/  DFMA R20, R24, R2, R20 ;  /* 0x000000021814722b */ /* 0x000fd60000000014 */
.L_x_391:
[----:B------:R-:W-:Y:S05]  /*13740*/  BSYNC.RECONVERGENT B2 ;  /* 0x0000000000027941 */ /* 0x000fea0003800200 */
.L_x_390:
        /* <DEDUP_REMOVED lines=42> */
.L_x_399:
[----:B------:R-:W-:Y:S05]  /*139f0*/  BSYNC.RECONVERGENT B3 ;  /* 0x0000000000037941 */ /* 0x000fea0003800200 */
.L_x_398:
        /* <DEDUP_REMOVED lines=30> */
.L_x_401:
[----:B------:R-:W-:Y:S05]  /*13be0*/  BSYNC.RECONVERGENT B3 ;  /* 0x0000000000037941 */ /* 0x000fea0003800200 */
.L_x_400:
[-C--:B------:R-:W-:Y:S02]  /*13bf0*/  DFMA R22, R26, R2.reuse, R22 ;  /* 0x000000021a16722b */ /* 0x080fe40000000016 */
[----:B------:R-:W-:-:S11]  /*13c00*/  DFMA R20, R24, R2, R20 ;  /* 0x000000021814722b */ /* 0x000fd60000000014 */
.L_x_397:
[----:B------:R-:W-:Y:S05]  /*13c10*/  BSYNC.RECONVERGENT B2 ;  /* 0x0000000000027941 */ /* 0x000fea0003800200 */
.L_x_396:
        /* <DEDUP_REMOVED lines=42> */
.L_x_405:
[----:B------:R-:W-:Y:S05]  /*13ec0*/  BSYNC.RECONVERGENT B3 ;  /* 0x0000000000037941 */ /* 0x000fea0003800200 */
.L_x_404:
        /* <DEDUP_REMOVED lines=30> */
.L_x_407:
[----:B------:R-:W-:Y:S05]  /*140b0*/  BSYNC.RECONVERGENT B3 ;  /* 0x0000000000037941 */ /* 0x000fea0003800200 */
.L_x_406:
[-C--:B------:R-:W-:Y:S02]  /*140c0*/  DFMA R22, R26, R2.reuse, R22 ;  /* 0x000000021a16722b */ /* 0x080fe40000000016 */
[----:B------:R-:W-:-:S11]  /*140d0*/  DFMA R20, R24, R2, R20 ;  /* 0x000000021814722b */ /* 0x000fd60000000014 */
.L_x_403:
[----:B------:R-:W-:Y:S05]  /*140e0*/  BSYNC.RECONVERGENT B2 ;  /* 0x0000000000027941 */ /* 0x000fea0003800200 */
.L_x_402:
        /* <DEDUP_REMOVED lines=42> */
.L_x_411:
[----:B------:R-:W-:Y:S05]  /*14390*/  BSYNC.RECONVERGENT B3 ;  /* 0x0000000000037941 */ /* 0x000fea0003800200 */
.L_x_410:
        /* <DEDUP_REMOVED lines=30> */
.L_x_413:
[----:B------:R-:W-:Y:S05]  /*14580*/  BSYNC.RECONVERGENT B3 ;  /* 0x0000000000037941 */ /* 0x000fea0003800200 */
.L_x_412:
[-C--:B------:R-:W-:Y:S02]  /*14590*/  DFMA R22, R26, R2.reuse, R22 ;  /* 0x000000021a16722b */ /* 0x080fe40000000016 */
[----:B------:R-:W-:-:S11]  /*145a0*/  DFMA R20, R24, R2, R20 ;  /* 0x000000021814722b */ /* 0x000fd60000000014 */
.L_x_409:
[----:B------:R-:W-:Y:S05]  /*145b0*/  BSYNC.RECONVERGENT B2 ;  /* 0x0000000000027941 */ /* 0x000fea0003800200 */
.L_x_408:
        /* <DEDUP_REMOVED lines=42> */
.L_x_417:
[----:B------:R-:W-:Y:S05]  /*14860*/  BSYNC.RECONVERGENT B3 ;  /* 0x0000000000037941 */ /* 0x000fea0003800200 */
.L_x_416:
        /* <DEDUP_REMOVED lines=30> */
.L_x_419:
[----:B------:R-:W-:Y:S05]  /*14a50*/  BSYNC.RECONVERGENT B3 ;  /* 0x0000000000037941 */ /* 0x000fea0003800200 */
.L_x_418:
[-C--:B------:R-:W-:Y:S02]  /*14a60*/  DFMA R22, R26, R2.reuse, R22 ;  /* 0x000000021a16722b */ /* 0x080fe40000000016 */
[----:B------:R-:W-:-:S11]  /*14a70*/  DFMA R20, R24, R2, R20 ;  /* 0x000000021814722b */ /* 0x000fd60000000014 */
.L_x_415:
[----:B------:R-:W-:Y:S05]  /*14a80*/  BSYNC.RECONVERGENT B2 ;  /* 0x0000000000027941 */ /* 0x000fea0003800200 */
.L_x_414:
        /* <DEDUP_REMOVED lines=42> */
.L_x_423:
[----:B------:R-:W-:Y:S05]  /*14d30*/  BSYNC.RECONVERGENT B3 ;  /* 0x0000000000037941 */ /* 0x000fea0003800200 */
.L_x_422:
        /* <DEDUP_REMOVED lines=30> */
.L_x_425:
[----:B------:R-:W-:Y:S05]  /*14f20*/  BSYNC.RECONVERGENT B3 ;  /* 0x0000000000037941 */ /* 0x000fea0003800200 */
.L_x_424:
[-C--:B------:R-:W-:Y:S02]  /*14f30*/  DFMA R22, R26, R2.reuse, R22 ;  /* 0x000000021a16722b */ /* 0x080fe40000000016 */
[----:B------:R-:W-:-:S11]  /*14f40*/  DFMA R20, R24, R2, R20 ;  /* 0x000000021814722b */ /* 0x000fd60000000014 */
.L_x_421:
[----:B------:R-:W-:Y:S05]  /*14f50*/  BSYNC.RECONVERGENT B2 ;  /* 0x0000000000027941 */ /* 0x000fea0003800200 */
.L_x_420:
        /* <DEDUP_REMOVED lines=42> */
.L_x_429:
[----:B------:R-:W-:Y:S05]  /*15200*/  BSYNC.RECONVERGENT B3 ;  /* 0x0000000000037941 */ /* 0x000fea0003800200 */
.L_x_428:
        /* <DEDUP_REMOVED lines=30> */
.L_x_431:
[----:B------:R-:W-:Y:S05]  /*153f0*/  BSYNC.RECONVERGENT B3 ;  /* 0x0000000000037941 */ /* 0x000fea0003800200 */
.L_x_430:
[-C--:B------:R-:W-:Y:S02]  /*15400*/  DFMA R22, R26, R2.reuse, R22 ;  /* 0x000000021a16722b */ /* 0x080fe40000000016 */
[----:B------:R-:W-:-:S11]  /*15410*/  DFMA R20, R24, R2, R20 ;  /* 0x000000021814722b */ /* 0x000fd60000000014 */
.L_x_427:
[----:B------:R-:W-:Y:S05]  /*15420*/  BSYNC.RECONVERGENT B2 ;  /* 0x0000000000027941 */ /* 0x000fea0003800200 */
.L_x_426:
        /* <DEDUP_REMOVED lines=42> */
.L_x_435:
[----:B------:R-:W-:Y:S05]  /*156d0*/  BSYNC.RECONVERGENT B3 ;  /* 0x0000000000037941 */ /* 0x000fea0003800200 */
.L_x_434:
        /* <DEDUP_REMOVED lines=30> */
.L_x_437:
[----:B------:R-:W-:Y:S05]  /*158c0*/  BSYNC.RECONVERGENT B3 ;  /* 0x0000000000037941 */ /* 0x000fea0003800200 */
.L_x_436:
[-C--:B------:R-:W-:Y:S02]  /*158d0*/  DFMA R22, R26, R2.reuse, R22 ;  /* 0x000000021a16722b */ /* 0x080fe40000000016 */
[----:B------:R-:W-:-:S11]  /*158e0*/  DFMA R20, R24, R2, R20 ;  /* 0x000000021814722b */ /* 0x000fd60000000014 */
.L_x_433:
[----:B------:R-:W-:Y:S05]  /*158f0*/  BSYNC.RECONVERGENT B2 ;  /* 0x0000000000027941 */ /* 0x000fea0003800200 */
.L_x_432:
        /* <DEDUP_REMOVED lines=42> */
.L_x_441:
[----:B------:R-:W-:Y:S05]  /*15ba0*/  BSYNC.RECONVERGENT B3 ;  /* 0x0000000000037941 */ /* 0x000fea0003800200 */
.L_x_440:
        /* <DEDUP_REMOVED lines=30> */
.L_x_443:
[----:B------:R-:W-:Y:S05]  /*15d90*/  BSYNC.RECONVERGENT B3 ;  /* 0x0000000000037941 */ /* 0x000fea0003800200 */
.L_x_442:
[-C--:B------:R-:W-:Y:S02]  /*15da0*/  DFMA R22, R26, R2.reuse, R22 ;  /* 0x000000021a16722b */ /* 0x080fe40000000016 */
[----:B------:R-:W-:-:S11]  /*15db0*/  DFMA R20, R24, R2, R20 ;  /* 0x000000021814722b */ /* 0x000fd60000000014 */
.L_x_439:
[----:B------:R-:W-:Y:S05]  /*15dc0*/  BSYNC.RECONVERGENT B2 ;  /* 0x0000000000027941 */ /* 0x000fea0003800200 */
.L_x_438:
        /* <DEDUP_REMOVED lines=42> */
.L_x_447:
[----:B------:R-:W-:Y:S05]  /*16070*/  BSYNC.RECONVERGENT B3 ;  /* 0x0000000000037941 */ /* 0x000fea0003800200 */
.L_x_446:
        /* <DEDUP_REMOVED lines=30> */
.L_x_449:
[----:B------:R-:W-:Y:S05]  /*16260*/  BSYNC.RECONVERGENT B3 ;  /* 0x0000000000037941 */ /* 0x000fea0003800200 */
.L_x_448:
[-C--:B------:R-:W-:Y:S02]  /*16270*/  DFMA R22, R26, R2.reuse, R22 ;  /* 0x000000021a16722b */ /* 0x080fe40000000016 */
[----:B------:R-:W-:-:S11]  /*16280*/  DFMA R20, R24, R2, R20 ;  /* 0x000000021814722b */ /* 0x000fd60000000014 */
.L_x_445:
[----:B------:R-:W-:Y:S05]  /*16290*/  BSYNC.RECONVERGENT B2 ;  /* 0x0000000000027941 */ /* 0x000fea0003800200 */
.L_x_444:
        /* <DEDUP_REMOVED lines=42> */
.L_x_453:
[----:B------:R-:W-:Y:S05]  /*16540*/  BSYNC.RECONVERGENT B3 ;  /* 0x0000000000037941 */ /* 0x000fea0003800200 */
.L_x_452:
        /* <DEDUP_REMOVED lines=30> */
.L_x_455:
[----:B------:R-:W-:Y:S05]  /*16730*/  BSYNC.RECONVERGENT B3 ;  /* 0x0000000000037941 */ /* 0x000fea0003800200 */
.L_x_454:
[-C--:B------:R-:W-:Y:S02]  /*16740*/  DFMA R22, R26, R2.reuse, R22 ;  /* 0x000000021a16722b */ /* 0x080fe40000000016 */
[----:B------:R-:W-:-:S11]  /*16750*/  DFMA R20, R24, R2, R20 ;  /* 0x000000021814722b */ /* 0x000fd60000000014 */
.L_x_451:
[----:B------:R-:W-:Y:S05]  /*16760*/  BSYNC.RECONVERGENT B2 ;  /* 0x0000000000027941 */ /* 0x000fea0003800200 */
.L_x_450:
        /* <DEDUP_REMOVED lines=42> */
.L_x_459:
[----:B------:R-:W-:Y:S05]  /*16a10*/  BSYNC.RECONVERGENT B3 ;  /* 0x0000000000037941 */ /* 0x000fea0003800200 */
.L_x_458:
        /* <DEDUP_REMOVED lines=30> */
.L_x_461:
[----:B------:R-:W-:Y:S05]  /*16c00*/  BSYNC.RECONVERGENT B3 ;  /* 0x0000000000037941 */ /* 0x000fea0003800200 */
.L_x_460:
[-C--:B------:R-:W-:Y:S02]  /*16c10*/  DFMA R22, R26, R2.reuse, R22 ;  /* 0x000000021a16722b */ /* 0x080fe40000000016 */
[----:B------:R-:W-:-:S11]  /*16c20*/  DFMA R20, R24, R2, R20 ;  /* 0x000000021814722b */ /* 0x000fd60000000014 */
.L_x_457:
[----:B------:R-:W-:Y:S05]  /*16c30*/  BSYNC.RECONVERGENT B2 ;  /* 0x0000000000027941 */ /* 0x000fea0003800200 */
.L_x_456:
        /* <DEDUP_REMOVED lines=42> */
.L_x_465:
[----:B------:R-:W-:Y:S05]  /*16ee0*/  BSYNC.RECONVERGENT B3 ;  /* 0x0000000000037941 */ /* 0x000fea0003800200 */
.L_x_464:
        /* <DEDUP_REMOVED lines=30> */
.L_x_467:
[----:B------:R-:W-:Y:S05]  /*170d0*/  BSYNC.RECONVERGENT B3 ;  /* 0x0000000000037941 */ /* 0x000fea0003800200 */
.L_x_466:
[-C--:B------:R-:W-:Y:S02]  /*170e0*/  DFMA R22, R26, R2.reuse, R22 ;  /* 0x000000021a16722b */ /* 0x080fe40000000016 */
[----:B------:R-:W-:-:S11]  /*170f0*/  DFMA R20, R24, R2, R20 ;  /* 0x000000021814722b */ /* 0x000fd60000000014 */
.L_x_463:
[----:B------:R-:W-:Y:S05]  /*17100*/  BSYNC.RECONVERGENT B2 ;  /* 0x0000000000027941 */ /* 0x000fea0003800200 */
.L_x_462:
        /* <DEDUP_REMOVED lines=42> */
.L_x_471:
[----:B------:R-:W-:Y:S05]  /*173b0*/  BSYNC.RECONVERGENT B3 ;  /* 0x0000000000037941 */ /* 0x000fea0003800200 */
.L_x_470:
        /* <DEDUP_REMOVED lines=30> */
.L_x_473:
[----:B------:R-:W-:Y:S05]  /*175a0*/  BSYNC.RECONVERGENT B3 ;  /* 0x0000000000037941 */ /* 0x000fea0003800200 */
.L_x_472:
[-C--:B------:R-:W-:Y:S02]  /*175b0*/  DFMA R22, R26, R2.reuse, R22 ;  /* 0x000000021a16722b */ /* 0x080fe40000000016 */
[----:B------:R-:W-:-:S11]  /*175c0*/  DFMA R20, R24, R2, R20 ;  /* 0x000000021814722b */ /* 0x000fd60000000014 */
.L_x_469:
[----:B------:R-:W-:Y:S05]  /*175d0*/  BSYNC.RECONVERGENT B2 ;  /* 0x0000000000027941 */ /* 0x000fea0003800200 */
.L_x_468:
        /* <DEDUP_REMOVED lines=42> */
.L_x_477:
[----:B------:R-:W-:Y:S05]  /*17880*/  BSYNC.RECONVERGENT B3 ;  /* 0x0000000000037941 */ /* 0x000fea0003800200 */
.L_x_476:
        /* <DEDUP_REMOVED lines=30> */
.L_x_479:
[----:B------:R-:W-:Y:S05]  /*17a70*/  BSYNC.RECONVERGENT B3 ;  /* 0x0000000000037941 */ /* 0x000fea0003800200 */
.L_x_478:
[-C--:B------:R-:W-:Y:S02]  /*17a80*/  DFMA R22, R26, R2.reuse, R22 ;  /* 0x000000021a16722b */ /* 0x080fe40000000016 */
[----:B------:R-:W-:-:S11]  /*17a90*/  DFMA R20, R24, R2, R20 ;  /* 0x000000021814722b */ /* 0x000fd60000000014 */
.L_x_475:
[----:B------:R-:W-:Y:S05]  /*17aa0*/  BSYNC.RECONVERGENT B2 ;  /* 0x0000000000027941 */ /* 0x000fea0003800200 */
.L_x_474:
        /* <DEDUP_REMOVED lines=42> */
.L_x_483:
[----:B------:R-:W-:Y:S05]  /*17d50*/  BSYNC.RECONVERGENT B3 ;  /* 0x0000000000037941 */ /* 0x000fea0003800200 */
.L_x_482:
        /* <DEDUP_REMOVED lines=30> */
.L_x_485:
[----:B------:R-:W-:Y:S05]  /*17f40*/  BSYNC.RECONVERGENT B3 ;  /* 0x0000000000037941 */ /* 0x000fea0003800200 */
.L_x_484:
[-C--:B------:R-:W-:Y:S02]  /*17f50*/  DFMA R22, R26, R2.reuse, R22 ;  /* 0x000000021a16722b */ /* 0x080fe40000000016 */
[----:B------:R-:W-:-:S11]  /*17f60*/  DFMA R20, R24, R2, R20 ;  /* 0x000000021814722b */ /* 0x000fd60000000014 */
.L_x_481:
[----:B------:R-:W-:Y:S05]  /*17f70*/  BSYNC.RECONVERGENT B2 ;  /* 0x0000000000027941 */ /* 0x000fea0003800200 */
.L_x_480:
        /* <DEDUP_REMOVED lines=42> */
.L_x_489:
[----:B------:R-:W-:Y:S05]  /*18220*/  BSYNC.RECONVERGENT B3 ;  /* 0x0000000000037941 */ /* 0x000fea0003800200 */
.L_x_488:
        /* <DEDUP_REMOVED lines=30> */
.L_x_491:
[----:B------:R-:W-:Y:S05]  /*18410*/  BSYNC.RECONVERGENT B3 ;  /* 0x0000000000037941 */ /* 0x000fea0003800200 */
.L_x_490:
[-C--:B------:R-:W-:Y:S02]  /*18420*/  DFMA R22, R26, R2.reuse, R22 ;  /* 0x000000021a16722b */ /* 0x080fe40000000016 */
[----:B------:R-:W-:-:S11]  /*18430*/  DFMA R20, R24, R2, R20 ;  /* 0x000000021814722b */ /* 0x000fd60000000014 */
.L_x_487:
[----:B------:R-:W-:Y:S05]  /*18440*/  BSYNC.RECONVERGENT B2 ;  /* 0x0000000000027941 */ /* 0x000fea0003800200 */
.L_x_486:
        /* <DEDUP_REMOVED lines=42> */
.L_x_495:
[----:B------:R-:W-:Y:S05]  /*186f0*/  BSYNC.RECONVERGENT B3 ;  /* 0x0000000000037941 */ /* 0x000fea0003800200 */
.L_x_494:
        /* <DEDUP_REMOVED lines=30> */
.L_x_497:
[----:B------:R-:W-:Y:S05]  /*188e0*/  BSYNC.RECONVERGENT B3 ;  /* 0x0000000000037941 */ /* 0x000fea0003800200 */
.L_x_496:
[-C--:B------:R-:W-:Y:S02]  /*188f0*/  DFMA R22, R26, R2.reuse, R22 ;  /* 0x000000021a16722b */ /* 0x080fe40000000016 */
[----:B------:R-:W-:-:S11]  /*18900*/  DFMA R20, R24, R2, R20 ;  /* 0x000000021814722b */ /* 0x000fd60000000014 */
.L_x_493:
[----:B------:R-:W-:Y:S05]  /*18910*/  BSYNC.RECONVERGENT B2 ;  /* 0x0000000000027941 */ /* 0x000fea0003800200 */
.L_x_492:
        /* <DEDUP_REMOVED lines=42> */
.L_x_501:
[----:B------:R-:W-:Y:S05]  /*18bc0*/  BSYNC.RECONVERGENT B3 ;  /* 0x0000000000037941 */ /* 0x000fea0003800200 */
.L_x_500:
        /* <DEDUP_REMOVED lines=30> */
.L_x_503:
[----:B------:R-:W-:Y:S05]  /*18db0*/  BSYNC.RECONVERGENT B3 ;  /* 0x0000000000037941 */ /* 0x000fea0003800200 */
.L_x_502:
[-C--:B------:R-:W-:Y:S02]  /*18dc0*/  DFMA R22, R26, R2.reuse, R22 ;  /* 0x000000021a16722b */ /* 0x080fe40000000016 */
[----:B------:R-:W-:-:S11]  /*18dd0*/  DFMA R20, R24, R2, R20 ;  /* 0x000000021814722b */ /* 0x000fd60000000014 */
.L_x_499:
[----:B------:R-:W-:Y:S05]  /*18de0*/  BSYNC.RECONVERGENT B2 ;  /* 0x0000000000027941 */ /* 0x000fea0003800200 */
.L_x_498:
        /* <DEDUP_REMOVED lines=42> */
.L_x_507:
[----:B------:R-:W-:Y:S05]  /*19090*/  BSYNC.RECONVERGENT B3 ;  /* 0x0000000000037941 */ /* 0x000fea0003800200 */
.L_x_506:
        /* <DEDUP_REMOVED lines=30> */
.L_x_509:
[----:B------:R-:W-:Y:S05]  /*19280*/  BSYNC.RECONVERGENT B3 ;  /* 0x0000000000037941 */ /* 0x000fea0003800200 */
.L_x_508:
[-C--:B------:R-:W-:Y:S02]  /*19290*/  DFMA R22, R26, R2.reuse, R22 ;  /* 0x000000021a16722b */ /* 0x080fe40000000016 */
[----:B------:R-:W-:-:S11]  /*192a0*/  DFMA R20, R24, R2, R20 ;  /* 0x000000021814722b */ /* 0x000fd60000000014 */
.L_x_505:
[----:B------:R-:W-:Y:S05]  /*192b0*/  BSYNC.RECONVERGENT B2 ;  /* 0x0000000000027941 */ /* 0x000fea0003800200 */
.L_x_504:
        /* <DEDUP_REMOVED lines=42> */
.L_x_513:
[----:B------:R-:W-:Y:S05]  /*19560*/  BSYNC.RECONVERGENT B3 ;  /* 0x0000000000037941 */ /* 0x000fea0003800200 */
.L_x_512:
        /* <DEDUP_REMOVED lines=30> */
.L_x_515:
[----:B------:R-:W-:Y:S05]  /*19750*/  BSYNC.RECONVERGENT B3 ;  /* 0x0000000000037941 */ /* 0x000fea0003800200 */
.L_x_514:
[-C--:B------:R-:W-:Y:S02]  /*19760*/  DFMA R22, R26, R2.reuse, R22 ;  /* 0x000000021a16722b */ /* 0x080fe40000000016 */
[----:B------:R-:W-:-:S11]  /*19770*/  DFMA R20, R24, R2, R20 ;  /* 0x000000021814722b */ /* 0x000fd60000000014 */
.L_x_511:
[----:B------:R-:W-:Y:S05]  /*19780*/  BSYNC.RECONVERGENT B2 ;  /* 0x0000000000027941 */ /* 0x000fea0003800200 */
.L_x_510:
        /* <DEDUP_REMOVED lines=42> */
.L_x_519:
[----:B------:R-:W-:Y:S05]  /*19a30*/  BSYNC.RECONVERGENT B3 ;  /* 0x0000000000037941 */ /* 0x000fea0003800200 */
.L_x_518:
        /* <DEDUP_REMOVED lines=30> */
.L_x_521:
[----:B------:R-:W-:Y:S05]  /*19c20*/  BSYNC.RECONVERGENT B3 ;  /* 0x0000000000037941 */ /* 0x000fea0003800200 */
.L_x_520:
[-C--:B------:R-:W-:Y:S02]  /*19c30*/  DFMA R22, R26, R2.reuse, R22 ;  /* 0x000000021a16722b */ /* 0x080fe40000000016 */
[----:B------:R-:W-:-:S11]  /*19c40*/  DFMA R20, R24, R2, R20 ;  /* 0x000000021814722b */ /* 0x000fd60000000014 */
.L_x_517:
[----:B------:R-:W-:Y:S05]  /*19c50*/  BSYNC.RECONVERGENT B2 ;  /* 0x0000000000027941 */ /* 0x000fea0003800200 */
.L_x_516:
        /* <DEDUP_REMOVED lines=42> */
.L_x_525:
[----:B------:R-:W-:Y:S05]  /*19f00*/  BSYNC.RECONVERGENT B3 ;  /* 0x0000000000037941 */ /* 0x000fea0003800200 */
.L_x_524:
        /* <DEDUP_REMOVED lines=30> */
.L_x_527:
[----:B------:R-:W-:Y:S05]  /*1a0f0*/  BSYNC.RECONVERGENT B3 ;  /* 0x0000000000037941 */ /* 0x000fea0003800200 */
.L_x_526:
[-C--:B------:R-:W-:Y:S02]  /*1a100*/  DFMA R22, R26, R2.reuse, R22 ;  /* 0x000000021a16722b */ /* 0x080fe40000000016 */
[----:B------:R-:W-:-:S11]  /*1a110*/  DFMA R20, R24, R2, R20 ;  /* 0x000000021814722b */ /* 0x000fd60000000014 */
.L_x_523:
[----:B------:R-:W-:Y:S05]  /*1a120*/  BSYNC.RECONVERGENT B2 ;  /* 0x0000000000027941 */ /* 0x000fea0003800200 */
.L_x_522:
        /* <DEDUP_REMOVED lines=42> */
.L_x_531:
[----:B------:R-:W-:Y:S05]  /*1a3d0*/  BSYNC.RECONVERGENT B3 ;  /* 0x0000000000037941 */ /* 0x000fea0003800200 */
.L_x_530:
        /* <DEDUP_REMOVED lines=30> */
.L_x_533:
[----:B------:R-:W-:Y:S05]  /*1a5c0*/  BSYNC.RECONVERGENT B3 ;  /* 0x0000000000037941 */ /* 0x000fea0003800200 */
.L_x_532:
[-C--:B------:R-:W-:Y:S02]  /*1a5d0*/  DFMA R22, R26, R2.reuse, R22 ;  /* 0x000000021a16722b */ /* 0x080fe40000000016 */
[----:B------:R-:W-:-:S11]  /*1a5e0*/  DFMA R20, R24, R2, R20 ;  /* 0x000000021814722b */ /* 0x000fd60000000014 */
.L_x_529:
[----:B------:R-:W-:Y:S05]  /*1a5f0*/  BSYNC.RECONVERGENT B2 ;  /* 0x0000000000027941 */ /* 0x000fea0003800200 */
.L_x_528:
        /* <DEDUP_REMOVED lines=42> */
.L_x_537:
[----:B------:R-:W-:Y:S05]  /*1a8a0*/  BSYNC.RECONVERGENT B3 ;  /* 0x0000000000037941 */ /* 0x000fea0003800200 */
.L_x_536:
        /* <DEDUP_REMOVED lines=30> */
.L_x_539:
[----:B------:R-:W-:Y:S05]  /*1aa90*/  BSYNC.RECONVERGENT B3 ;  /* 0x0000000000037941 */ /* 0x000fea0003800200 */
.L_x_538:
[-C--:B------:R-:W-:Y:S02]  /*1aaa0*/  DFMA R22, R26, R2.reuse, R22 ;  /* 0x000000021a16722b */ /* 0x080fe40000000016 */
[----:B------:R-:W-:-:S11]  /*1aab0*/  DFMA R20, R24, R2, R20 ;  /* 0x000000021814722b */ /* 0x000fd60000000014 */
.L_x_535:
[----:B------:R-:W-:Y:S05]  /*1aac0*/  BSYNC.RECONVERGENT B2 ;  /* 0x0000000000027941 */ /* 0x000fea0003800200 */
.L_x_534:
        /* <DEDUP_REMOVED lines=42> */
.L_x_543:
[----:B------:R-:W-:Y:S05]  /*1ad70*/  BSYNC.RECONVERGENT B3 ;  /* 0x0000000000037941 */ /* 0x000fea0003800200 */
.L_x_542:
        /* <DEDUP_REMOVED lines=30> */
.L_x_545:
[----:B------:R-:W-:Y:S05]  /*1af60*/  BSYNC.RECONVERGENT B3 ;  /* 0x0000000000037941 */ /* 0x000fea0003800200 */
.L_x_544:
[-C--:B------:R-:W-:Y:S02]  /*1af70*/  DFMA R22, R26, R2.reuse, R22 ;  /* 0x000000021a16722b */ /* 0x080fe40000000016 */
[----:B------:R-:W-:-:S11]  /*1af80*/  DFMA R20, R24, R2, R20 ;  /* 0x000000021814722b */ /* 0x000fd60000000014 */
.L_x_541:
[----:B------:R-:W-:Y:S05]  /*1af90*/  BSYNC.RECONVERGENT B2 ;  /* 0x0000000000027941 */ /* 0x000fea0003800200 */
.L_x_540:
        /* <DEDUP_REMOVED lines=42> */
.L_x_549:
[----:B------:R-:W-:Y:S05]  /*1b240*/  BSYNC.RECONVERGENT B3 ;  /* 0x0000000000037941 */ /* 0x000fea0003800200 */
.L_x_548:
        /* <DEDUP_REMOVED lines=30> */
.L_x_551:
[----:B------:R-:W-:Y:S05]  /*1b430*/  BSYNC.RECONVERGENT B3 ;  /* 0x0000000000037941 */ /* 0x000fea0003800200 */
.L_x_550:
[-C--:B------:R-:W-:Y:S02]  /*1b440*/  DFMA R22, R26, R2.reuse, R22 ;  /* 0x000000021a16722b */ /* 0x080fe40000000016 */
[----:B------:R-:W-:-:S11]  /*1b450*/  DFMA R20, R24, R2, R20 ;  /* 0x000000021814722b */ /* 0x000fd60000000014 */
.L_x_547:
[----:B------:R-:W-:Y:S05]  /*1b460*/  BSYNC.RECONVERGENT B2 ;  /* 0x0000000000027941 */ /* 0x000fea0003800200 */
.L_x_546:
        /* <DEDUP_REMOVED lines=42> */
.L_x_555:
[----:B------:R-:W-:Y:S05]  /*1b710*/  BSYNC.RECONVERGENT B3 ;  /* 0x0000000000037941 */ /* 0x000fea0003800200 */
.L_x_554:
        /* <DEDUP_REMOVED lines=30> */
.L_x_557:
[----:B------:R-:W-:Y:S05]  /*1b900*/  BSYNC.RECONVERGENT B3 ;  /* 0x0000000000037941 */ /* 0x000fea0003800200 */
.L_x_556:
[-C--:B------:R-:W-:Y:S02]  /*1b910*/  DFMA R22, R26, R2.reuse, R22 ;  /* 0x000000021a16722b */ /* 0x080fe40000000016 */
[----:B------:R-:W-:-:S11]  /*1b920*/  DFMA R20, R24, R2, R20 ;  /* 0x000000021814722b */ /* 0x000fd60000000014 */
.L_x_553:
[----:B------:R-:W-:Y:S05]  /*1b930*/  BSYNC.RECONVERGENT B2 ;  /* 0x0000000000027941 */ /* 0x000fea0003800200 */
.L_x_552:
        /* <DEDUP_REMOVED lines=42> */
.L_x_561:
[----:B------:R-:W-:Y:S05]  /*1bbe0*/  BSYNC.RECONVERGENT B3 ;  /* 0x0000000000037941 */ /* 0x000fea0003800200 */
.L_x_560:
        /* <DEDUP_REMOVED lines=30> */
.L_x_563:
[----:B------:R-:W-:Y:S05]  /*1bdd0*/  BSYNC.RECONVERGENT B3 ;  /* 0x0000000000037941 */ /* 0x000fea0003800200 */
.L_x_562:
[-C--:B------:R-:W-:Y:S02]  /*1bde0*/  DFMA R22, R26, R2.reuse, R22 ;  /* 0x000000021a16722b */ /* 0x080fe40000000016 */
[----:B------:R-:W-:-:S11]  /*1bdf0*/  DFMA R20, R24, R2, R20 ;  /* 0x000000021814722b */ /* 0x000fd60000000014 */
.L_x_559:
[----:B------:R-:W-:Y:S05]  /*1be00*/  BSYNC.RECONVERGENT B2 ;  /* 0x0000000000027941 */ /* 0x000fea0003800200 */
.L_x_558:
        /* <DEDUP_REMOVED lines=42> */
.L_x_567:
[----:B------:R-:W-:Y:S05]  /*1c0b0*/  BSYNC.RECONVERGENT B3 ;  /* 0x0000000000037941 */ /* 0x000fea0003800200 */
.L_x_566:
        /* <DEDUP_REMOVED lines=30> */
.L_x_569:
[----:B------:R-:W-:Y:S05]  /*1c2a0*/  BSYNC.RECONVERGENT B3 ;  /* 0x0000000000037941 */ /* 0x000fea0003800200 */
.L_x_568:
[-C--:B------:R-:W-:Y:S02]  /*1c2b0*/  DFMA R22, R26, R2.reuse, R22 ;  /* 0x000000021a16722b */ /* 0x080fe40000000016 */
[----:B------:R-:W-:-:S11]  /*1c2c0*/  DFMA R20, R24, R2, R20 ;  /* 0x000000021814722b */ /* 0x000fd60000000014 */
.L_x_565:
[----:B------:R-:W-:Y:S05]  /*1c2d0*/  BSYNC.RECONVERGENT B2 ;  /* 0x0000000000027941 */ /* 0x000fea0003800200 */
.L_x_564:
        /* <DEDUP_REMOVED lines=42> */
.L_x_573:
[----:B------:R-:W-:Y:S05]  /*1c580*/  BSYNC.RECONVERGENT B3 ;  /* 0x0000000000037941 */ /* 0x000fea0003800200 */
.L_x_572:
        /* <DEDUP_REMOVED lines=30> */
.L_x_575:
[----:B------:R-:W-:Y:S05]  /*1c770*/  BSYNC.RECONVERGENT B3 ;  /* 0x0000000000037941 */ /* 0x000fea0003800200 */
.L_x_574:
[-C--:B------:R-:W-:Y:S02]  /*1c780*/  DFMA R22, R26, R2.reuse, R22 ;  /* 0x000000021a16722b */ /* 0x080fe40000000016 */
[----:B------:R-:W-:-:S11]  /*1c790*/  DFMA R20, R24, R2, R20 ;  /* 0x000000021814722b */ /* 0x000fd60000000014 */
.L_x_571:
[----:B------:R-:W-:Y:S05]  /*1c7a0*/  BSYNC.RECONVERGENT B2 ;  /* 0x0000000000027941 */ /* 0x000fea0003800200 */
.L_x_570:
        /* <DEDUP_REMOVED lines=42> */
.L_x_579:
[----:B------:R-:W-:Y:S05]  /*1ca50*/  BSYNC.RECONVERGENT B3 ;  /* 0x0000000000037941 */ /* 0x000fea0003800200 */
.L_x_578:
        /* <DEDUP_REMOVED lines=30> */
.L_x_581:
[----:B------:R-:W-:Y:S05]  /*1cc40*/  BSYNC.RECONVERGENT B3 ;  /* 0x0000000000037941 */ /* 0x000fea0003800200 */
.L_x_580:
[-C--:B------:R-:W-:Y:S02]  /*1cc50*/  DFMA R22, R26, R2.reuse, R22 ;  /* 0x000000021a16722b */ /* 0x080fe40000000016 */
[----:B------:R-:W-:-:S11]  /*1cc60*/  DFMA R20, R24, R2, R20 ;  /* 0x000000021814722b */ /* 0x000fd60000000014 */
.L_x_577:
[----:B------:R-:W-:Y:S05]  /*1cc70*/  BSYNC.RECONVERGENT B2 ;  /* 0x0000000000027941 */ /* 0x000fea0003800200 */
.L_x_576:
        /* <DEDUP_REMOVED lines=42> */
.L_x_585:
[----:B------:R-:W-:Y:S05]  /*1cf20*/  BSYNC.RECONVERGENT B3 ;  /* 0x0000000000037941 */ /* 0x000fea0003800200 */
.L_x_584:
        /* <DEDUP_REMOVED lines=30> */
.L_x_587:
[----:B------:R-:W-:Y:S05]  /*1d110*/  BSYNC.RECONVERGENT B3 ;  /* 0x0000000000037941 */ /* 0x000fea0003800200 */
.L_x_586:
[-C--:B------:R-:W-:Y:S02]  /*1d120*/  DFMA R22, R26, R2.reuse, R22 ;  /* 0x000000021a16722b */ /* 0x080fe40000000016 */
[----:B------:R-:W-:-:S11]  /*1d130*/  DFMA R20, R24, R2, R20 ;  /* 0x000000021814722b */ /* 0x000fd60000000014 */
.L_x_583:
[----:B------:R-:W-:Y:S05]  /*1d140*/  BSYNC.RECONVERGENT B2 ;  /* 0x0000000000027941 */ /* 0x000fea0003800200 */
.L_x_582:
        /* <DEDUP_REMOVED lines=42> */
.L_x_591:
[----:B------:R-:W-:Y:S05]  /*1d3f0*/  BSYNC.RECONVERGENT B3 ;  /* 0x0000000000037941 */ /* 0x000fea0003800200 */
.L_x_590:
        /* <DEDUP_REMOVED lines=30> */
.L_x_593:
[----:B------:R-:W-:Y:S05]  /*1d5e0*/  BSYNC.RECONVERGENT B3 ;  /* 0x0000000000037941 */ /* 0x000fea0003800200 */
.L_x_592:
[-C--:B------:R-:W-:Y:S02]  /*1d5f0*/  DFMA R22, R26, R2.reuse, R22 ;  /* 0x000000021a16722b */ /* 0x080fe40000000016 */
[----:B------:R-:W-:-:S11]  /*1d600*/  DFMA R20, R24, R2, R20 ;  /* 0x000000021814722b */ /* 0x000fd60000000014 */
.L_x_589:
[----:B------:R-:W-:Y:S05]  /*1d610*/  BSYNC.RECONVERGENT B2 ;  /* 0x0000000000027941 */ /* 0x000fea0003800200 */
.L_x_588:
        /* <DEDUP_REMOVED lines=42> */
.L_x_597:
[----:B------:R-:W-:Y:S05]  /*1d8c0*/  BSYNC.RECONVERGENT B3 ;  /* 0x0000000000037941 */ /* 0x000fea0003800200 */
.L_x_596:
        /* <DEDUP_REMOVED lines=30> */
.L_x_599:
[----:B------:R-:W-:Y:S05]  /*1dab0*/  BSYNC.RECONVERGENT B3 ;  /* 0x0000000000037941 */ /* 0x000fea0003800200 */
.L_x_598:
[-C--:B------:R-:W-:Y:S02]  /*1dac0*/  DFMA R22, R26, R2.reuse, R22 ;  /* 0x000000021a16722b */ /* 0x080fe40000000016 */
[----:B------:R-:W-:-:S11]  /*1dad0*/  DFMA R20, R24, R2, R20 ;  /* 0x000000021814722b */ /* 0x000fd60000000014 */
.L_x_595:
[----:B------:R-:W-:Y:S05]  /*1dae0*/  BSYNC.RECONVERGENT B2 ;  /* 0x0000000000027941 */ /* 0x000fea0003800200 */
.L_x_594:
        /* <DEDUP_REMOVED lines=42> */
.L_x_603:
[----:B------:R-:W-:Y:S05]  /*1dd90*/  BSYNC.RECONVERGENT B3 ;  /* 0x0000000000037941 */ /* 0x000fea0003800200 */
.L_x_602:
        /* <DEDUP_REMOVED lines=30> */
.L_x_605:
[----:B------:R-:W-:Y:S05]  /*1df80*/  BSYNC.RECONVERGENT B3 ;  /* 0x0000000000037941 */ /* 0x000fea0003800200 */
.L_x_604:
[-C--:B------:R-:W-:Y:S02]  /*1df90*/  DFMA R22, R26, R2.reuse, R22 ;  /* 0x000000021a16722b */ /* 0x080fe40000000016 */
[----:B------:R-:W-:-:S11]  /*1dfa0*/  DFMA R20, R24, R2, R20 ;  /* 0x000000021814722b */ /* 0x000fd60000000014 */
.L_x_601:
[----:B------:R-:W-:Y:S05]  /*1dfb0*/  BSYNC.RECONVERGENT B2 ;  /* 0x0000000000027941 */ /* 0x000fea0003800200 */
.L_x_600:
        /* <DEDUP_REMOVED lines=42> */
.L_x_609:
[----:B------:R-:W-:Y:S05]  /*1e260*/  BSYNC.RECONVERGENT B3 ;  /* 0x0000000000037941 */ /* 0x000fea0003800200 */
.L_x_608:
        /* <DEDUP_REMOVED lines=30> */
.L_x_611:
[----:B------:R-:W-:Y:S05]  /*1e450*/  BSYNC.RECONVERGENT B3 ;  /* 0x0000000000037941 */ /* 0x000fea0003800200 */
.L_x_610:
[-C--:B------:R-:W-:Y:S02]  /*1e460*/  DFMA R22, R26, R2.reuse, R22 ;  /* 0x000000021a16722b */ /* 0x080fe40000000016 */
[----:B------:R-:W-:-:S11]  /*1e470*/  DFMA R20, R24, R2, R20 ;  /* 0x000000021814722b */ /* 0x000fd60000000014 */
.L_x_607:
[----:B------:R-:W-:Y:S05]  /*1e480*/  BSYNC.RECONVERGENT B2 ;  /* 0x0000000000027941 */ /* 0x000fea0003800200 */
.L_x_606:
        /* <DEDUP_REMOVED lines=42> */
.L_x_615:
[----:B------:R-:W-:Y:S05]  /*1e730*/  BSYNC.RECONVERGENT B3 ;  /* 0x0000000000037941 */ /* 0x000fea0003800200 */
.L_x_614:
        /* <DEDUP_REMOVED lines=30> */
.L_x_617:
[----:B------:R-:W-:Y:S05]  /*1e920*/  BSYNC.RECONVERGENT B3 ;  /* 0x0000000000037941 */ /* 0x000fea0003800200 */
.L_x_616:
[-C--:B------:R-:W-:Y:S02]  /*1e930*/  DFMA R22, R26, R2.reuse, R22 ;  /* 0x000000021a16722b */ /* 0x080fe40000000016 */
[----:B------:R-:W-:-:S11]  /*1e940*/  DFMA R20, R24, R2, R20 ;  /* 0x000000021814722b */ /* 0x000fd60000000014 */
.L_x_613:
[----:B------:R-:W-:Y:S05]  /*1e950*/  BSYNC.RECONVERGENT B2 ;  /* 0x0000000000027941 */ /* 0x000fea0003800200 */
.L_x_612:
        /* <DEDUP_REMOVED lines=42> */
.L_x_621:
[----:B------:R-:W-:Y:S05]  /*1ec00*/  BSYNC.RECONVERGENT B3 ;  /* 0x0000000000037941 */ /* 0x000fea0003800200 */
.L_x_620:
        /* <DEDUP_REMOVED lines=30> */
.L_x_623:
[----:B------:R-:W-:Y:S05]  /*1edf0*/  BSYNC.RECONVERGENT B3 ;  /* 0x0000000000037941 */ /* 0x000fea0003800200 */
.L_x_622:
[-C--:B------:R-:W-:Y:S02]  /*1ee00*/  DFMA R22, R26, R2.reuse, R22 ;  /* 0x000000021a16722b */ /* 0x080fe40000000016 */
[----:B------:R-:W-:-:S11]  /*1ee10*/  DFMA R20, R24, R2, R20 ;  /* 0x000000021814722b */ /* 0x000fd60000000014 */
.L_x_619:
[----:B------:R-:W-:Y:S05]  /*1ee20*/  BSYNC.RECONVERGENT B2 ;  /* 0x0000000000027941 */ /* 0x000fea0003800200 */
.L_x_618:
        /* <DEDUP_REMOVED lines=42> */
.L_x_627:
[----:B------:R-:W-:Y:S05]  /*1f0d0*/  BSYNC.RECONVERGENT B3 ;  /* 0x0000000000037941 */ /* 0x000fea0003800200 */
.L_x_626:
        /* <DEDUP_REMOVED lines=30> */
.L_x_629:
[----:B------:R-:W-:Y:S05]  /*1f2c0*/  BSYNC.RECONVERGENT B3 ;  /* 0x0000000000037941 */ /* 0x000fea0003800200 */
.L_x_628:
[-C--:B------:R-:W-:Y:S02]  /*1f2d0*/  DFMA R22, R26, R2.reuse, R22 ;  /* 0x000000021a16722b */ /* 0x080fe40000000016 */
[----:B------:R-:W-:-:S11]  /*1f2e0*/  DFMA R20, R24, R2, R20 ;  /* 0x000000021814722b */ /* 0x000fd60000000014 */
.L_x_625:
[----:B------:R-:W-:Y:S05]  /*1f2f0*/  BSYNC.RECONVERGENT B2 ;  /* 0x0000000000027941 */ /* 0x000fea0003800200 */
.L_x_624:
        /* <DEDUP_REMOVED lines=42> */
.L_x_633:
[----:B------:R-:W-:Y:S05]  /*1f5a0*/  BSYNC.RECONVERGENT B3 ;  /* 0x0000000000037941 */ /* 0x000fea0003800200 */
.L_x_632:
        /* <DEDUP_REMOVED lines=30> */
.L_x_635:
[----:B------:R-:W-:Y:S05]  /*1f790*/  BSYNC.RECONVERGENT B3 ;  /* 0x0000000000037941 */ /* 0x000fea0003800200 */
.L_x_634:
[-C--:B------:R-:W-:Y:S02]  /*1f7a0*/  DFMA R22, R26, R2.reuse, R22 ;  /* 0x000000021a16722b */ /* 0x080fe40000000016 */
[----:B------:R-:W-:-:S11]  /*1f7b0*/  DFMA R20, R24, R2, R20 ;  /* 0x000000021814722b */ /* 0x000fd60000000014 */
.L_x_631:
[----:B------:R-:W-:Y:S05]  /*1f7c0*/  BSYNC.RECONVERGENT B2 ;  /* 0x0000000000027941 */ /* 0x000fea0003800200 */
.L_x_630:
        /* <DEDUP_REMOVED lines=42> */
.L_x_639:
[----:B------:R-:W-:Y:S05]  /*1fa70*/  BSYNC.RECONVERGENT B3 ;  /* 0x0000000000037941 */ /* 0x000fea0003800200 */
.L_x_638:
        /* <DEDUP_REMOVED lines=30> */
.L_x_641:
[----:B------:R-:W-:Y:S05]  /*1fc60*/  BSYNC.RECONVERGENT B3 ;  /* 0x0000000000037941 */ /* 0x000fea0003800200 */
.L_x_640:
[-C--:B------:R-:W-:Y:S02]  /*1fc70*/  DFMA R22, R26, R2.reuse, R22 ;  /* 0x000000021a16722b */ /* 0x080fe40000000016 */
[----:B------:R-:W-:-:S11]  /*1fc80*/  DFMA R20, R24, R2, R20 ;  /* 0x000000021814722b */ /* 0x000fd60000000014 */
.L_x_637:
[----:B------:R-:W-:Y:S05]  /*1fc90*/  BSYNC.RECONVERGENT B2 ;  /* 0x0000000000027941 */ /* 0x000fea0003800200 */
.L_x_636:
        /* <DEDUP_REMOVED lines=42> */
.L_x_645:
[----:B------:R-:W-:Y:S05]  /*1ff40*/  BSYNC.RECONVERGENT B3 ;  /* 0x0000000000037941 */ /* 0x000fea0003800200 */
.L_x_644:
        /* <DEDUP_REMOVED lines=30> */
.L_x_647:
[----:B------:R-:W-:Y:S05]  /*20130*/  BSYNC.RECONVERGENT B3 ;  /* 0x0000000000037941 */ /* 0x000fea0003800200 */
.L_x_646:
[-C--:B------:R-:W-:Y:S02]  /*20140*/  DFMA R22, R26, R2.reuse, R22 ;  /* 0x000000021a16722b */ /* 0x080fe40000000016 */
[----:B------:R-:W-:-:S11]  /*20150*/  DFMA R20, R24, R2, R20 ;  /* 0x000000021814722b */ /* 0x000fd60000000014 */
.L_x_643:
[----:B------:R-:W-:Y:S05]  /*20160*/  BSYNC.RECONVERGENT B2 ;  /* 0x0000000000027941 */ /* 0x000fea0003800200 */
.L_x_642:
        /* <DEDUP_REMOVED lines=42> */
.L_x_651:
[----:B------:R-:W-:Y:S05]  /*20410*/  BSYNC.RECONVERGENT B3 ;  /* 0x0000000000037941 */ /* 0x000fea0003800200 */
.L_x_650:
        /* <DEDUP_REMOVED lines=30> */
.L_x_653:
[----:B------:R-:W-:Y:S05]  /*20600*/  BSYNC.RECONVERGENT B3 ;  /* 0x0000000000037941 */ /* 0x000fea0003800200 */
.L_x_652:
[-C--:B------:R-:W-:Y:S02]  /*20610*/  DFMA R22, R26, R2.reuse, R22 ;  /* 0x000000021a16722b */ /* 0x080fe40000000016 */
[----:B------:R-:W-:-:S11]  /*20620*/  DFMA R20, R24, R2, R20 ;  /* 0x000000021814722b */ /* 0x000fd60000000014 */
.L_x_649:
[----:B------:R-:W-:Y:S05]  /*20630*/  BSYNC.RECONVERGENT B2 ;  /* 0x0000000000027941 */ /* 0x000fea0003800200 */
.L_x_648:
        /* <DEDUP_REMOVED lines=42> */
.L_x_657:
[----:B------:R-:W-:Y:S05]  /*208e0*/  BSYNC.RECONVERGENT B3 ;  /* 0x0000000000037941 */ /* 0x000fea0003800200 */
.L_x_656:
        /* <DEDUP_REMOVED lines=30> */
.L_x_659:
[----:B------:R-:W-:Y:S05]  /*20ad0*/  BSYNC.RECONVERGENT B3 ;  /* 0x0000000000037941 */ /* 0x000fea0003800200 */
.L_x_658:
[-C--:B------:R-:W-:Y:S02]  /*20ae0*/  DFMA R22, R26, R2.reuse, R22 ;  /* 0x000000021a16722b */ /* 0x080fe40000000016 */
[----:B------:R-:W-:-:S11]  /*20af0*/  DFMA R20, R24, R2, R20 ;  /* 0x000000021814722b */ /* 0x000fd60000000014 */
.L_x_655:
[----:B------:R-:W-:Y:S05]  /*20b00*/  BSYNC.RECONVERGENT B2 ;  /* 0x0000000000027941 */ /* 0x000fea0003800200 */
.L_x_654:
        /* <DEDUP_REMOVED lines=42> */
.L_x_663:
[----:B------:R-:W-:Y:S05]  /*20db0*/  BSYNC.RECONVERGENT B3 ;  /* 0x0000000000037941 */ /* 0x000fea0003800200 */
.L_x_662:
        /* <DEDUP_REMOVED lines=30> */
.L_x_665:
[----:B------:R-:W-:Y:S05]  /*20fa0*/  BSYNC.RECONVERGENT B3 ;  /* 0x0000000000037941 */ /* 0x000fea0003800200 */
.L_x_664:
[-C--:B------:R-:W-:Y:S02]  /*20fb0*/  DFMA R22, R26, R2.reuse, R22 ;  /* 0x000000021a16722b */ /* 0x080fe40000000016 */
[----:B------:R-:W-:-:S11]  /*20fc0*/  DFMA R20, R24, R2, R20 ;  /* 0x000000021814722b */ /* 0x000fd60000000014 */
.L_x_661:
[----:B------:R-:W-:Y:S05]  /*20fd0*/  BSYNC.RECONVERGENT B2 ;  /* 0x0000000000027941 */ /* 0x000fea0003800200 */
.L_x_660:
        /* <DEDUP_REMOVED lines=42> */
.L_x_669:
[----:B------:R-:W-:Y:S05]  /*21280*/  BSYNC.RECONVERGENT B3 ;  /* 0x0000000000037941 */ /* 0x000fea0003800200 */
.L_x_668:
        /* <DEDUP_REMOVED lines=30> */
.L_x_671:
[----:B------:R-:W-:Y:S05]  /*21470*/  BSYNC.RECONVERGENT B3 ;  /* 0x0000000000037941 */ /* 0x000fea0003800200 */
.L_x_670:
[-C--:B------:R-:W-:Y:S02]  /*21480*/  DFMA R22, R26, R2.reuse, R22 ;  /* 0x000000021a16722b */ /* 0x080fe40000000016 */
[----:B------:R-:W-:-:S11]  /*21490*/  DFMA R20, R24, R2, R20 ;  /* 0x000000021814722b */ /* 0x000fd60000000014 */
.L_x_667:
[----:B------:R-:W-:Y:S05]  /*214a0*/  BSYNC.RECONVERGENT B2 ;  /* 0x0000000000027941 */ /* 0x000fea0003800200 */
.L_x_666:
        /* <DEDUP_REMOVED lines=42> */
.L_x_675:
[----:B------:R-:W-:Y:S05]  /*21750*/  BSYNC.RECONVERGENT B3 ;  /* 0x0000000000037941 */ /* 0x000fea0003800200 */
.L_x_674:
        /* <DEDUP_REMOVED lines=30> */
.L_x_677:
[----:B------:R-:W-:Y:S05]  /*21940*/  BSYNC.RECONVERGENT B3 ;  /* 0x0000000000037941 */ /* 0x000fea0003800200 */
.L_x_676:
[-C--:B------:R-:W-:Y:S02]  /*21950*/  DFMA R22, R26, R2.reuse, R22 ;  /* 0x000000021a16722b */ /* 0x080fe40000000016 */
[----:B------:R-:W-:-:S11]  /*21960*/  DFMA R20, R24, R2, R20 ;  /* 0x000000021814722b */ /* 0x000fd60000000014 */
.L_x_673:
[----:B------:R-:W-:Y:S05]  /*21970*/  BSYNC.RECONVERGENT B2 ;  /* 0x0000000000027941 */ /* 0x000fea0003800200 */
.L_x_672:
        /* <DEDUP_REMOVED lines=42> */
.L_x_681:
[----:B------:R-:W-:Y:S05]  /*21c20*/  BSYNC.RECONVERGENT B3 ;  /* 0x0000000000037941 */ /* 0x000fea0003800200 */
.L_x_680:
        /* <DEDUP_REMOVED lines=30> */
.L_x_683:
[----:B------:R-:W-:Y:S05]  /*21e10*/  BSYNC.RECONVERGENT B3 ;  /* 0x0000000000037941 */ /* 0x000fea0003800200 */
.L_x_682:
[-C--:B------:R-:W-:Y:S02]  /*21e20*/  DFMA R22, R26, R2.reuse, R22 ;  /* 0x000000021a16722b */ /* 0x080fe40000000016 */
[----:B------:R-:W-:-:S11]  /*21e30*/  DFMA R20, R24, R2, R20 ;  /* 0x000000021814722b */ /* 0x000fd60000000014 */
.L_x_679:
[----:B------:R-:W-:Y:S05]  /*21e40*/  BSYNC.RECONVERGENT B2 ;  /* 0x0000000000027941 */ /* 0x000fea0003800200 */
.L_x_678:
        /* <DEDUP_REMOVED lines=42> */
.L_x_687:
[----:B------:R-:W-:Y:S05]  /*220f0*/  BSYNC.RECONVERGENT B3 ;  /* 0x0000000000037941 */ /* 0x000fea0003800200 */
.L_x_686:
        /* <DEDUP_REMOVED lines=30> */
.L_x_689:
[----:B------:R-:W-:Y:S05]  /*222e0*/  BSYNC.RECONVERGENT B3 ;  /* 0x0000000000037941 */ /* 0x000fea0003800200 */
.L_x_688:
[-C--:B------:R-:W-:Y:S02]  /*222f0*/  DFMA R22, R26, R2.reuse, R22 ;  /* 0x000000021a16722b */ /* 0x080fe40000000016 */
[----:B------:R-:W-:-:S11]  /*22300*/  DFMA R20, R24, R2, R20 ;  /* 0x000000021814722b */ /* 0x000fd60000000014 */
.L_x_685:
[----:B------:R-:W-:Y:S05]  /*22310*/  BSYNC.RECONVERGENT B2 ;  /* 0x0000000000027941 */ /* 0x000fea0003800200 */
.L_x_684:
        /* <DEDUP_REMOVED lines=42> */
.L_x_693:
[----:B------:R-:W-:Y:S05]  /*225c0*/  BSYNC.RECONVERGENT B3 ;  /* 0x0000000000037941 */ /* 0x000fea0003800200 */
.L_x_692:
        /* <DEDUP_REMOVED lines=30> */
.L_x_695:
[----:B------:R-:W-:Y:S05]  /*227b0*/  BSYNC.RECONVERGENT B3 ;  /* 0x0000000000037941 */ /* 0x000fea0003800200 */
.L_x_694:
[-C--:B------:R-:W-:Y:S02]  /*227c0*/  DFMA R22, R26, R2.reuse, R22 ;  /* 0x000000021a16722b */ /* 0x080fe40000000016 */
[----:B------:R-:W-:-:S11]  /*227d0*/  DFMA R20, R24, R2, R20 ;  /* 0x000000021814722b */ /* 0x000fd60000000014 */
.L_x_691:
[----:B------:R-:W-:Y:S05]  /*227e0*/  BSYNC.RECONVERGENT B2 ;  /* 0x0000000000027941 */ /* 0x000fea0003800200 */
.L_x_690:
        /* <DEDUP_REMOVED lines=42> */
.L_x_699:
[----:B------:R-:W-:Y:S05]  /*22a90*/  BSYNC.RECONVERGENT B3 ;  /* 0x0000000000037941 */ /* 0x000fea0003800200 */
.L_x_698:
        /* <DEDUP_REMOVED lines=30> */
.L_x_701:
[----:B------:R-:W-:Y:S05]  /*22c80*/  BSYNC.RECONVERGENT B3 ;  /* 0x0000000000037941 */ /* 0x000fea0003800200 */
.L_x_700:
[-C--:B------:R-:W-:Y:S02]  /*22c90*/  DFMA R22, R26, R2.reuse, R22 ;  /* 0x000000021a16722b */ /* 0x080fe40000000016 */
[----:B------:R-:W-:-:S11]  /*22ca0*/  DFMA R20, R24, R2, R20 ;  /* 0x000000021814722b */ /* 0x000fd60000000014 */
.L_x_697:
[----:B------:R-:W-:Y:S05]  /*22cb0*/  BSYNC.RECONVERGENT B2 ;  /* 0x0000000000027941 */ /* 0x000fea0003800200 */
.L_x_696:
        /* <DEDUP_REMOVED lines=42> */
.L_x_705:
[----:B------:R-:W-:Y:S05]  /*22f60*/  BSYNC.RECONVERGENT B3 ;  /* 0x0000000000037941 */ /* 0x000fea0003800200 */
.L_x_704:
        /* <DEDUP_REMOVED lines=30> */
.L_x_707:
[----:B------:R-:W-:Y:S05]  /*23150*/  BSYNC.RECONVERGENT B3 ;  /* 0x0000000000037941 */ /* 0x000fea0003800200 */
.L_x_706:
[-C--:B------:R-:W-:Y:S02]  /*23160*/  DFMA R22, R26, R2.reuse, R22 ;  /* 0x000000021a16722b */ /* 0x080fe40000000016 */
[----:B------:R-:W-:-:S11]  /*23170*/  DFMA R20, R24, R2, R20 ;  /* 0x000000021814722b */ /* 0x000fd60000000014 */
.L_x_703:
[----:B------:R-:W-:Y:S05]  /*23180*/  BSYNC.RECONVERGENT B2 ;  /* 0x0000000000027941 */ /* 0x000fea0003800200 */
.L_x_702:
        /* <DEDUP_REMOVED lines=42> */
.L_x_711:
[----:B------:R-:W-:Y:S05]  /*23430*/  BSYNC.RECONVERGENT B3 ;  /* 0x0000000000037941 */ /* 0x000fea0003800200 */
.L_x_710:
        /* <DEDUP_REMOVED lines=30> */
.L_x_713:
[----:B------:R-:W-:Y:S05]  /*23620*/  BSYNC.RECONVERGENT B3 ;  /* 0x0000000000037941 */ /* 0x000fea0003800200 */
.L_x_712:
[-C--:B------:R-:W-:Y:S02]  /*23630*/  DFMA R22, R26, R2.reuse, R22 ;  /* 0x000000021a16722b */ /* 0x080fe40000000016 */
[----:B------:R-:W-:-:S11]  /*23640*/  DFMA R20, R24, R2, R20 ;  /* 0x000000021814722b */ /* 0x000fd60000000014 */
.L_x_709:
[----:B------:R-:W-:Y:S05]  /*23650*/  BSYNC.RECONVERGENT B2 ;  /* 0x0000000000027941 */ /* 0x000fea0003800200 */
.L_x_708:
        /* <DEDUP_REMOVED lines=42> */
.L_x_717:
[----:B------:R-:W-:Y:S05]  /*23900*/  BSYNC.RECONVERGENT B3 ;  /* 0x0000000000037941 */ /* 0x000fea0003800200 */
.L_x_716:
        /* <DEDUP_REMOVED lines=30> */
.L_x_719:
[----:B------:R-:W-:Y:S05]  /*23af0*/  BSYNC.RECONVERGENT B3 ;  /* 0x0000000000037941 */ /* 0x000fea0003800200 */
.L_x_718:
[-C--:B------:R-:W-:Y:S02]  /*23b00*/  DFMA R22, R26, R2.reuse, R22 ;  /* 0x000000021a16722b */ /* 0x080fe40000000016 */
[----:B------:R-:W-:-:S11]  /*23b10*/  DFMA R20, R24, R2, R20 ;  /* 0x000000021814722b */ /* 0x000fd60000000014 */
.L_x_715:
[----:B------:R-:W-:Y:S05]  /*23b20*/  BSYNC.RECONVERGENT B2 ;  /* 0x0000000000027941 */ /* 0x000fea0003800200 */
.L_x_714:
        /* <DEDUP_REMOVED lines=42> */
.L_x_723:
[----:B------:R-:W-:Y:S05]  /*23dd0*/  BSYNC.RECONVERGENT B3 ;  /* 0x0000000000037941 */ /* 0x000fea0003800200 */
.L_x_722:
        /* <DEDUP_REMOVED lines=30> */
.L_x_725:
[----:B------:R-:W-:Y:S05]  /*23fc0*/  BSYNC.RECONVERGENT B3 ;  /* 0x0000000000037941 */ /* 0x000fea0003800200 */
.L_x_724:
[-C--:B------:R-:W-:Y:S02]  /*23fd0*/  DFMA R22, R26, R2.reuse, R22 ;  /* 0x000000021a16722b */ /* 0x080fe40000000016 */
[----:B------:R-:W-:-:S11]  /*23fe0*/  DFMA R20, R24, R2, R20 ;  /* 0x000000021814722b */ /* 0x000fd60000000014 */
.L_x_721:
[----:B------:R-:W-:Y:S05]  /*23ff0*/  BSYNC.RECONVERGENT B2 ;  /* 0x0000000000027941 */ /* 0x000fea0003800200 */
.L_x_720:
        /* <DEDUP_REMOVED lines=42> */
.L_x_729:
[----:B------:R-:W-:Y:S05]  /*242a0*/  BSYNC.RECONVERGENT B3 ;  /* 0x0000000000037941 */ /* 0x000fea0003800200 */
.L_x_728:
        /* <DEDUP_REMOVED lines=30> */
.L_x_731:
[----:B------:R-:W-:Y:S05]  /*24490*/  BSYNC.RECONVERGENT B3 ;  /* 0x0000000000037941 */ /* 0x000fea0003800200 */
.L_x_730:
[-C--:B------:R-:W-:Y:S02]  /*244a0*/  DFMA R22, R26, R2.reuse, R22 ;  /* 0x000000021a16722b */ /* 0x080fe40000000016 */
[----:B------:R-:W-:-:S11]  /*244b0*/  DFMA R20, R24, R2, R20 ;  /* 0x000000021814722b */ /* 0x000fd60000000014 */
.L_x_727:
[----:B------:R-:W-:Y:S05]  /*244c0*/  BSYNC.RECONVERGENT B2 ;  /* 0x0000000000027941 */ /* 0x000fea0003800200 */
.L_x_726:
        /* <DEDUP_REMOVED lines=42> */
.L_x_735:
[----:B------:R-:W-:Y:S05]  /*24770*/  BSYNC.RECONVERGENT B3 ;  /* 0x0000000000037941 */ /* 0x000fea0003800200 */
.L_x_734:
        /* <DEDUP_REMOVED lines=30> */
.L_x_737:
[----:B------:R-:W-:Y:S05]  /*24960*/  BSYNC.RECONVERGENT B3 ;  /* 0x0000000000037941 */ /* 0x000fea0003800200 */
.L_x_736:
[-C--:B------:R-:W-:Y:S02]  /*24970*/  DFMA R22, R26, R2.reuse, R22 ;  /* 0x000000021a16722b */ /* 0x080fe40000000016 */
[----:B------:R-:W-:-:S11]  /*24980*/  DFMA R20, R24, R2, R20 ;  /* 0x000000021814722b */ /* 0x000fd60000000014 */
.L_x_733:
[----:B------:R-:W-:Y:S05]  /*24990*/  BSYNC.RECONVERGENT B2 ;  /* 0x0000000000027941 */ /* 0x000fea0003800200 */
.L_x_732:
        /* <DEDUP_REMOVED lines=42> */
.L_x_741:
[----:B------:R-:W-:Y:S05]  /*24c40*/  BSYNC.RECONVERGENT B3 ;  /* 0x0000000000037941 */ /* 0x000fea0003800200 */
.L_x_740:
        /* <DEDUP_REMOVED lines=30> */
.L_x_743:
[----:B------:R-:W-:Y:S05]  /*24e30*/  BSYNC.RECONVERGENT B3 ;  /* 0x0000000000037941 */ /* 0x000fea0003800200 */
.L_x_742:
[-C--:B------:R-:W-:Y:S02]  /*24e40*/  DFMA R22, R26, R2.reuse, R22 ;  /* 0x000000021a16722b */ /* 0x080fe40000000016 */
[----:B------:R-:W-:-:S11]  /*24e50*/  DFMA R20, R24, R2, R20 ;  /* 0x000000021814722b */ /* 0x000fd60000000014 */
.L_x_739:
[----:B------:R-:W-:Y:S05]  /*24e60*/  BSYNC.RECONVERGENT B2 ;  /* 0x0000000000027941 */ /* 0x000fea0003800200 */
.L_x_738:
        /* <DEDUP_REMOVED lines=42> */
.L_x_747:
[----:B------:R-:W-:Y:S05]  /*25110*/  BSYNC.RECONVERGENT B3 ;  /* 0x0000000000037941 */ /* 0x000fea0003800200 */
.L_x_746:
        /* <DEDUP_REMOVED lines=30> */
.L_x_749:
[----:B------:R-:W-:Y:S05]  /*25300*/  BSYNC.RECONVERGENT B3 ;  /* 0x0000000000037941 */ /* 0x000fea0003800200 */
.L_x_748:
[-C--:B------:R-:W-:Y:S02]  /*25310*/  DFMA R22, R26, R2.reuse, R22 ;  /* 0x000000021a16722b */ /* 0x080fe40000000016 */
[----:B------:R-:W-:-:S11]  /*25320*/  DFMA R20, R24, R2, R20 ;  /* 0x000000021814722b */ /* 0x000fd60000000014 */
.L_x_745:
[----:B------:R-:W-:Y:S05]  /*25330*/  BSYNC.RECONVERGENT B2 ;  /* 0x0000000000027941 */ /* 0x000fea0003800200 */
.L_x_744:
        /* <DEDUP_REMOVED lines=42> */
.L_x_753:
[----:B------:R-:W-:Y:S05]  /*255e0*/  BSYNC.RECONVERGENT B3 ;  /* 0x0000000000037941 */ /* 0x000fea0003800200 */
.L_x_752:
        /* <DEDUP_REMOVED lines=30> */
.L_x_755:
[----:B------:R-:W-:Y:S05]  /*257d0*/  BSYNC.RECONVERGENT B3 ;  /* 0x0000000000037941 */ /* 0x000fea0003800200 */
.L_x_754:
[-C--:B------:R-:W-:Y:S02]  /*257e0*/  DFMA R22, R26, R2.reuse, R22 ;  /* 0x000000021a16722b */ /* 0x080fe40000000016 */
[----:B------:R-:W-:-:S11]  /*257f0*/  DFMA R20, R24, R2, R20 ;  /* 0x000000021814722b */ /* 0x000fd60000000014 */
.L_x_751:
[----:B------:R-:W-:Y:S05]  /*25800*/  BSYNC.RECONVERGENT B2 ;  /* 0x0000000000027941 */ /* 0x000fea0003800200 */
.L_x_750:
        /* <DEDUP_REMOVED lines=42> */
.L_x_759:
[----:B------:R-:W-:Y:S05]  /*25ab0*/  BSYNC.RECONVERGENT B3 ;  /* 0x0000000000037941 */ /* 0x000fea0003800200 */
.L_x_758:
        /* <DEDUP_REMOVED lines=30> */
.L_x_761:
[----:B------:R-:W-:Y:S05]  /*25ca0*/  BSYNC.RECONVERGENT B3 ;  /* 0x0000000000037941 */ /* 0x000fea0003800200 */
.L_x_760:
[-C--:B------:R-:W-:Y:S02]  /*25cb0*/  DFMA R22, R26, R2.reuse, R22 ;  /* 0x000000021a16722b */ /* 0x080fe40000000016 */
[----:B------:R-:W-:-:S11]  /*25cc0*/  DFMA R20, R24, R2, R20 ;  /* 0x000000021814722b */ /* 0x000fd60000000014 */
.L_x_757:
[----:B------:R-:W-:Y:S05]  /*25cd0*/  BSYNC.RECONVERGENT B2 ;  /* 0x0000000000027941 */ /* 0x000fea0003800200 */
.L_x_756:
        /* <DEDUP_REMOVED lines=42> */
.L_x_765:
[----:B------:R-:W-:Y:S05]  /*25f80*/  BSYNC.RECONVERGENT B3 ;  /* 0x0000000000037941 */ /* 0x000fea0003800200 */
.L_x_764:
        /* <DEDUP_REMOVED lines=30> */
.L_x_767:
[----:B------:R-:W-:Y:S05]  /*26170*/  BSYNC.RECONVERGENT B3 ;  /* 0x0000000000037941 */ /* 0x000fea0003800200 */
.L_x_766:
[-C--:B------:R-:W-:Y:S02]  /*26180*/  DFMA R22, R26, R2.reuse, R22 ;  /* 0x000000021a16722b */ /* 0x080fe40000000016 */
[----:B------:R-:W-:-:S11]  /*26190*/  DFMA R20, R24, R2, R20 ;  /* 0x000000021814722b */ /* 0x000fd60000000014 */
.L_x_763:
[----:B------:R-:W-:Y:S05]  /*261a0*/  BSYNC.RECONVERGENT B2 ;  /* 0x0000000000027941 */ /* 0x000fea0003800200 */
.L_x_762:
        /* <DEDUP_REMOVED lines=42> */
.L_x_771:
[----:B------:R-:W-:Y:S05]  /*26450*/  BSYNC.RECONVERGENT B3 ;  /* 0x0000000000037941 */ /* 0x000fea0003800200 */
.L_x_770:
        /* <DEDUP_REMOVED lines=30> */
.L_x_773:
[----:B------:R-:W-:Y:S05]  /*26640*/  BSYNC.RECONVERGENT B3 ;  /* 0x0000000000037941 */ /* 0x000fea0003800200 */
.L_x_772:
[-C--:B------:R-:W-:Y:S02]  /*26650*/  DFMA R22, R26, R2.reuse, R22 ;  /* 0x000000021a16722b */ /* 0x080fe40000000016 */
[----:B------:R-:W-:-:S11]  /*26660*/  DFMA R20, R24, R2, R20 ;  /* 0x000000021814722b */ /* 0x000fd60000000014 */
.L_x_769:
[----:B------:R-:W-:Y:S05]  /*26670*/  BSYNC.RECONVERGENT B2 ;  /* 0x0000000000027941 */ /* 0x000fea0003800200 */
.L_x_768:
        /* <DEDUP_REMOVED lines=42> */
.L_x_777:
[----:B------:R-:W-:Y:S05]  /*26920*/  BSYNC.RECONVERGENT B3 ;  /* 0x0000000000037941 */ /* 0x000fea0003800200 */
.L_x_776:
        /* <DEDUP_REMOVED lines=30> */
.L_x_779:
[----:B------:R-:W-:Y:S05]  /*26b10*/  BSYNC.RECONVERGENT B3 ;  /* 0x0000000000037941 */ /* 0x000fea0003800200 */
.L_x_778:
[-C--:B------:R-:W-:Y:S02]  /*26b20*/  DFMA R22, R26, R2.reuse, R22 ;  /* 0x000000021a16722b */ /* 0x080fe40000000016 */
[----:B------:R-:W-:-:S11]  /*26b30*/  DFMA R20, R24, R2, R20 ;  /* 0x000000021814722b */ /* 0x000fd60000000014 */
.L_x_775:
[----:B------:R-:W-:Y:S05]  /*26b40*/  BSYNC.RECONVERGENT B2 ;  /* 0x0000000000027941 */ /* 0x000fea0003800200 */
.L_x_774:
        /* <DEDUP_REMOVED lines=42> */
.L_x_783:
[----:B------:R-:W-:Y:S05]  /*26df0*/  BSYNC.RECONVERGENT B3 ;  /* 0x0000000000037941 */ /* 0x000fea0003800200 */
.L_x_782:
        /* <DEDUP_REMOVED lines=30> */
.L_x_785:
[----:B------:R-:W-:Y:S05]  /*26fe0*/  BSYNC.RECONVERGENT B3 ;  /* 0x0000000000037941 */ /* 0x000fea0003800200 */
.L_x_784:
[-C--:B------:R-:W-:Y:S02]  /*26ff0*/  DFMA R22, R26, R2.reuse, R22 ;  /* 0x000000021a16722b */ /* 0x080fe40000000016 */
[----:B------:R-:W-:-:S11]  /*27000*/  DFMA R20, R24, R2, R20 ;  /* 0x000000021814722b */ /* 0x000fd60000000014 */
.L_x_781:
[----:B------:R-:W-:Y:S05]  /*27010*/  BSYNC.RECONVERGENT B2 ;  /* 0x0000000000027941 */ /* 0x000fea0003800200 */
.L_x_780:
        /* <DEDUP_REMOVED lines=42> */
.L_x_789:
[----:B------:R-:W-:Y:S05]  /*272c0*/  BSYNC.RECONVERGENT B3 ;  /* 0x0000000000037941 */ /* 0x000fea0003800200 */
.L_x_788:
        /* <DEDUP_REMOVED lines=30> */
.L_x_791:
[----:B------:R-:W-:Y:S05]  /*274b0*/  BSYNC.RECONVERGENT B3 ;  /* 0x0000000000037941 */ /* 0x000fea0003800200 */
.L_x_790:
[-C--:B------:R-:W-:Y:S02]  /*274c0*/  DFMA R22, R26, R2.reuse, R22 ;  /* 0x000000021a16722b */ /* 0x080fe40000000016 */
[----:B------:R-:W-:-:S11]  /*274d0*/  DFMA R20, R24, R2, R20 ;  /* 0x000000021814722b */ /* 0x000fd60000000014 */
.L_x_787:
[----:B------:R-:W-:Y:S05]  /*274e0*/  BSYNC.RECONVERGENT B2 ;  /* 0x0000000000027941 */ /* 0x000fea0003800200 */
.L_x_786:
        /* <DEDUP_REMOVED lines=42> */
.L_x_795:
[----:B------:R-:W-:Y:S05]  /*27790*/  BSYNC.RECONVERGENT B3 ;  /* 0x0000000000037941 */ /* 0x000fea0003800200 */
.L_x_794:
        /* <DEDUP_REMOVED lines=30> */
.L_x_797:
[----:B------:R-:W-:Y:S05]  /*27980*/  BSYNC.RECONVERGENT B3 ;  /* 0x0000000000037941 */ /* 0x000fea0003800200 */
.L_x_796:
[-C--:B------:R-:W-:Y:S02]  /*27990*/  DFMA R22, R26, R2.reuse, R22 ;  /* 0x000000021a16722b */ /* 0x080fe40000000016 */
[----:B------:R-:W-:-:S11]  /*279a0*/  DFMA R20, R24, R2, R20 ;  /* 0x000000021814722b */ /* 0x000fd60000000014 */
.L_x_793:
[----:B------:R-:W-:Y:S05]  /*279b0*/  BSYNC.RECONVERGENT B2 ;  /* 0x0000000000027941 */ /* 0x000fea0003800200 */
.L_x_792:
        /* <DEDUP_REMOVED lines=42> */
.L_x_801:
[----:B------:R-:W-:Y:S05]  /*27c60*/  BSYNC.RECONVERGENT B3 ;  /* 0x0000000000037941 */ /* 0x000fea0003800200 */
.L_x_800:
        /* <DEDUP_REMOVED lines=30> */
.L_x_803:
[----:B------:R-:W-:Y:S05]  /*27e50*/  BSYNC.RECONVERGENT B3 ;  /* 0x0000000000037941 */ /* 0x000fea0003800200 */
.L_x_802:
[-C--:B------:R-:W-:Y:S02]  /*27e60*/  DFMA R22, R26, R2.reuse, R22 ;  /* 0x000000021a16722b */ /* 0x080fe40000000016 */
[----:B------:R-:W-:-:S11]  /*27e70*/  DFMA R20, R24, R2, R20 ;  /* 0x000000021814722b */ /* 0x000fd60000000014 */
.L_x_799:
[----:B------:R-:W-:Y:S05]  /*27e80*/  BSYNC.RECONVERGENT B2 ;  /* 0x0000000000027941 */ /* 0x000fea0003800200 */
.L_x_798:
        /* <DEDUP_REMOVED lines=42> */
.L_x_807:
[----:B------:R-:W-:Y:S05]  /*28130*/  BSYNC.RECONVERGENT B3 ;  /* 0x0000000000037941 */ /* 0x000fea0003800200 */
.L_x_806:
        /* <DEDUP_REMOVED lines=30> */
.L_x_809:
[----:B------:R-:W-:Y:S05]  /*28320*/  BSYNC.RECONVERGENT B3 ;  /* 0x0000000000037941 */ /* 0x000fea0003800200 */
.L_x_808:
[-C--:B------:R-:W-:Y:S02]  /*28330*/  DFMA R22, R26, R2.reuse, R22 ;  /* 0x000000021a16722b */ /* 0x080fe40000000016 */
[----:B------:R-:W-:-:S11]  /*28340*/  DFMA R20, R24, R2, R20 ;  /* 0x000000021814722b */ /* 0x000fd60000000014 */
.L_x_805:
[----:B------:R-:W-:Y:S05]  /*28350*/  BSYNC.RECONVERGENT B2 ;  /* 0x0000000000027941 */ /* 0x000fea0003800200 */
.L_x_804:
        /* <DEDUP_REMOVED lines=42> */
.L_x_813:
[----:B------:R-:W-:Y:S05]  /*28600*/  BSYNC.RECONVERGENT B3 ;  /* 0x0000000000037941 */ /* 0x000fea0003800200 */
.L_x_812:
        /* <DEDUP_REMOVED lines=30> */
.L_x_815:
[----:B------:R-:W-:Y:S05]  /*287f0*/  BSYNC.RECONVERGENT B3 ;  /* 0x0000000000037941 */ /* 0x000fea0003800200 */
.L_x_814:
[-C--:B------:R-:W-:Y:S02]  /*28800*/  DFMA R22, R26, R2.reuse, R22 ;  /* 0x000000021a16722b */ /* 0x080fe40000000016 */
[----:B------:R-:W-:-:S11]  /*28810*/  DFMA R20, R24, R2, R20 ;  /* 0x000000021814722b */ /* 0x000fd60000000014 */
.L_x_811:
[----:B------:R-:W-:Y:S05]  /*28820*/  BSYNC.RECONVERGENT B2 ;  /* 0x0000000000027941 */ /* 0x000fea0003800200 */
.L_x_810:
        /* <DEDUP_REMOVED lines=42> */
.L_x_819:
[----:B------:R-:W-:Y:S05]  /*28ad0*/  BSYNC.RECONVERGENT B3 ;  /* 0x0000000000037941 */ /* 0x000fea0003800200 */
.L_x_818:
        /* <DEDUP_REMOVED lines=30> */
.L_x_821:
[----:B------:R-:W-:Y:S05]  /*28cc0*/  BSYNC.RECONVERGENT B3 ;  /* 0x0000000000037941 */ /* 0x000fea0003800200 */
.L_x_820:
[-C--:B------:R-:W-:Y:S02]  /*28cd0*/  DFMA R22, R26, R2.reuse, R22 ;  /* 0x000000021a16722b */ /* 0x080fe40000000016 */
[----:B------:R-:W-:-:S11]  /*28ce0*/  DFMA R20, R24, R2, R20 ;  /* 0x000000021814722b */ /* 0x000fd60000000014 */
.L_x_817:
[----:B------:R-:W-:Y:S05]  /*28cf0*/  BSYNC.RECONVERGENT B2 ;  /* 0x0000000000027941 */ /* 0x000fea0003800200 */
.L_x_816:
        /* <DEDUP_REMOVED lines=42> */
.L_x_825:
[----:B------:R-:W-:Y:S05]  /*28fa0*/  BSYNC.RECONVERGENT B3 ;  /* 0x0000000000037941 */ /* 0x000fea0003800200 */
.L_x_824:
        /* <DEDUP_REMOVED lines=30> */
.L_x_827:
[----:B------:R-:W-:Y:S05]  /*29190*/  BSYNC.RECONVERGENT B3 ;  /* 0x0000000000037941 */ /* 0x000fea0003800200 */
.L_x_826:
[-C--:B------:R-:W-:Y:S02]  /*291a0*/  DFMA R22, R26, R2.reuse, R22 ;  /* 0x000000021a16722b */ /* 0x080fe40000000016 */
[----:B------:R-:W-:-:S11]  /*291b0*/  DFMA R20, R24, R2, R20 ;  /* 0x000000021814722b */ /* 0x000fd60000000014 */
.L_x_823:
[----:B------:R-:W-:Y:S05]  /*291c0*/  BSYNC.RECONVERGENT B2 ;  /* 0x0000000000027941 */ /* 0x000fea0003800200 */
.L_x_822:
        /* <DEDUP_REMOVED lines=42> */
.L_x_831:
[----:B------:R-:W-:Y:S05]  /*29470*/  BSYNC.RECONVERGENT B3 ;  /* 0x0000000000037941 */ /* 0x000fea0003800200 */
.L_x_830:
        /* <DEDUP_REMOVED lines=30> */
.L_x_833:
[----:B------:R-:W-:Y:S05]  /*29660*/  BSYNC.RECONVERGENT B3 ;  /* 0x0000000000037941 */ /* 0x000fea0003800200 */
.L_x_832:
[-C--:B------:R-:W-:Y:S02]  /*29670*/  DFMA R22, R26, R2.reuse, R22 ;  /* 0x000000021a16722b */ /* 0x080fe40000000016 */
[----:B------:R-:W-:-:S11]  /*29680*/  DFMA R20, R24, R2, R20 ;  /* 0x000000021814722b */ /* 0x000fd60000000014 */
.L_x_829:
[----:B------:R-:W-:Y:S05]  /*29690*/  BSYNC.RECONVERGENT B2 ;  /* 0x0000000000027941 */ /* 0x000fea0003800200 */
.L_x_828:
        /* <DEDUP_REMOVED lines=42> */
.L_x_837:
[----:B------:R-:W-:Y:S05]  /*29940*/  BSYNC.RECONVERGENT B3 ;  /* 0x0000000000037941 */ /* 0x000fea0003800200 */
.L_x_836:
        /* <DEDUP_REMOVED lines=30> */
.L_x_839:
[----:B------:R-:W-:Y:S05]  /*29b30*/  BSYNC.RECONVERGENT B3 ;  /* 0x0000000000037941 */ /* 0x000fea0003800200 */
.L_x_838:
[-C--:B------:R-:W-:Y:S02]  /*29b40*/  DFMA R22, R26, R2.reuse, R22 ;  /* 0x000000021a16722b */ /* 0x080fe40000000016 */
[----:B------:R-:W-:-:S11]  /*29b50*/  DFMA R20, R24, R2, R20 ;  /* 0x000000021814722b */ /* 0x000fd60000000014 */
.L_x_835:
[----:B------:R-:W-:Y:S05]  /*29b60*/  BSYNC.RECONVERGENT B2 ;  /* 0x0000000000027941 */ /* 0x000fea0003800200 */
.L_x_834:
        /* <DEDUP_REMOVED lines=42> */
.L_x_843:
[----:B------:R-:W-:Y:S05]  /*29e10*/  BSYNC.RECONVERGENT B3 ;  /* 0x0000000000037941 */ /* 0x000fea0003800200 */
.L_x_842:
        /* <DEDUP_REMOVED lines=30> */
.L_x_845:
[----:B------:R-:W-:Y:S05]  /*2a000*/  BSYNC.RECONVERGENT B3 ;  /* 0x0000000000037941 */ /* 0x000fea0003800200 */
.L_x_844:
[-C--:B------:R-:W-:Y:S02]  /*2a010*/  DFMA R22, R26, R2.reuse, R22 ;  /* 0x000000021a16722b */ /* 0x080fe40000000016 */
[----:B------:R-:W-:-:S11]  /*2a020*/  DFMA R20, R24, R2, R20 ;  /* 0x000000021814722b */ /* 0x000fd60000000014 */
.L_x_841:
[----:B------:R-:W-:Y:S05]  /*2a030*/  BSYNC.RECONVERGENT B2 ;  /* 0x0000000000027941 */ /* 0x000fea0003800200 */
.L_x_840:
        /* <DEDUP_REMOVED lines=42> */
.L_x_849:
[----:B------:R-:W-:Y:S05]  /*2a2e0*/  BSYNC.RECONVERGENT B3 ;  /* 0x0000000000037941 */ /* 0x000fea0003800200 */
.L_x_848:
        /* <DEDUP_REMOVED lines=30> */
.L_x_851:
[----:B------:R-:W-:Y:S05]  /*2a4d0*/  BSYNC.RECONVERGENT B3 ;  /* 0x0000000000037941 */ /* 0x000fea0003800200 */
.L_x_850:
[-C--:B------:R-:W-:Y:S02]  /*2a4e0*/  DFMA R22, R26, R2.reuse, R22 ;  /* 0x000000021a16722b */ /* 0x080fe40000000016 */
[----:B------:R-:W-:-:S11]  /*2a4f0*/  DFMA R20, R24, R2, R20 ;  /* 0x000000021814722b */ /* 0x000fd60000000014 */
.L_x_847:
[----:B------:R-:W-:Y:S05]  /*2a500*/  BSYNC.RECONVERGENT B2 ;  /* 0x0000000000027941 */ /* 0x000fea0003800200 */
.L_x_846:
        /* <DEDUP_REMOVED lines=42> */
.L_x_855:
[----:B------:R-:W-:Y:S05]  /*2a7b0*/  BSYNC.RECONVERGENT B3 ;  /* 0x0000000000037941 */ /* 0x000fea0003800200 */
.L_x_854:
        /* <DEDUP_REMOVED lines=30> */
.L_x_857:
[----:B------:R-:W-:Y:S05]  /*2a9a0*/  BSYNC.RECONVERGENT B3 ;  /* 0x0000000000037941 */ /* 0x000fea0003800200 */
.L_x_856:
[-C--:B------:R-:W-:Y:S02]  /*2a9b0*/  DFMA R22, R26, R2.reuse, R22 ;  /* 0x000000021a16722b */ /* 0x080fe40000000016 */
[----:B------:R-:W-:-:S11]  /*2a9c0*/  DFMA R20, R24, R2, R20 ;  /* 0x000000021814722b */ /* 0x000fd60000000014 */
.L_x_853:
[----:B------:R-:W-:Y:S05]  /*2a9d0*/  BSYNC.RECONVERGENT B2 ;  /* 0x0000000000027941 */ /* 0x000fea0003800200 */
.L_x_852:
        /* <DEDUP_REMOVED lines=42> */
.L_x_861:
[----:B------:R-:W-:Y:S05]  /*2ac80*/  BSYNC.RECONVERGENT B3 ;  /* 0x0000000000037941 */ /* 0x000fea0003800200 */
.L_x_860:
        /* <DEDUP_REMOVED lines=30> */
.L_x_863:
[----:B------:R-:W-:Y:S05]  /*2ae70*/  BSYNC.RECONVERGENT B3 ;  /* 0x0000000000037941 */ /* 0x000fea0003800200 */
.L_x_862:
[-C--:B------:R-:W-:Y:S02]  /*2ae80*/  DFMA R22, R26, R2.reuse, R22 ;  /* 0x000000021a16722b */ /* 0x080fe40000000016 */
[----:B------:R-:W-:-:S11]  /*2ae90*/  DFMA R20, R24, R2, R20 ;  /* 0x000000021814722b */ /* 0x000fd60000000014 */
.L_x_859:
[----:B------:R-:W-:Y:S05]  /*2aea0*/  BSYNC.RECONVERGENT B2 ;  /* 0x0000000000027941 */ /* 0x000fea0003800200 */
.L_x_858:
        /* <DEDUP_REMOVED lines=42> */
.L_x_867:
[----:B------:R-:W-:Y:S05]  /*2b150*/  BSYNC.RECONVERGENT B3 ;  /* 0x0000000000037941 */ /* 0x000fea0003800200 */
.L_x_866:
        /* <DEDUP_REMOVED lines=30> */
.L_x_869:
[----:B------:R-:W-:Y:S05]  /*2b340*/  BSYNC.RECONVERGENT B3 ;  /* 0x0000000000037941 */ /* 0x000fea0003800200 */
.L_x_868:
[-C--:B------:R-:W-:Y:S02]  /*2b350*/  DFMA R22, R26, R2.reuse, R22 ;  /* 0x000000021a16722b */ /* 0x080fe40000000016 */
[----:B------:R-:W-:-:S11]  /*2b360*/  DFMA R20, R24, R2, R20 ;  /* 0x000000021814722b */ /* 0x000fd60000000014 */
.L_x_865:
[----:B------:R-:W-:Y:S05]  /*2b370*/  BSYNC.RECONVERGENT B2 ;  /* 0x0000000000027941 */ /* 0x000fea0003800200 */
.L_x_864:
        /* <DEDUP_REMOVED lines=42> */
.L_x_873:
[----:B------:R-:W-:Y:S05]  /*2b620*/  BSYNC.RECONVERGENT B3 ;  /* 0x0000000000037941 */ /* 0x000fea0003800200 */
.L_x_872:
        /* <DEDUP_REMOVED lines=30> */
.L_x_875:
[----:B------:R-:W-:Y:S05]  /*2b810*/  BSYNC.RECONVERGENT B3 ;  /* 0x0000000000037941 */ /* 0x000fea0003800200 */
.L_x_874:
[-C--:B------:R-:W-:Y:S02]  /*2b820*/  DFMA R22, R26, R2.reuse, R22 ;  /* 0x000000021a16722b */ /* 0x080fe40000000016 */
[----:B------:R-:W-:-:S11]  /*2b830*/  DFMA R20, R24, R2, R20 ;  /* 0x000000021814722b */ /* 0x000fd60000000014 */
.L_x_871:
[----:B------:R-:W-:Y:S05]  /*2b840*/  BSYNC.RECONVERGENT B2 ;  /* 0x0000000000027941 */ /* 0x000fea0003800200 */
.L_x_870:
        /* <DEDUP_REMOVED lines=42> */
.L_x_879:
[----:B------:R-:W-:Y:S05]  /*2baf0*/  BSYNC.RECONVERGENT B3 ;  /* 0x0000000000037941 */ /* 0x000fea0003800200 */
.L_x_878:
        /* <DEDUP_REMOVED lines=30> */
.L_x_881:
[----:B------:R-:W-:Y:S05]  /*2bce0*/  BSYNC.RECONVERGENT B3 ;  /* 0x0000000000037941 */ /* 0x000fea0003800200 */
.L_x_880:
[-C--:B------:R-:W-:Y:S02]  /*2bcf0*/  DFMA R22, R26, R2.reuse, R22 ;  /* 0x000000021a16722b */ /* 0x080fe40000000016 */
[----:B------:R-:W-:-:S11]  /*2bd00*/  DFMA R20, R24, R2, R20 ;  /* 0x000000021814722b */ /* 0x000fd60000000014 */
.L_x_877:
[----:B------:R-:W-:Y:S05]  /*2bd10*/  BSYNC.RECONVERGENT B2 ;  /* 0x0000000000027941 */ /* 0x000fea0003800200 */
.L_x_876:
        /* <DEDUP_REMOVED lines=42> */
.L_x_885:
[----:B------:R-:W-:Y:S05]  /*2bfc0*/  BSYNC.RECONVERGENT B3 ;  /* 0x0000000000037941 */ /* 0x000fea0003800200 */
.L_x_884:
        /* <DEDUP_REMOVED lines=30> */
.L_x_887:
[----:B------:R-:W-:Y:S05]  /*2c1b0*/  BSYNC.RECONVERGENT B3 ;  /* 0x0000000000037941 */ /* 0x000fea0003800200 */
.L_x_886:
[-C--:B------:R-:W-:Y:S02]  /*2c1c0*/  DFMA R22, R26, R2.reuse, R22 ;  /* 0x000000021a16722b */ /* 0x080fe40000000016 */
[----:B------:R-:W-:-:S11]  /*2c1d0*/  DFMA R20, R24, R2, R20 ;  /* 0x000000021814722b */ /* 0x000fd60000000014 */
.L_x_883:
[----:B------:R-:W-:Y:S05]  /*2c1e0*/  BSYNC.RECONVERGENT B2 ;  /* 0x0000000000027941 */ /* 0x000fea0003800200 */
.L_x_882:
        /* <DEDUP_REMOVED lines=42> */
.L_x_891:
[----:B------:R-:W-:Y:S05]  /*2c490*/  BSYNC.RECONVERGENT B3 ;  /* 0x0000000000037941 */ /* 0x000fea0003800200 */
.L_x_890:
        /* <DEDUP_REMOVED lines=30> */
.L_x_893:
[----:B------:R-:W-:Y:S05]  /*2c680*/  BSYNC.RECONVERGENT B3 ;  /* 0x0000000000037941 */ /* 0x000fea0003800200 */
.L_x_892:
[-C--:B------:R-:W-:Y:S02]  /*2c690*/  DFMA R22, R26, R2.reuse, R22 ;  /* 0x000000021a16722b */ /* 0x080fe40000000016 */
[----:B------:R-:W-:-:S11]  /*2c6a0*/  DFMA R20, R24, R2, R20 ;  /* 0x000000021814722b */ /* 0x000fd60000000014 */
.L_x_889:
[----:B------:R-:W-:Y:S05]  /*2c6b0*/  BSYNC.RECONVERGENT B2 ;  /* 0x0000000000027941 */ /* 0x000fea0003800200 */
.L_x_888:
        /* <DEDUP_REMOVED lines=42> */
.L_x_897:
[----:B------:R-:W-:Y:S05]  /*2c960*/  BSYNC.RECONVERGENT B3 ;  /* 0x0000000000037941 */ /* 0x000fea0003800200 */
.L_x_896:
        /* <DEDUP_REMOVED lines=30> */
.L_x_899:
[----:B------:R-:W-:Y:S05]  /*2cb50*/  BSYNC.RECONVERGENT B3 ;  /* 0x0000000000037941 */ /* 0x000fea0003800200 */
.L_x_898:
[-C--:B------:R-:W-:Y:S02]  /*2cb60*/  DFMA R22, R26, R2.reuse, R22 ;  /* 0x000000021a16722b */ /* 0x080fe40000000016 */
[----:B------:R-:W-:-:S11]  /*2cb70*/  DFMA R20, R24, R2, R20 ;  /* 0x000000021814722b */ /* 0x000fd60000000014 */
.L_x_895:
[----:B------:R-:W-:Y:S05]  /*2cb80*/  BSYNC.RECONVERGENT B2 ;  /* 0x0000000000027941 */ /* 0x000fea0003800200 */
.L_x_894:
        /* <DEDUP_REMOVED lines=42> */
.L_x_903:
[----:B------:R-:W-:Y:S05]  /*2ce30*/  BSYNC.RECONVERGENT B3 ;  /* 0x0000000000037941 */ /* 0x000fea0003800200 */
.L_x_902:
        /* <DEDUP_REMOVED lines=30> */
.L_x_905:
[----:B------:R-:W-:Y:S05]  /*2d020*/  BSYNC.RECONVERGENT B3 ;  /* 0x0000000000037941 */ /* 0x000fea0003800200 */
.L_x_904:
[-C--:B------:R-:W-:Y:S02]  /*2d030*/  DFMA R22, R26, R2.reuse, R22 ;  /* 0x000000021a16722b */ /* 0x080fe40000000016 */
[----:B------:R-:W-:-:S11]  /*2d040*/  DFMA R20, R24, R2, R20 ;  /* 0x000000021814722b */ /* 0x000fd60000000014 */
.L_x_901:
[----:B------:R-:W-:Y:S05]  /*2d050*/  BSYNC.RECONVERGENT B2 ;  /* 0x0000000000027941 */ /* 0x000fea0003800200 */
.L_x_900:
        /* <DEDUP_REMOVED lines=42> */
.L_x_909:
[----:B------:R-:W-:Y:S05]  /*2d300*/  BSYNC.RECONVERGENT B3 ;  /* 0x0000000000037941 */ /* 0x000fea0003800200 */
.L_x_908:
        /* <DEDUP_REMOVED lines=30> */
.L_x_911:
[----:B------:R-:W-:Y:S05]  /*2d4f0*/  BSYNC.RECONVERGENT B3 ;  /* 0x0000000000037941 */ /* 0x000fea0003800200 */
.L_x_910:
[-C--:B------:R-:W-:Y:S02]  /*2d500*/  DFMA R22, R26, R2.reuse, R22 ;  /* 0x000000021a16722b */ /* 0x080fe40000000016 */
[----:B------:R-:W-:-:S11]  /*2d510*/  DFMA R20, R24, R2, R20 ;  /* 0x000000021814722b */ /* 0x000fd60000000014 */
.L_x_907:
[----:B------:R-:W-:Y:S05]  /*2d520*/  BSYNC.RECONVERGENT B2 ;  /* 0x0000000000027941 */ /* 0x000fea0003800200 */
.L_x_906:
        /* <DEDUP_REMOVED lines=42> */
.L_x_915:
[----:B------:R-:W-:Y:S05]  /*2d7d0*/  BSYNC.RECONVERGENT B3 ;  /* 0x0000000000037941 */ /* 0x000fea0003800200 */
.L_x_914:
        /* <DEDUP_REMOVED lines=30> */
.L_x_917:
[----:B------:R-:W-:Y:S05]  /*2d9c0*/  BSYNC.RECONVERGENT B3 ;  /* 0x0000000000037941 */ /* 0x000fea0003800200 */
.L_x_916:
[-C--:B------:R-:W-:Y:S02]  /*2d9d0*/  DFMA R22, R26, R2.reuse, R22 ;  /* 0x000000021a16722b */ /* 0x080fe40000000016 */
[----:B------:R-:W-:-:S11]  /*2d9e0*/  DFMA R20, R24, R2, R20 ;  /* 0x000000021814722b */ /* 0x000fd60000000014 */
.L_x_913:
[----:B------:R-:W-:Y:S05]  /*2d9f0*/  BSYNC.RECONVERGENT B2 ;  /* 0x0000000000027941 */ /* 0x000fea0003800200 */
.L_x_912:
        /* <DEDUP_REMOVED lines=42> */
.L_x_921:
[----:B------:R-:W-:Y:S05]  /*2dca0*/  BSYNC.RECONVERGENT B3 ;  /* 0x0000000000037941 */ /* 0x000fea0003800200 */
.L_x_920:
        /* <DEDUP_REMOVED lines=30> */
.L_x_923:
[----:B------:R-:W-:Y:S05]  /*2de90*/  BSYNC.RECONVERGENT B3 ;  /* 0x0000000000037941 */ /* 0x000fea0003800200 */
.L_x_922:
[-C--:B------:R-:W-:Y:S02]  /*2dea0*/  DFMA R22, R26, R2.reuse, R22 ;  /* 0x000000021a16722b */ /* 0x080fe40000000016 */
[----:B------:R-:W-:-:S11]  /*2deb0*/  DFMA R20, R24, R2, R20 ;  /* 0x000000021814722b */ /* 0x000fd60000000014 */
.L_x_919:
[----:B------:R-:W-:Y:S05]  /*2dec0*/  BSYNC.RECONVERGENT B2 ;  /* 0x0000000000027941 */ /* 0x000fea0003800200 */
.L_x_918:
        /* <DEDUP_REMOVED lines=42> */
.L_x_927:
[----:B------:R-:W-:Y:S05]  /*2e170*/  BSYNC.RECONVERGENT B3 ;  /* 0x0000000000037941 */ /* 0x000fea0003800200 */
.L_x_926:
        /* <DEDUP_REMOVED lines=30> */
.L_x_929:
[----:B------:R-:W-:Y:S05]  /*2e360*/  BSYNC.RECONVERGENT B3 ;  /* 0x0000000000037941 */ /* 0x000fea0003800200 */
.L_x_928:
[-C--:B------:R-:W-:Y:S02]  /*2e370*/  DFMA R22, R26, R2.reuse, R22 ;  /* 0x000000021a16722b */ /* 0x080fe40000000016 */
[----:B------:R-:W-:-:S11]  /*2e380*/  DFMA R20, R24, R2, R20 ;  /* 0x000000021814722b */ /* 0x000fd60000000014 */
.L_x_925:
[----:B------:R-:W-:Y:S05]  /*2e390*/  BSYNC.RECONVERGENT B2 ;  /* 0x0000000000027941 */ /* 0x000fea0003800200 */
.L_x_924:
        /* <DEDUP_REMOVED lines=42> */
.L_x_933:
[----:B------:R-:W-:Y:S05]  /*2e640*/  BSYNC.RECONVERGENT B3 ;  /* 0x0000000000037941 */ /* 0x000fea0003800200 */
.L_x_932:
        /* <DEDUP_REMOVED lines=30> */
.L_x_935:
[----:B------:R-:W-:Y:S05]  /*2e830*/  BSYNC.RECONVERGENT B3 ;  /* 0x0000000000037941 */ /* 0x000fea0003800200 */
.L_x_934:
[-C--:B------:R-:W-:Y:S02]  /*2e840*/  DFMA R22, R26, R2.reuse, R22 ;  /* 0x000000021a16722b */ /* 0x080fe40000000016 */
[----:B------:R-:W-:-:S11]  /*2e850*/  DFMA R20, R24, R2, R20 ;  /* 0x000000021814722b */ /* 0x000fd60000000014 */
.L_x_931:
[----:B------:R-:W-:Y:S05]  /*2e860*/  BSYNC.RECONVERGENT B2 ;  /* 0x0000000000027941 */ /* 0x000fea0003800200 */
.L_x_930:
        /* <DEDUP_REMOVED lines=42> */
.L_x_939:
[----:B------:R-:W-:Y:S05]  /*2eb10*/  BSYNC.RECONVERGENT B3 ;  /* 0x0000000000037941 */ /* 0x000fea0003800200 */
.L_x_938:
        /* <DEDUP_REMOVED lines=30> */
.L_x_941:
[----:B------:R-:W-:Y:S05]  /*2ed00*/  BSYNC.RECONVERGENT B3 ;  /* 0x0000000000037941 */ /* 0x000fea0003800200 */
.L_x_940:
[-C--:B------:R-:W-:Y:S02]  /*2ed10*/  DFMA R22, R26, R2.reuse, R22 ;  /* 0x000000021a16722b */ /* 0x080fe40000000016 */
[----:B------:R-:W-:-:S11]  /*2ed20*/  DFMA R20, R24, R2, R20 ;  /* 0x000000021814722b */ /* 0x000fd60000000014 */
.L_x_937:
[----:B------:R-:W-:Y:S05]  /*2ed30*/  BSYNC.RECONVERGENT B2 ;  /* 0x0000000000027941 */ /* 0x000fea0003800200 */
.L_x_936:
        /* <DEDUP_REMOVED lines=42> */
.L_x_945:
[----:B------:R-:W-:Y:S05]  /*2efe0*/  BSYNC.RECONVERGENT B3 ;  /* 0x0000000000037941 */ /* 0x000fea0003800200 */
.L_x_944:
        /* <DEDUP_REMOVED lines=30> */
.L_x_947:
[----:B------:R-:W-:Y:S05]  /*2f1d0*/  BSYNC.RECONVERGENT B3 ;  /* 0x0000000000037941 */ /* 0x000fea0003800200 */
.L_x_946:
[-C--:B------:R-:W-:Y:S02]  /*2f1e0*/  DFMA R22, R26, R2.reuse, R22 ;  /* 0x000000021a16722b */ /* 0x080fe40000000016 */
[----:B------:R-:W-:-:S11]  /*2f1f0*/  DFMA R20, R24, R2, R20 ;  /* 0x000000021814722b */ /* 0x000fd60000000014 */
.L_x_943:
[----:B------:R-:W-:Y:S05]  /*2f200*/  BSYNC.RECONVERGENT B2 ;  /* 0x0000000000027941 */ /* 0x000fea0003800200 */
.L_x_942:
        /* <DEDUP_REMOVED lines=42> */
.L_x_951:
[----:B------:R-:W-:Y:S05]  /*2f4b0*/  BSYNC.RECONVERGENT B3 ;  /* 0x0000000000037941 */ /* 0x000fea0003800200 */
.L_x_950:
        /* <DEDUP_REMOVED lines=30> */
.L_x_953:
[----:B------:R-:W-:Y:S05]  /*2f6a0*/  BSYNC.RECONVERGENT B3 ;  /* 0x0000000000037941 */ /* 0x000fea0003800200 */
.L_x_952:
[-C--:B------:R-:W-:Y:S02]  /*2f6b0*/  DFMA R22, R26, R2.reuse, R22 ;  /* 0x000000021a16722b */ /* 0x080fe40000000016 */
[----:B------:R-:W-:-:S11]  /*2f6c0*/  DFMA R20, R24, R2, R20 ;  /* 0x000000021814722b */ /* 0x000fd60000000014 */
.L_x_949:
[----:B------:R-:W-:Y:S05]  /*2f6d0*/  BSYNC.RECONVERGENT B2 ;  /* 0x0000000000027941 */ /* 0x000fea0003800200 */
.L_x_948:
        /* <DEDUP_REMOVED lines=42> */
.L_x_957:
[----:B------:R-:W-:Y:S05]  /*2f980*/  BSYNC.RECONVERGENT B3 ;  /* 0x0000000000037941 */ /* 0x000fea0003800200 */
.L_x_956:
        /* <DEDUP_REMOVED lines=30> */
.L_x_959:
[----:B------:R-:W-:Y:S05]  /*2fb70*/  BSYNC.RECONVERGENT B3 ;  /* 0x0000000000037941 */ /* 0x000fea0003800200 */
.L_x_958:
[-C--:B------:R-:W-:Y:S02]  /*2fb80*/  DFMA R22, R26, R2.reuse, R22 ;  /* 0x000000021a16722b */ /* 0x080fe40000000016 */
[----:B------:R-:W-:-:S11]  /*2fb90*/  DFMA R20, R24, R2, R20 ;  /* 0x000000021814722b */ /* 0x000fd60000000014 */
.L_x_955:
[----:B------:R-:W-:Y:S05]  /*2fba0*/  BSYNC.RECONVERGENT B2 ;  /* 0x0000000000027941 */ /* 0x000fea0003800200 */
.L_x_954:
        /* <DEDUP_REMOVED lines=42> */
.L_x_963:
[----:B------:R-:W-:Y:S05]  /*2fe50*/  BSYNC.RECONVERGENT B3 ;  /* 0x0000000000037941 */ /* 0x000fea0003800200 */
.L_x_962:
        /* <DEDUP_REMOVED lines=30> */
.L_x_965:
[----:B------:R-:W-:Y:S05]  /*30040*/  BSYNC.RECONVERGENT B3 ;  /* 0x0000000000037941 */ /* 0x000fea0003800200 */
.L_x_964:
[-C--:B------:R-:W-:Y:S02]  /*30050*/  DFMA R22, R26, R2.reuse, R22 ;  /* 0x000000021a16722b */ /* 0x080fe40000000016 */
[----:B------:R-:W-:-:S11]  /*30060*/  DFMA R20, R24, R2, R20 ;  /* 0x000000021814722b */ /* 0x000fd60000000014 */
.L_x_961:
[----:B------:R-:W-:Y:S05]  /*30070*/  BSYNC.RECONVERGENT B2 ;  /* 0x0000000000027941 */ /* 0x000fea0003800200 */
.L_x_960:
        /* <DEDUP_REMOVED lines=42> */
.L_x_969:
[----:B------:R-:W-:Y:S05]  /*30320*/  BSYNC.RECONVERGENT B3 ;  /* 0x0000000000037941 */ /* 0x000fea0003800200 */
.L_x_968:
        /* <DEDUP_REMOVED lines=30> */
.L_x_971:
[----:B------:R-:W-:Y:S05]  /*30510*/  BSYNC.RECONVERGENT B3 ;  /* 0x0000000000037941 */ /* 0x000fea0003800200 */
.L_x_970:
[-C--:B------:R-:W-:Y:S02]  /*30520*/  DFMA R22, R26, R2.reuse, R22 ;  /* 0x000000021a16722b */ /* 0x080fe40000000016 */
[----:B------:R-:W-:-:S11]  /*30530*/  DFMA R20, R24, R2, R20 ;  /* 0x000000021814722b */ /* 0x000fd60000000014 */
.L_x_967:
[----:B------:R-:W-:Y:S05]  /*30540*/  BSYNC.RECONVERGENT B2 ;  /* 0x0000000000027941 */ /* 0x000fea0003800200 */
.L_x_966:
        /* <DEDUP_REMOVED lines=42> */
.L_x_975:
[----:B------:R-:W-:Y:S05]  /*307f0*/  BSYNC.RECONVERGENT B3 ;  /* 0x0000000000037941 */ /* 0x000fea0003800200 */
.L_x_974:
        /* <DEDUP_REMOVED lines=30> */
.L_x_977:
[----:B------:R-:W-:Y:S05]  /*309e0*/  BSYNC.RECONVERGENT B3 ;  /* 0x0000000000037941 */ /* 0x000fea0003800200 */
.L_x_976:
[-C--:B------:R-:W-:Y:S02]  /*309f0*/  DFMA R22, R26, R2.reuse, R22 ;  /* 0x000000021a16722b */ /* 0x080fe40000000016 */
[----:B------:R-:W-:-:S11]  /*30a00*/  DFMA R20, R24, R2, R20 ;  /* 0x000000021814722b */ /* 0x000fd60000000014 */
.L_x_973:
[----:B------:R-:W-:Y:S05]  /*30a10*/  BSYNC.RECONVERGENT B2 ;  /* 0x0000000000027941 */ /* 0x000fea0003800200 */
.L_x_972:
        /* <DEDUP_REMOVED lines=42> */
.L_x_981:
[----:B------:R-:W-:Y:S05]  /*30cc0*/  BSYNC.RECONVERGENT B3 ;  /* 0x0000000000037941 */ /* 0x000fea0003800200 */
.L_x_980:
        /* <DEDUP_REMOVED lines=30> */
.L_x_983:
[----:B------:R-:W-:Y:S05]  /*30eb0*/  BSYNC.RECONVERGENT B3 ;  /* 0x0000000000037941 */ /* 0x000fea0003800200 */
.L_x_982:
[-C--:B------:R-:W-:Y:S02]  /*30ec0*/  DFMA R22, R26, R2.reuse, R22 ;  /* 0x000000021a16722b */ /* 0x080fe40000000016 */
[----:B------:R-:W-:-:S11]  /*30ed0*/  DFMA R20, R24, R2, R20 ;  /* 0x000000021814722b */ /* 0x000fd60000000014 */
.L_x_979:
[----:B------:R-:W-:Y:S05]  /*30ee0*/  BSYNC.RECONVERGENT B2 ;  /* 0x0000000000027941 */ /* 0x000fea0003800200 */
.L_x_978:
        /* <DEDUP_REMOVED lines=42> */
.L_x_987:
[----:B------:R-:W-:Y:S05]  /*31190*/  BSYNC.RECONVERGENT B3 ;  /* 0x0000000000037941 */ /* 0x000fea0003800200 */
.L_x_986:
        /* <DEDUP_REMOVED lines=30> */
.L_x_989:
[----:B------:R-:W-:Y:S05]  /*31380*/  BSYNC.RECONVERGENT B3 ;  /* 0x0000000000037941 */ /* 0x000fea0003800200 */
.L_x_988:
[-C--:B------:R-:W-:Y:S02]  /*31390*/  DFMA R22, R26, R2.reuse, R22 ;  /* 0x000000021a16722b */ /* 0x080fe40000000016 */
[----:B------:R-:W-:-:S11]  /*313a0*/  DFMA R20, R24, R2, R20 ;  /* 0x000000021814722b */ /* 0x000fd60000000014 */
.L_x_985:
[----:B------:R-:W-:Y:S05]  /*313b0*/  BSYNC.RECONVERGENT B2 ;  /* 0x0000000000027941 */ /* 0x000fea0003800200 */
.L_x_984:
        /* <DEDUP_REMOVED lines=42> */
.L_x_993:
[----:B------:R-:W-:Y:S05]  /*31660*/  BSYNC.RECONVERGENT B3 ;  /* 0x0000000000037941 */ /* 0x000fea0003800200 */
.L_x_992:
        /* <DEDUP_REMOVED lines=30> */
.L_x_995:
[----:B------:R-:W-:Y:S05]  /*31850*/  BSYNC.RECONVERGENT B3 ;  /* 0x0000000000037941 */ /* 0x000fea0003800200 */
.L_x_994:
[-C--:B------:R-:W-:Y:S02]  /*31860*/  DFMA R22, R26, R2.reuse, R22 ;  /* 0x000000021a16722b */ /* 0x080fe40000000016 */
[----:B------:R-:W-:-:S11]  /*31870*/  DFMA R20, R24, R2, R20 ;  /* 0x000000021814722b */ /* 0x000fd60000000014 */
.L_x_991:
[----:B------:R-:W-:Y:S05]  /*31880*/  BSYNC.RECONVERGENT B2 ;  /* 0x0000000000027941 */ /* 0x000fea0003800200 */
.L_x_990:
        /* <DEDUP_REMOVED lines=42> */
.L_x_999:
[----:B------:R-:W-:Y:S05]  /*31b30*/  BSYNC.RECONVERGENT B3 ;  /* 0x0000000000037941 */ /* 0x000fea0003800200 */
.L_x_998:
        /* <DEDUP_REMOVED lines=30> */
.L_x_1001:
[----:B------:R-:W-:Y:S05]  /*31d20*/  BSYNC.RECONVERGENT B3 ;  /* 0x0000000000037941 */ /* 0x000fea0003800200 */
.L_x_1000:
[-C--:B------:R-:W-:Y:S02]  /*31d30*/  DFMA R22, R26, R2.reuse, R22 ;  /* 0x000000021a16722b */ /* 0x080fe40000000016 */
[----:B------:R-:W-:-:S11]  /*31d40*/  DFMA R20, R24, R2, R20 ;  /* 0x000000021814722b */ /* 0x000fd60000000014 */
.L_x_997:
[----:B------:R-:W-:Y:S05]  /*31d50*/  BSYNC.RECONVERGENT B2 ;  /* 0x0000000000027941 */ /* 0x000fea0003800200 */
.L_x_996:
        /* <DEDUP_REMOVED lines=42> */
.L_x_1005:
[----:B------:R-:W-:Y:S05]  /*32000*/  BSYNC.RECONVERGENT B3 ;  /* 0x0000000000037941 */ /* 0x000fea0003800200 */
.L_x_1004:
        /* <DEDUP_REMOVED lines=30> */
.L_x_1007:
[----:B------:R-:W-:Y:S05]  /*321f0*/  BSYNC.RECONVERGENT B3 ;  /* 0x0000000000037941 */ /* 0x000fea0003800200 */
.L_x_1006:
[-C--:B------:R-:W-:Y:S02]  /*32200*/  DFMA R22, R26, R2.reuse, R22 ;  /* 0x000000021a16722b */ /* 0x080fe40000000016 */
[----:B------:R-:W-:-:S11]  /*32210*/  DFMA R20, R24, R2, R20 ;  /* 0x000000021814722b */ /* 0x000fd60000000014 */
.L_x_1003:
[----:B------:R-:W-:Y:S05]  /*32220*/  BSYNC.RECONVERGENT B2 ;  /* 0x0000000000027941 */ /* 0x000fea0003800200 */
.L_x_1002:
        /* <DEDUP_REMOVED lines=42> */
.L_x_1011:
[----:B------:R-:W-:Y:S05]  /*324d0*/  BSYNC.RECONVERGENT B3 ;  /* 0x0000000000037941 */ /* 0x000fea0003800200 */
.L_x_1010:
        /* <DEDUP_REMOVED lines=30> */
.L_x_1013:
[----:B------:R-:W-:Y:S05]  /*326c0*/  BSYNC.RECONVERGENT B3 ;  /* 0x0000000000037941 */ /* 0x000fea0003800200 */
.L_x_1012:
[-C--:B------:R-:W-:Y:S02]  /*326d0*/  DFMA R22, R26, R2.reuse, R22 ;  /* 0x000000021a16722b */ /* 0x080fe40000000016 */
[----:B------:R-:W-:-:S11]  /*326e0*/  DFMA R20, R24, R2, R20 ;  /* 0x000000021814722b */ /* 0x000fd60000000014 */
.L_x_1009:
[----:B------:R-:W-:Y:S05]  /*326f0*/  BSYNC.RECONVERGENT B2 ;  /* 0x0000000000027941 */ /* 0x000fea0003800200 */
.L_x_1008:
        /* <DEDUP_REMOVED lines=42> */
.L_x_1017:
[----:B------:R-:W-:Y:S05]  /*329a0*/  BSYNC.RECONVERGENT B3 ;  /* 0x0000000000037941 */ /* 0x000fea0003800200 */
.L_x_1016:
        /* <DEDUP_REMOVED lines=30> */
.L_x_1019:
[----:B------:R-:W-:Y:S05]  /*32b90*/  BSYNC.RECONVERGENT B3 ;  /* 0x0000000000037941 */ /* 0x000fea0003800200 */
.L_x_1018:
[-C--:B------:R-:W-:Y:S02]  /*32ba0*/  DFMA R22, R26, R2.reuse, R22 ;  /* 0x000000021a16722b */ /* 0x080fe40000000016 */
[----:B------:R-:W-:-:S11]  /*32bb0*/  DFMA R20, R24, R2, R20 ;  /* 0x000000021814722b */ /* 0x000fd60000000014 */
.L_x_1015:
[----:B------:R-:W-:Y:S05]  /*32bc0*/  BSYNC.RECONVERGENT B2 ;  /* 0x0000000000027941 */ /* 0x000fea0003800200 */
.L_x_1014:
        /* <DEDUP_REMOVED lines=42> */
.L_x_1023:
[----:B------:R-:W-:Y:S05]  /*32e70*/  BSYNC.RECONVERGENT B3 ;  /* 0x0000000000037941 */ /* 0x000fea0003800200 */
.L_x_1022:
        /* <DEDUP_REMOVED lines=30> */
.L_x_1025:
[----:B------:R-:W-:Y:S05]  /*33060*/  BSYNC.RECONVERGENT B3 ;  /* 0x0000000000037941 */ /* 0x000fea0003800200 */
.L_x_1024:
[-C--:B------:R-:W-:Y:S02]  /*33070*/  DFMA R22, R26, R2.reuse, R22 ;  /* 0x000000021a16722b */ /* 0x080fe40000000016 */
[----:B------:R-:W-:-:S11]  /*33080*/  DFMA R20, R24, R2, R20 ;  /* 0x000000021814722b */ /* 0x000fd60000000014 */
.L_x_1021:
[----:B------:R-:W-:Y:S05]  /*33090*/  BSYNC.RECONVERGENT B2 ;  /* 0x0000000000027941 */ /* 0x000fea0003800200 */
.L_x_1020:
        /* <DEDUP_REMOVED lines=42> */
.L_x_1029:
[----:B------:R-:W-:Y:S05]  /*33340*/  BSYNC.RECONVERGENT B3 ;  /* 0x0000000000037941 */ /* 0x000fea0003800200 */
.L_x_1028:
        /* <DEDUP_REMOVED lines=30> */
.L_x_1031:
[----:B------:R-:W-:Y:S05]  /*33530*/  BSYNC.RECONVERGENT B3 ;  /* 0x0000000000037941 */ /* 0x000fea0003800200 */
.L_x_1030:
[-C--:B------:R-:W-:Y:S02]  /*33540*/  DFMA R22, R26, R2.reuse, R22 ;  /* 0x000000021a16722b */ /* 0x080fe40000000016 */
[----:B------:R-:W-:-:S11]  /*33550*/  DFMA R20, R24, R2, R20 ;  /* 0x000000021814722b */ /* 0x000fd60000000014 */
.L_x_1027:
[----:B------:R-:W-:Y:S05]  /*33560*/  BSYNC.RECONVERGENT B2 ;  /* 0x0000000000027941 */ /* 0x000fea0003800200 */
.L_x_1026:
        /* <DEDUP_REMOVED lines=42> */
.L_x_1035:
[----:B------:R-:W-:Y:S05]  /*33810*/  BSYNC.RECONVERGENT B3 ;  /* 0x0000000000037941 */ /* 0x000fea0003800200 */
.L_x_1034:
        /* <DEDUP_REMOVED lines=30> */
.L_x_1037:
[----:B------:R-:W-:Y:S05]  /*33a00*/  BSYNC.RECONVERGENT B3 ;  /* 0x0000000000037941 */ /* 0x000fea0003800200 */
.L_x_1036:
[-C--:B------:R-:W-:Y:S02]  /*33a10*/  DFMA R22, R26, R2.reuse, R22 ;  /* 0x000000021a16722b */ /* 0x080fe40000000016 */
[----:B------:R-:W-:-:S11]  /*33a20*/  DFMA R20, R24, R2, R20 ;  /* 0x000000021814722b */ /* 0x000fd60000000014 */
.L_x_1033:
[----:B------:R-:W-:Y:S05]  /*33a30*/  BSYNC.RECONVERGENT B2 ;  /* 0x0000000000027941 */ /* 0x000fea0003800200 */
.L_x_1032:
        /* <DEDUP_REMOVED lines=42> */
.L_x_1041:
[----:B------:R-:W-:Y:S05]  /*33ce0*/  BSYNC.RECONVERGENT B3 ;  /* 0x0000000000037941 */ /* 0x000fea0003800200 */
.L_x_1040:
        /* <DEDUP_REMOVED lines=30> */
.L_x_1043:
[----:B------:R-:W-:Y:S05]  /*33ed0*/  BSYNC.RECONVERGENT B3 ;  /* 0x0000000000037941 */ /* 0x000fea0003800200 */
.L_x_1042:
[-C--:B------:R-:W-:Y:S02]  /*33ee0*/  DFMA R22, R26, R2.reuse, R22 ;  /* 0x000000021a16722b */ /* 0x080fe40000000016 */
[----:B------:R-:W-:-:S11]  /*33ef0*/  DFMA R20, R24, R2, R20 ;  /* 0x000000021814722b */ /* 0x000fd60000000014 */
.L_x_1039:
[----:B------:R-:W-:Y:S05]  /*33f00*/  BSYNC.RECONVERGENT B2 ;  /* 0x0000000000027941 */ /* 0x000fea0003800200 */
.L_x_1038:
        /* <DEDUP_REMOVED lines=42> */
.L_x_1047:
[----:B------:R-:W-:Y:S05]  /*341b0*/  BSYNC.RECONVERGENT B3 ;  /* 0x0000000000037941 */ /* 0x000fea0003800200 */
.L_x_1046:
        /* <DEDUP_REMOVED lines=30> */
.L_x_1049:
[----:B------:R-:W-:Y:S05]  /*343a0*/  BSYNC.RECONVERGENT B3 ;  /* 0x0000000000037941 */ /* 0x000fea0003800200 */
.L_x_1048:
[-C--:B------:R-:W-:Y:S02]  /*343b0*/  DFMA R22, R26, R2.reuse, R22 ;  /* 0x000000021a16722b */ /* 0x080fe40000000016 */
[----:B------:R-:W-:-:S11]  /*343c0*/  DFMA R20, R24, R2, R20 ;  /* 0x000000021814722b */ /* 0x000fd60000000014 */
.L_x_1045:
[----:B------:R-:W-:Y:S05]  /*343d0*/  BSYNC.RECONVERGENT B2 ;  /* 0x0000000000027941 */ /* 0x000fea0003800200 */
.L_x_1044:
        /* <DEDUP_REMOVED lines=42> */
.L_x_1053:
[----:B------:R-:W-:Y:S05]  /*34680*/  BSYNC.RECONVERGENT B3 ;  /* 0x0000000000037941 */ /* 0x000fea0003800200 */
.L_x_1052:
        /* <DEDUP_REMOVED lines=30> */
.L_x_1055:
[----:B------:R-:W-:Y:S05]  /*34870*/  BSYNC.RECONVERGENT B3 ;  /* 0x0000000000037941 */ /* 0x000fea0003800200 */
.L_x_1054:
[-C--:B------:R-:W-:Y:S02]  /*34880*/  DFMA R22, R26, R2.reuse, R22 ;  /* 0x000000021a16722b */ /* 0x080fe40000000016 */
[----:B------:R-:W-:-:S11]  /*34890*/  DFMA R20, R24, R2, R20 ;  /* 0x000000021814722b */ /* 0x000fd60000000014 */
.L_x_1051:
[----:B------:R-:W-:Y:S05]  /*348a0*/  BSYNC.RECONVERGENT B2 ;  /* 0x0000000000027941 */ /* 0x000fea0003800200 */
.L_x_1050:
        /* <DEDUP_REMOVED lines=42> */
.L_x_1059:
[----:B------:R-:W-:Y:S05]  /*34b50*/  BSYNC.RECONVERGENT B3 ;  /* 0x0000000000037941 */ /* 0x000fea0003800200 */
.L_x_1058:
        /* <DEDUP_REMOVED lines=30> */
.L_x_1061:
[----:B------:R-:W-:Y:S05]  /*34d40*/  BSYNC.RECONVERGENT B3 ;  /* 0x0000000000037941 */ /* 0x000fea0003800200 */
.L_x_1060:
[-C--:B------:R-:W-:Y:S02]  /*34d50*/  DFMA R22, R26, R2.reuse, R22 ;  /* 0x000000021a16722b */ /* 0x080fe40000000016 */
[----:B------:R-:W-:-:S11]  /*34d60*/  DFMA R20, R24, R2, R20 ;  /* 0x000000021814722b */ /* 0x000fd60000000014 */
.L_x_1057:
[----:B------:R-:W-:Y:S05]  /*34d70*/  BSYNC.RECONVERGENT B2 ;  /* 0x0000000000027941 */ /* 0x000fea0003800200 */
.L_x_1056:
        /* <DEDUP_REMOVED lines=42> */
.L_x_1065:
[----:B------:R-:W-:Y:S05]  /*35020*/  BSYNC.RECONVERGENT B3 ;  /* 0x0000000000037941 */ /* 0x000fea0003800200 */
.L_x_1064:
        /* <DEDUP_REMOVED lines=30> */
.L_x_1067:
[----:B------:R-:W-:Y:S05]  /*35210*/  BSYNC.RECONVERGENT B3 ;  /* 0x0000000000037941 */ /* 0x000fea0003800200 */
.L_x_1066:
[-C--:B------:R-:W-:Y:S02]  /*35220*/  DFMA R22, R26, R2.reuse, R22 ;  /* 0x000000021a16722b */ /* 0x080fe40000000016 */
[----:B------:R-:W-:-:S11]  /*35230*/  DFMA R20, R24, R2, R20 ;  /* 0x000000021814722b */ /* 0x000fd60000000014 */
.L_x_1063:
[----:B------:R-:W-:Y:S05]  /*35240*/  BSYNC.RECONVERGENT B2 ;  /* 0x0000000000027941 */ /* 0x000fea0003800200 */
.L_x_1062:
        /* <DEDUP_REMOVED lines=42> */
.L_x_1071:
[----:B------:R-:W-:Y:S05]  /*354f0*/  BSYNC.RECONVERGENT B3 ;  /* 0x0000000000037941 */ /* 0x000fea0003800200 */
.L_x_1070:
        /* <DEDUP_REMOVED lines=30> */
.L_x_1073:
[----:B------:R-:W-:Y:S05]  /*356e0*/  BSYNC.RECONVERGENT B3 ;  /* 0x0000000000037941 */ /* 0x000fea0003800200 */
.L_x_1072:
[-C--:B------:R-:W-:Y:S02]  /*356f0*/  DFMA R22, R26, R2.reuse, R22 ;  /* 0x000000021a16722b */ /* 0x080fe40000000016 */
[----:B------:R-:W-:-:S11]  /*35700*/  DFMA R20, R24, R2, R20 ;  /* 0x000000021814722b */ /* 0x000fd60000000014 */
.L_x_1069:
[----:B------:R-:W-:Y:S05]  /*35710*/  BSYNC.RECONVERGENT B2 ;  /* 0x0000000000027941 */ /* 0x000fea0003800200 */
.L_x_1068:
        /* <DEDUP_REMOVED lines=42> */
.L_x_1077:
[----:B------:R-:W-:Y:S05]  /*359c0*/  BSYNC.RECONVERGENT B3 ;  /* 0x0000000000037941 */ /* 0x000fea0003800200 */
.L_x_1076:
        /* <DEDUP_REMOVED lines=30> */
.L_x_1079:
[----:B------:R-:W-:Y:S05]  /*35bb0*/  BSYNC.RECONVERGENT B3 ;  /* 0x0000000000037941 */ /* 0x000fea0003800200 */
.L_x_1078:
[-C--:B------:R-:W-:Y:S02]  /*35bc0*/  DFMA R22, R26, R2.reuse, R22 ;  /* 0x000000021a16722b */ /* 0x080fe40000000016 */
[----:B------:R-:W-:-:S11]  /*35bd0*/  DFMA R20, R24, R2, R20 ;  /* 0x000000021814722b */ /* 0x000fd60000000014 */
.L_x_1075:
[----:B------:R-:W-:Y:S05]  /*35be0*/  BSYNC.RECONVERGENT B2 ;  /* 0x0000000000027941 */ /* 0x000fea0003800200 */
.L_x_1074:
        /* <DEDUP_REMOVED lines=42> */
.L_x_1083:
[----:B------:R-:W-:Y:S05]  /*35e90*/  BSYNC.RECONVERGENT B3 ;  /* 0x0000000000037941 */ /* 0x000fea0003800200 */
.L_x_1082:
        /* <DEDUP_REMOVED lines=30> */
.L_x_1085:
[----:B------:R-:W-:Y:S05]  /*36080*/  BSYNC.RECONVERGENT B3 ;  /* 0x0000000000037941 */ /* 0x000fea0003800200 */
.L_x_1084:
[-C--:B------:R-:W-:Y:S02]  /*36090*/  DFMA R22, R26, R2.reuse, R22 ;  /* 0x000000021a16722b */ /* 0x080fe40000000016 */
[----:B------:R-:W-:-:S11]  /*360a0*/  DFMA R20, R24, R2, R20 ;  /* 0x000000021814722b */ /* 0x000fd60000000014 */
.L_x_1081:
[----:B------:R-:W-:Y:S05]  /*360b0*/  BSYNC.RECONVERGENT B2 ;  /* 0x0000000000027941 */ /* 0x000fea0003800200 */
.L_x_1080:
        /* <DEDUP_REMOVED lines=42> */
.L_x_1089:
[----:B------:R-:W-:Y:S05]  /*36360*/  BSYNC.RECONVERGENT B3 ;  /* 0x0000000000037941 */ /* 0x000fea0003800200 */
.L_x_1088:
        /* <DEDUP_REMOVED lines=30> */
.L_x_1091:
[----:B------:R-:W-:Y:S05]  /*36550*/  BSYNC.RECONVERGENT B3 ;  /* 0x0000000000037941 */ /* 0x000fea0003800200 */
.L_x_1090:
[-C--:B------:R-:W-:Y:S02]  /*36560*/  DFMA R22, R26, R2.reuse, R22 ;  /* 0x000000021a16722b */ /* 0x080fe40000000016 */
[----:B------:R-:W-:-:S11]  /*36570*/  DFMA R20, R24, R2, R20 ;  /* 0x000000021814722b */ /* 0x000fd60000000014 */
.L_x_1087:
[----:B------:R-:W-:Y:S05]  /*36580*/  BSYNC.RECONVERGENT B2 ;  /* 0x0000000000027941 */ /* 0x000fea0003800200 */
.L_x_1086:
        /* <DEDUP_REMOVED lines=42> */
.L_x_1095:
[----:B------:R-:W-:Y:S05]  /*36830*/  BSYNC.RECONVERGENT B3 ;  /* 0x0000000000037941 */ /* 0x000fea0003800200 */
.L_x_1094:
        /* <DEDUP_REMOVED lines=30> */
.L_x_1097:
[----:B------:R-:W-:Y:S05]  /*36a20*/  BSYNC.RECONVERGENT B3 ;  /* 0x0000000000037941 */ /* 0x000fea0003800200 */
.L_x_1096:
[-C--:B------:R-:W-:Y:S02]  /*36a30*/  DFMA R22, R26, R2.reuse, R22 ;  /* 0x000000021a16722b */ /* 0x080fe40000000016 */
[----:B------:R-:W-:-:S11]  /*36a40*/  DFMA R20, R24, R2, R20 ;  /* 0x000000021814722b */ /* 0x000fd60000000014 */
.L_x_1093:
[----:B------:R-:W-:Y:S05]  /*36a50*/  BSYNC.RECONVERGENT B2 ;  /* 0x0000000000027941 */ /* 0x000fea0003800200 */
.L_x_1092:
        /* <DEDUP_REMOVED lines=42> */
.L_x_1101:
[----:B------:R-:W-:Y:S05]  /*36d00*/  BSYNC.RECONVERGENT B3 ;  /* 0x0000000000037941 */ /* 0x000fea0003800200 */
.L_x_1100:
        /* <DEDUP_REMOVED lines=30> */
.L_x_1103:
[----:B------:R-:W-:Y:S05]  /*36ef0*/  BSYNC.RECONVERGENT B3 ;  /* 0x0000000000037941 */ /* 0x000fea0003800200 */
.L_x_1102:
[-C--:B------:R-:W-:Y:S02]  /*36f00*/  DFMA R22, R26, R2.reuse, R22 ;  /* 0x000000021a16722b */ /* 0x080fe40000000016 */
[----:B------:R-:W-:-:S11]  /*36f10*/  DFMA R20, R24, R2, R20 ;  /* 0x000000021814722b */ /* 0x000fd60000000014 */
.L_x_1099:
[----:B------:R-:W-:Y:S05]  /*36f20*/  BSYNC.RECONVERGENT B2 ;  /* 0x0000000000027941 */ /* 0x000fea0003800200 */
.L_x_1098:
        /* <DEDUP_REMOVED lines=42> */
.L_x_1107:
[----:B------:R-:W-:Y:S05]  /*371d0*/  BSYNC.RECONVERGENT B3 ;  /* 0x0000000000037941 */ /* 0x000fea0003800200 */
.L_x_1106:
        /* <DEDUP_REMOVED lines=30> */
.L_x_1109:
[----:B------:R-:W-:Y:S05]  /*373c0*/  BSYNC.RECONVERGENT B3 ;  /* 0x0000000000037941 */ /* 0x000fea0003800200 */
.L_x_1108:
[-C--:B------:R-:W-:Y:S02]  /*373d0*/  DFMA R22, R26, R2.reuse, R22 ;  /* 0x000000021a16722b */ /* 0x080fe40000000016 */
[----:B------:R-:W-:-:S11]  /*373e0*/  DFMA R20, R24, R2, R20 ;  /* 0x000000021814722b */ /* 0x000fd60000000014 */
.L_x_1105:
[----:B------:R-:W-:Y:S05]  /*373f0*/  BSYNC.RECONVERGENT B2 ;  /* 0x0000000000027941 */ /* 0x000fea0003800200 */
.L_x_1104:
        /* <DEDUP_REMOVED lines=42> */
.L_x_1113:
[----:B------:R-:W-:Y:S05]  /*376a0*/  BSYNC.RECONVERGENT B3 ;  /* 0x0000000000037941 */ /* 0x000fea0003800200 */
.L_x_1112:
        /* <DEDUP_REMOVED lines=30> */
.L_x_1115:
[----:B------:R-:W-:Y:S05]  /*37890*/  BSYNC.RECONVERGENT B3 ;  /* 0x0000000000037941 */ /* 0x000fea0003800200 */
.L_x_1114:
[-C--:B------:R-:W-:Y:S02]  /*378a0*/  DFMA R22, R26, R2.reuse, R22 ;  /* 0x000000021a16722b */ /* 0x080fe40000000016 */
[----:B------:R-:W-:-:S11]  /*378b0*/  DFMA R20, R24, R2, R20 ;  /* 0x000000021814722b */ /* 0x000fd60000000014 */
.L_x_1111:
[----:B------:R-:W-:Y:S05]  /*378c0*/  BSYNC.RECONVERGENT B2 ;  /* 0x0000000000027941 */ /* 0x000fea0003800200 */
.L_x_1110:
        /* <DEDUP_REMOVED lines=42> */
.L_x_1119:
[----:B------:R-:W-:Y:S05]  /*37b70*/  BSYNC.RECONVERGENT B3 ;  /* 0x0000000000037941 */ /* 0x000fea0003800200 */
.L_x_1118:
        /* <DEDUP_REMOVED lines=30> */
.L_x_1121:
[----:B------:R-:W-:Y:S05]  /*37d60*/  BSYNC.RECONVERGENT B3 ;  /* 0x0000000000037941 */ /* 0x000fea0003800200 */
.L_x_1120:
[-C--:B------:R-:W-:Y:S02]  /*37d70*/  DFMA R22, R26, R2.reuse, R22 ;  /* 0x000000021a16722b */ /* 0x080fe40000000016 */
[----:B------:R-:W-:-:S11]  /*37d80*/  DFMA R20, R24, R2, R20 ;  /* 0x000000021814722b */ /* 0x000fd60000000014 */
.L_x_1117:
[----:B------:R-:W-:Y:S05]  /*37d90*/  BSYNC.RECONVERGENT B2 ;  /* 0x0000000000027941 */ /* 0x000fea0003800200 */
.L_x_1116:
        /* <DEDUP_REMOVED lines=42> */
.L_x_1125:
[----:B------:R-:W-:Y:S05]  /*38040*/  BSYNC.RECONVERGENT B3 ;  /* 0x0000000000037941 */ /* 0x000fea0003800200 */
.L_x_1124:
        /* <DEDUP_REMOVED lines=30> */
.L_x_1127:
[----:B------:R-:W-:Y:S05]  /*38230*/  BSYNC.RECONVERGENT B3 ;  /* 0x0000000000037941 */ /* 0x000fea0003800200 */
.L_x_1126:
[-C--:B------:R-:W-:Y:S02]  /*38240*/  DFMA R22, R26, R2.reuse, R22 ;  /* 0x000000021a16722b */ /* 0x080fe40000000016 */
[----:B------:R-:W-:-:S11]  /*38250*/  DFMA R20, R24, R2, R20 ;  /* 0x000000021814722b */ /* 0x000fd60000000014 */
.L_x_1123:
[----:B------:R-:W-:Y:S05]  /*38260*/  BSYNC.RECONVERGENT B2 ;  /* 0x0000000000027941 */ /* 0x000fea0003800200 */
.L_x_1122:
        /* <DEDUP_REMOVED lines=42> */
.L_x_1131:
[----:B------:R-:W-:Y:S05]  /*38510*/  BSYNC.RECONVERGENT B3 ;  /* 0x0000000000037941 */ /* 0x000fea0003800200 */
.L_x_1130:
        /* <DEDUP_REMOVED lines=30> */
.L_x_1133:
[----:B------:R-:W-:Y:S05]  /*38700*/  BSYNC.RECONVERGENT B3 ;  /* 0x0000000000037941 */ /* 0x000fea0003800200 */
.L_x_1132:
[-C--:B------:R-:W-:Y:S02]  /*38710*/  DFMA R22, R26, R2.reuse, R22 ;  /* 0x000000021a16722b */ /* 0x080fe40000000016 */
[----:B------:R-:W-:-:S11]  /*38720*/  DFMA R20, R24, R2, R20 ;  /* 0x000000021814722b */ /* 0x000fd60000000014 */
.L_x_1129:
[----:B------:R-:W-:Y:S05]  /*38730*/  BSYNC.RECONVERGENT B2 ;  /* 0x0000000000027941 */ /* 0x000fea0003800200 */
.L_x_1128:
        /* <DEDUP_REMOVED lines=42> */
.L_x_1137:
[----:B------:R-:W-:Y:S05]  /*389e0*/  BSYNC.RECONVERGENT B3 ;  /* 0x0000000000037941 */ /* 0x000fea0003800200 */
.L_x_1136:
        /* <DEDUP_REMOVED lines=30> */
.L_x_1139:
[----:B------:R-:W-:Y:S05]  /*38bd0*/  BSYNC.RECONVERGENT B3 ;  /* 0x0000000000037941 */ /* 0x000fea0003800200 */
.L_x_1138:
[-C--:B------:R-:W-:Y:S02]  /*38be0*/  DFMA R22, R26, R2.reuse, R22 ;  /* 0x000000021a16722b */ /* 0x080fe40000000016 */
[----:B------:R-:W-:-:S11]  /*38bf0*/  DFMA R20, R24, R2, R20 ;  /* 0x000000021814722b */ /* 0x000fd60000000014 */
.L_x_1135:
[----:B------:R-:W-:Y:S05]  /*38c00*/  BSYNC.RECONVERGENT B2 ;  /* 0x0000000000027941 */ /* 0x000fea0003800200 */
.L_x_1134:
        /* <DEDUP_REMOVED lines=37> */
[----:B------:R-:W-:Y:S02]  /*38e60*/  MOV R3, R33 ;  /* 0x0000002100037202 */ /* 0x000fe40000000f00 */
[----:B------:R-:W-:-:S07]  /*38e70*/  MOV R30, 0x38e90 ;  /* 0x00038e90001e7802 */ /* 0x000fce0000000f00 */
[----:B------:R-:W-:Y:S05]  /*38e80*/  CALL.REL.NOINC `($__internal_2_$__cuda_sm20_dsqrt_rn_f64_mediumpath_v1) ;  /* 0x0000014800f47944 */ /* 0x000fea0003c00000 */
[----:B------:R-:W-:Y:S01]  /*38e90*/  IMAD.MOV.U32 R34, RZ, RZ, R2 ;  /* 0x000000ffff227224 */ /* 0x000fe200078e0002 */
[----:B------:R-:W-:-:S07]  /*38ea0*/  MOV R35, R3 ;  /* 0x0000000300237202 */ /* 0x000fce0000000f00 */
.L_x_1143:
[----:B------:R-:W-:Y:S05]  /*38eb0*/  BSYNC.RECONVERGENT B3 ;  /* 0x0000000000037941 */ /* 0x000fea0003800200 */
.L_x_1142:
        /* <DEDUP_REMOVED lines=27> */
[----:B------:R-:W-:Y:S02]  /*39070*/  MOV R3, R33 ;  /* 0x0000002100037202 */ /* 0x000fe40000000f00 */
[----:B------:R-:W-:-:S07]  /*39080*/  MOV R4, 0x390a0 ;  /* 0x000390a000047802 */ /* 0x000fce0000000f00 */
[----:B------:R-:W-:Y:S05]  /*39090*/  CALL.REL.NOINC `($__internal_1_$__cuda_sm20_div_rn_f64_full) ;  /* 0x0000014000dc7944 */ /* 0x000fea0003c00000 */
.L_x_1145:
[----:B------:R-:W-:Y:S05]  /*390a0*/  BSYNC.RECONVERGENT B3 ;  /* 0x0000000000037941 */ /* 0x000fea0003800200 */
.L_x_1144:
[-C--:B------:R-:W-:Y:S02]  /*390b0*/  DFMA R22, R26, R2.reuse, R22 ;  /* 0x000000021a16722b */ /* 0x080fe40000000016 */
[----:B------:R-:W-:-:S11]  /*390c0*/  DFMA R20, R24, R2, R20 ;  /* 0x000000021814722b */ /* 0x000fd60000000014 */
.L_x_1141:
[----:B------:R-:W-:Y:S05]  /*390d0*/  BSYNC.RECONVERGENT B2 ;  /* 0x0000000000027941 */ /* 0x000fea0003800200 */
.L_x_1140:
        /* <DEDUP_REMOVED lines=32> */
[----:B------:R-:W-:Y:S01]  /*392e0*/  MOV R4, R8 ;  /* 0x0000000800047202 */ /* 0x000fe20000000f00 */
[----:B------:R-:W-:Y:S01]  /*392f0*/  IMAD.MOV.U32 R8, RZ, RZ, R30 ;  /* 0x000000ffff087224 */ /* 0x000fe200078e001e */
[----:B------:R-:W-:Y:S01]  /*39300*/  MOV R9, R31 ;  /* 0x0000001f00097202 */ /* 0x000fe20000000f00 */
[----:B------:R-:W-:Y:S01]  /*39310*/  IMAD.MOV.U32 R0, RZ, RZ, R2 ;  /* 0x000000ffff007224 */ /* 0x000fe200078e0002 */
[----:B------:R-:W-:Y:S01]  /*39320*/  MOV R2, R32 ;  /* 0x0000002000027202 */ /* 0x000fe20000000f00 */
[----:B------:R-:W-:Y:S01]  /*39330*/  IMAD.MOV.U32 R3, RZ, RZ, R33 ;  /* 0x000000ffff037224 */ /* 0x000fe200078e0021 */
[----:B------:R-:W-:-:S07]  /*39340*/  MOV R30, 0x39360 ;  /* 0x00039360001e7802 */ /* 0x000fce0000000f00 */
[----:B------:R-:W-:Y:S05]  /*39350*/  CALL.REL.NOINC `($__internal_2_$__cuda_sm20_dsqrt_rn_f64_mediumpath_v1) ;  /* 0x0000014400c07944 */ /* 0x000fea0003c00000 */
[----:B------:R-:W-:Y:S01]  /*39360*/  MOV R34, R2 ;  /* 0x0000000200227202 */ /* 0x000fe20000000f00 */
[----:B------:R-:W-:-:S07]  /*39370*/  IMAD.MOV.U32 R35, RZ, RZ, R3 ;  /* 0x000000ffff237224 */ /* 0x000fce00078e0003 */
.L_x_1149:
[----:B------:R-:W-:Y:S05]  /*39380*/  BSYNC.RECONVERGENT B3 ;  /* 0x0000000000037941 */ /* 0x000fea0003800200 */
.L_x_1148:
        /* <DEDUP_REMOVED lines=30> */
.L_x_1151:
[----:B------:R-:W-:Y:S05]  /*39570*/  BSYNC.RECONVERGENT B3 ;  /* 0x0000000000037941 */ /* 0x000fea0003800200 */
.L_x_1150:
[-C--:B------:R-:W-:Y:S02]  /*39580*/  DFMA R22, R26, R2.reuse, R22 ;  /* 0x000000021a16722b */ /* 0x080fe40000000016 */
[----:B------:R-:W-:-:S11]  /*39590*/  DFMA R20, R24, R2, R20 ;  /* 0x000000021814722b */ /* 0x000fd60000000014 */
.L_x_1147:
[----:B------:R-:W-:Y:S05]  /*395a0*/  BSYNC.RECONVERGENT B2 ;  /* 0x0000000000027941 */ /* 0x000fea0003800200 */
.L_x_1146:
        /* <DEDUP_REMOVED lines=18> */
[----:B------:R-:W-:Y:S01]  /*396d0*/  MOV R7, 0x3fd80000 ;  /* 0x3fd8000000077802 */ /* 0x000fe20000000f00 */
[----:B------:R-:W-:Y:S01]  /*396e0*/  BSSY.RECONVERGENT B3, `(.L_x_1154) ;  /* 0x0000017000037945 */ /* 0x000fe20003800200 */
[----:B------:R-:W-:Y:S02]  /*396f0*/  ISETP.GE.U32.AND P0, PT, R2, 0x7ca00000, PT ;  /* 0x7ca000000200780c */ /* 0x000fe40003f06070 */
        /* <DEDUP_REMOVED lines=21> */
.L_x_1155:
[----:B------:R-:W-:Y:S05]  /*39850*/  BSYNC.RECONVERGENT B3 ;  /* 0x0000000000037941 */ /* 0x000fea0003800200 */
.L_x_1154:
        /* <DEDUP_REMOVED lines=30> */
.L_x_1157:
[----:B------:R-:W-:Y:S05]  /*39a40*/  BSYNC.RECONVERGENT B3 ;  /* 0x0000000000037941 */ /* 0x000fea0003800200 */
.L_x_1156:
[-C--:B------:R-:W-:Y:S02]  /*39a50*/  DFMA R22, R26, R2.reuse, R22 ;  /* 0x000000021a16722b */ /* 0x080fe40000000016 */
[----:B------:R-:W-:-:S11]  /*39a60*/  DFMA R20, R24, R2, R20 ;  /* 0x000000021814722b */ /* 0x000fd60000000014 */
.L_x_1153:
[----:B------:R-:W-:Y:S05]  /*39a70*/  BSYNC.RECONVERGENT B2 ;  /* 0x0000000000027941 */ /* 0x000fea0003800200 */
.L_x_1152:
        /* <DEDUP_REMOVED lines=42> */
.L_x_1161:
[----:B------:R-:W-:Y:S05]  /*39d20*/  BSYNC.RECONVERGENT B3 ;  /* 0x0000000000037941 */ /* 0x000fea0003800200 */
.L_x_1160:
        /* <DEDUP_REMOVED lines=30> */
.L_x_1163:
[----:B------:R-:W-:Y:S05]  /*39f10*/  BSYNC.RECONVERGENT B3 ;  /* 0x0000000000037941 */ /* 0x000fea0003800200 */
.L_x_1162:
[-C--:B------:R-:W-:Y:S02]  /*39f20*/  DFMA R22, R26, R2.reuse, R22 ;  /* 0x000000021a16722b */ /* 0x080fe40000000016 */
[----:B------:R-:W-:-:S11]  /*39f30*/  DFMA R20, R24, R2, R20 ;  /* 0x000000021814722b */ /* 0x000fd60000000014 */
.L_x_1159:
[----:B------:R-:W-:Y:S05]  /*39f40*/  BSYNC.RECONVERGENT B2 ;  /* 0x0000000000027941 */ /* 0x000fea0003800200 */
.L_x_1158:
        /* <DEDUP_REMOVED lines=42> */
.L_x_1167:
[----:B------:R-:W-:Y:S05]  /*3a1f0*/  BSYNC.RECONVERGENT B3 ;  /* 0x0000000000037941 */ /* 0x000fea0003800200 */
.L_x_1166:
        /* <DEDUP_REMOVED lines=30> */
.L_x_1169:
[----:B------:R-:W-:Y:S05]  /*3a3e0*/  BSYNC.RECONVERGENT B3 ;  /* 0x0000000000037941 */ /* 0x000fea0003800200 */
.L_x_1168:
[-C--:B------:R-:W-:Y:S02]  /*3a3f0*/  DFMA R22, R26, R2.reuse, R22 ;  /* 0x000000021a16722b */ /* 0x080fe40000000016 */
[----:B------:R-:W-:-:S11]  /*3a400*/  DFMA R20, R24, R2, R20 ;  /* 0x000000021814722b */ /* 0x000fd60000000014 */
.L_x_1165:
[----:B------:R-:W-:Y:S05]  /*3a410*/  BSYNC.RECONVERGENT B2 ;  /* 0x0000000000027941 */ /* 0x000fea0003800200 */
.L_x_1164:
        /* <DEDUP_REMOVED lines=42> */
.L_x_1173:
[----:B------:R-:W-:Y:S05]  /*3a6c0*/  BSYNC.RECONVERGENT B3 ;  /* 0x0000000000037941 */ /* 0x000fea0003800200 */
.L_x_1172:
        /* <DEDUP_REMOVED lines=30> */
.L_x_1175:
[----:B------:R-:W-:Y:S05]  /*3a8b0*/  BSYNC.RECONVERGENT B3 ;  /* 0x0000000000037941 */ /* 0x000fea0003800200 */
.L_x_1174:
[-C--:B------:R-:W-:Y:S02]  /*3a8c0*/  DFMA R22, R26, R2.reuse, R22 ;  /* 0x000000021a16722b */ /* 0x080fe40000000016 */
[----:B------:R-:W-:-:S11]  /*3a8d0*/  DFMA R20, R24, R2, R20 ;  /* 0x000000021814722b */ /* 0x000fd60000000014 */
.L_x_1171:
[----:B------:R-:W-:Y:S05]  /*3a8e0*/  BSYNC.RECONVERGENT B2 ;  /* 0x0000000000027941 */ /* 0x000fea0003800200 */
.L_x_1170:
        /* <DEDUP_REMOVED lines=42> */
.L_x_1179:
[----:B------:R-:W-:Y:S05]  /*3ab90*/  BSYNC.RECONVERGENT B3 ;  /* 0x0000000000037941 */ /* 0x000fea0003800200 */
.L_x_1178:
        /* <DEDUP_REMOVED lines=30> */
.L_x_1181:
[----:B------:R-:W-:Y:S05]  /*3ad80*/  BSYNC.RECONVERGENT B3 ;  /* 0x0000000000037941 */ /* 0x000fea0003800200 */
.L_x_1180:
[-C--:B------:R-:W-:Y:S02]  /*3ad90*/  DFMA R22, R26, R2.reuse, R22 ;  /* 0x000000021a16722b */ /* 0x080fe40000000016 */
[----:B------:R-:W-:-:S11]  /*3ada0*/  DFMA R20, R24, R2, R20 ;  /* 0x000000021814722b */ /* 0x000fd60000000014 */
.L_x_1177:
[----:B------:R-:W-:Y:S05]  /*3adb0*/  BSYNC.RECONVERGENT B2 ;  /* 0x0000000000027941 */ /* 0x000fea0003800200 */
.L_x_1176:
        /* <DEDUP_REMOVED lines=42> */
.L_x_1185:
[----:B------:R-:W-:Y:S05]  /*3b060*/  BSYNC.RECONVERGENT B3 ;  /* 0x0000000000037941 */ /* 0x000fea0003800200 */
.L_x_1184:
        /* <DEDUP_REMOVED lines=30> */
.L_x_1187:
[----:B------:R-:W-:Y:S05]  /*3b250*/  BSYNC.RECONVERGENT B3 ;  /* 0x0000000000037941 */ /* 0x000fea0003800200 */
.L_x_1186:
[-C--:B------:R-:W-:Y:S02]  /*3b260*/  DFMA R22, R26, R2.reuse, R22 ;  /* 0x000000021a16722b */ /* 0x080fe40000000016 */
[----:B------:R-:W-:-:S11]  /*3b270*/  DFMA R20, R24, R2, R20 ;  /* 0x000000021814722b */ /* 0x000fd60000000014 */
.L_x_1183:
[----:B------:R-:W-:Y:S05]  /*3b280*/  BSYNC.RECONVERGENT B2 ;  /* 0x0000000000027941 */ /* 0x000fea0003800200 */
.L_x_1182:
        /* <DEDUP_REMOVED lines=42> */
.L_x_1191:
[----:B------:R-:W-:Y:S05]  /*3b530*/  BSYNC.RECONVERGENT B3 ;  /* 0x0000000000037941 */ /* 0x000fea0003800200 */
.L_x_1190:
        /* <DEDUP_REMOVED lines=30> */
.L_x_1193:
[----:B------:R-:W-:Y:S05]  /*3b720*/  BSYNC.RECONVERGENT B3 ;  /* 0x0000000000037941 */ /* 0x000fea0003800200 */
.L_x_1192:
[-C--:B------:R-:W-:Y:S02]  /*3b730*/  DFMA R22, R26, R2.reuse, R22 ;  /* 0x000000021a16722b */ /* 0x080fe40000000016 */
[----:B------:R-:W-:-:S11]  /*3b740*/  DFMA R20, R24, R2, R20 ;  /* 0x000000021814722b */ /* 0x000fd60000000014 */
.L_x_1189:
[----:B------:R-:W-:Y:S05]  /*3b750*/  BSYNC.RECONVERGENT B2 ;  /* 0x0000000000027941 */ /* 0x000fea0003800200 */
.L_x_1188:
        /* <DEDUP_REMOVED lines=42> */
.L_x_1197:
[----:B------:R-:W-:Y:S05]  /*3ba00*/  BSYNC.RECONVERGENT B3 ;  /* 0x0000000000037941 */ /* 0x000fea0003800200 */
.L_x_1196:
        /* <DEDUP_REMOVED lines=30> */
.L_x_1199:
[----:B------:R-:W-:Y:S05]  /*3bbf0*/  BSYNC.RECONVERGENT B3 ;  /* 0x0000000000037941 */ /* 0x000fea0003800200 */
.L_x_1198:
[-C--:B------:R-:W-:Y:S02]  /*3bc00*/  DFMA R22, R26, R2.reuse, R22 ;  /* 0x000000021a16722b */ /* 0x080fe40000000016 */
[----:B------:R-:W-:-:S11]  /*3bc10*/  DFMA R20, R24, R2, R20 ;  /* 0x000000021814722b */ /* 0x000fd60000000014 */
.L_x_1195:
[----:B------:R-:W-:Y:S05]  /*3bc20*/  BSYNC.RECONVERGENT B2 ;  /* 0x0000000000027941 */ /* 0x000fea0003800200 */
.L_x_1194:
        /* <DEDUP_REMOVED lines=42> */
.L_x_1203:
[----:B------:R-:W-:Y:S05]  /*3bed0*/  BSYNC.RECONVERGENT B3 ;  /* 0x0000000000037941 */ /* 0x000fea0003800200 */
.L_x_1202:
        /* <DEDUP_REMOVED lines=30> */
.L_x_1205:
[----:B------:R-:W-:Y:S05]  /*3c0c0*/  BSYNC.RECONVERGENT B3 ;  /* 0x0000000000037941 */ /* 0x000fea0003800200 */
.L_x_1204:
[-C--:B------:R-:W-:Y:S02]  /*3c0d0*/  DFMA R22, R26, R2.reuse, R22 ;  /* 0x000000021a16722b */ /* 0x080fe40000000016 */
[----:B------:R-:W-:-:S11]  /*3c0e0*/  DFMA R20, R24, R2, R20 ;  /* 0x000000021814722b */ /* 0x000fd60000000014 */
.L_x_1201:
[----:B------:R-:W-:Y:S05]  /*3c0f0*/  BSYNC.RECONVERGENT B2 ;  /* 0x0000000000027941 */ /* 0x000fea0003800200 */
.L_x_1200:
        /* <DEDUP_REMOVED lines=42> */
.L_x_1209:
[----:B------:R-:W-:Y:S05]  /*3c3a0*/  BSYNC.RECONVERGENT B3 ;  /* 0x0000000000037941 */ /* 0x000fea0003800200 */
.L_x_1208:
        /* <DEDUP_REMOVED lines=30> */
.L_x_1211:
[----:B------:R-:W-:Y:S05]  /*3c590*/  BSYNC.RECONVERGENT B3 ;  /* 0x0000000000037941 */ /* 0x000fea0003800200 */
.L_x_1210:
[-C--:B------:R-:W-:Y:S02]  /*3c5a0*/  DFMA R22, R26, R2.reuse, R22 ;  /* 0x000000021a16722b */ /* 0x080fe40000000016 */
[----:B------:R-:W-:-:S11]  /*3c5b0*/  DFMA R20, R24, R2, R20 ;  /* 0x000000021814722b */ /* 0x000fd60000000014 */
.L_x_1207:
[----:B------:R-:W-:Y:S05]  /*3c5c0*/  BSYNC.RECONVERGENT B2 ;  /* 0x0000000000027941 */ /* 0x000fea0003800200 */
.L_x_1206:
        /* <DEDUP_REMOVED lines=42> */
.L_x_1215:
[----:B------:R-:W-:Y:S05]  /*3c870*/  BSYNC.RECONVERGENT B3 ;  /* 0x0000000000037941 */ /* 0x000fea0003800200 */
.L_x_1214:
        /* <DEDUP_REMOVED lines=30> */
.L_x_1217:
[----:B------:R-:W-:Y:S05]  /*3ca60*/  BSYNC.RECONVERGENT B3 ;  /* 0x0000000000037941 */ /* 0x000fea0003800200 */
.L_x_1216:
[-C--:B------:R-:W-:Y:S02]  /*3ca70*/  DFMA R22, R26, R2.reuse, R22 ;  /* 0x000000021a16722b */ /* 0x080fe40000000016 */
[----:B------:R-:W-:-:S11]  /*3ca80*/  DFMA R20, R24, R2, R20 ;  /* 0x000000021814722b */ /* 0x000fd60000000014 */
.L_x_1213:
[----:B------:R-:W-:Y:S05]  /*3ca90*/  BSYNC.RECONVERGENT B2 ;  /* 0x0000000000027941 */ /* 0x000fea0003800200 */
.L_x_1212:
        /* <DEDUP_REMOVED lines=42> */
.L_x_1221:
[----:B------:R-:W-:Y:S05]  /*3cd40*/  BSYNC.RECONVERGENT B3 ;  /* 0x0000000000037941 */ /* 0x000fea0003800200 */
.L_x_1220:
        /* <DEDUP_REMOVED lines=30> */
.L_x_1223:
[----:B------:R-:W-:Y:S05]  /*3cf30*/  BSYNC.RECONVERGENT B3 ;  /* 0x0000000000037941 */ /* 0x000fea0003800200 */
.L_x_1222:
[-C--:B------:R-:W-:Y:S02]  /*3cf40*/  DFMA R22, R26, R2.reuse, R22 ;  /* 0x000000021a16722b */ /* 0x080fe40000000016 */
[----:B------:R-:W-:-:S11]  /*3cf50*/  DFMA R20, R24, R2, R20 ;  /* 0x000000021814722b */ /* 0x000fd60000000014 */
.L_x_1219:
[----:B------:R-:W-:Y:S05]  /*3cf60*/  BSYNC.RECONVERGENT B2 ;  /* 0x0000000000027941 */ /* 0x000fea0003800200 */
.L_x_1218:
        /* <DEDUP_REMOVED lines=42> */
.L_x_1227:
[----:B------:R-:W-:Y:S05]  /*3d210*/  BSYNC.RECONVERGENT B3 ;  /* 0x0000000000037941 */ /* 0x000fea0003800200 */
.L_x_1226:
        /* <DEDUP_REMOVED lines=30> */
.L_x_1229:
[----:B------:R-:W-:Y:S05]  /*3d400*/  BSYNC.RECONVERGENT B3 ;  /* 0x0000000000037941 */ /* 0x000fea0003800200 */
.L_x_1228:
[-C--:B------:R-:W-:Y:S02]  /*3d410*/  DFMA R22, R26, R2.reuse, R22 ;  /* 0x000000021a16722b */ /* 0x080fe40000000016 */
[----:B------:R-:W-:-:S11]  /*3d420*/  DFMA R20, R24, R2, R20 ;  /* 0x000000021814722b */ /* 0x000fd60000000014 */
.L_x_1225:
[----:B------:R-:W-:Y:S05]  /*3d430*/  BSYNC.RECONVERGENT B2 ;  /* 0x0000000000027941 */ /* 0x000fea0003800200 */
.L_x_1224:
        /* <DEDUP_REMOVED lines=42> */
.L_x_1233:
[----:B------:R-:W-:Y:S05]  /*3d6e0*/  BSYNC.RECONVERGENT B3 ;  /* 0x0000000000037941 */ /* 0x000fea0003800200 */
.L_x_1232:
        /* <DEDUP_REMOVED lines=30> */
.L_x_1235:
[----:B------:R-:W-:Y:S05]  /*3d8d0*/  BSYNC.RECONVERGENT B3 ;  /* 0x0000000000037941 */ /* 0x000fea0003800200 */
.L_x_1234:
[-C--:B------:R-:W-:Y:S02]  /*3d8e0*/  DFMA R22, R26, R2.reuse, R22 ;  /* 0x000000021a16722b */ /* 0x080fe40000000016 */
[----:B------:R-:W-:-:S11]  /*3d8f0*/  DFMA R20, R24, R2, R20 ;  /* 0x000000021814722b */ /* 0x000fd60000000014 */
.L_x_1231:
[----:B------:R-:W-:Y:S05]  /*3d900*/  BSYNC.RECONVERGENT B2 ;  /* 0x0000000000027941 */ /* 0x000fea0003800200 */
.L_x_1230:
        /* <DEDUP_REMOVED lines=42> */
.L_x_1239:
[----:B------:R-:W-:Y:S05]  /*3dbb0*/  BSYNC.RECONVERGENT B3 ;  /* 0x0000000000037941 */ /* 0x000fea0003800200 */
.L_x_1238:
        /* <DEDUP_REMOVED lines=30> */
.L_x_1241:
[----:B------:R-:W-:Y:S05]  /*3dda0*/  BSYNC.RECONVERGENT B3 ;  /* 0x0000000000037941 */ /* 0x000fea0003800200 */
.L_x_1240:
[-C--:B------:R-:W-:Y:S02]  /*3ddb0*/  DFMA R22, R26, R2.reuse, R22 ;  /* 0x000000021a16722b */ /* 0x080fe40000000016 */
[----:B------:R-:W-:-:S11]  /*3ddc0*/  DFMA R20, R24, R2, R20 ;  /* 0x000000021814722b */ /* 0x000fd60000000014 */
.L_x_1237:
[----:B------:R-:W-:Y:S05]  /*3ddd0*/  BSYNC.RECONVERGENT B2 ;  /* 0x0000000000027941 */ /* 0x000fea0003800200 */
.L_x_1236:
        /* <DEDUP_REMOVED lines=42> */
.L_x_1245:
[----:B------:R-:W-:Y:S05]  /*3e080*/  BSYNC.RECONVERGENT B3 ;  /* 0x0000000000037941 */ /* 0x000fea0003800200 */
.L_x_1244:
        /* <DEDUP_REMOVED lines=30> */
.L_x_1247:
[----:B------:R-:W-:Y:S05]  /*3e270*/  BSYNC.RECONVERGENT B3 ;  /* 0x0000000000037941 */ /* 0x000fea0003800200 */
.L_x_1246:
[-C--:B------:R-:W-:Y:S02]  /*3e280*/  DFMA R22, R26, R2.reuse, R22 ;  /* 0x000000021a16722b */ /* 0x080fe40000000016 */
[----:B------:R-:W-:-:S11]  /*3e290*/  DFMA R20, R24, R2, R20 ;  /* 0x000000021814722b */ /* 0x000fd60000000014 */
.L_x_1243:
[----:B------:R-:W-:Y:S05]  /*3e2a0*/  BSYNC.RECONVERGENT B2 ;  /* 0x0000000000027941 */ /* 0x000fea0003800200 */
.L_x_1242:
        /* <DEDUP_REMOVED lines=42> */
.L_x_1251:
[----:B------:R-:W-:Y:S05]  /*3e550*/  BSYNC.RECONVERGENT B3 ;  /* 0x0000000000037941 */ /* 0x000fea0003800200 */
.L_x_1250:
        /* <DEDUP_REMOVED lines=30> */
.L_x_1253:
[----:B------:R-:W-:Y:S05]  /*3e740*/  BSYNC.RECONVERGENT B3 ;  /* 0x0000000000037941 */ /* 0x000fea0003800200 */
.L_x_1252:
[-C--:B------:R-:W-:Y:S02]  /*3e750*/  DFMA R22, R26, R2.reuse, R22 ;  /* 0x000000021a16722b */ /* 0x080fe40000000016 */
[----:B------:R-:W-:-:S11]  /*3e760*/  DFMA R20, R24, R2, R20 ;  /* 0x000000021814722b */ /* 0x000fd60000000014 */
.L_x_1249:
[----:B------:R-:W-:Y:S05]  /*3e770*/  BSYNC.RECONVERGENT B2 ;  /* 0x0000000000027941 */ /* 0x000fea0003800200 */
.L_x_1248:
        /* <DEDUP_REMOVED lines=42> */
.L_x_1257:
[----:B------:R-:W-:Y:S05]  /*3ea20*/  BSYNC.RECONVERGENT B3 ;  /* 0x0000000000037941 */ /* 0x000fea0003800200 */
.L_x_1256:
        /* <DEDUP_REMOVED lines=30> */
.L_x_1259:
[----:B------:R-:W-:Y:S05]  /*3ec10*/  BSYNC.RECONVERGENT B3 ;  /* 0x0000000000037941 */ /* 0x000fea0003800200 */
.L_x_1258:
[-C--:B------:R-:W-:Y:S02]  /*3ec20*/  DFMA R22, R26, R2.reuse, R22 ;  /* 0x000000021a16722b */ /* 0x080fe40000000016 */
[----:B------:R-:W-:-:S11]  /*3ec30*/  DFMA R20, R24, R2, R20 ;  /* 0x000000021814722b */ /* 0x000fd60000000014 */
.L_x_1255:
[----:B------:R-:W-:Y:S05]  /*3ec40*/  BSYNC.RECONVERGENT B2 ;  /* 0x0000000000027941 */ /* 0x000fea0003800200 */
.L_x_1254:
        /* <DEDUP_REMOVED lines=42> */
.L_x_1263:
[----:B------:R-:W-:Y:S05]  /*3eef0*/  BSYNC.RECONVERGENT B3 ;  /* 0x0000000000037941 */ /* 0x000fea0003800200 */
.L_x_1262:
        /* <DEDUP_REMOVED lines=30> */
.L_x_1265:
[----:B------:R-:W-:Y:S05]  /*3f0e0*/  BSYNC.RECONVERGENT B3 ;  /* 0x0000000000037941 */ /* 0x000fea0003800200 */
.L_x_1264:
[-C--:B------:R-:W-:Y:S02]  /*3f0f0*/  DFMA R22, R26, R2.reuse, R22 ;  /* 0x000000021a16722b */ /* 0x080fe40000000016 */
[----:B------:R-:W-:-:S11]  /*3f100*/  DFMA R20, R24, R2, R20 ;  /* 0x000000021814722b */ /* 0x000fd60000000014 */
.L_x_1261:
[----:B------:R-:W-:Y:S05]  /*3f110*/  BSYNC.RECONVERGENT B2 ;  /* 0x0000000000027941 */ /* 0x000fea0003800200 */
.L_x_1260:
        /* <DEDUP_REMOVED lines=42> */
.L_x_1269:
[----:B------:R-:W-:Y:S05]  /*3f3c0*/  BSYNC.RECONVERGENT B3 ;  /* 0x0000000000037941 */ /* 0x000fea0003800200 */
.L_x_1268:
        /* <DEDUP_REMOVED lines=30> */
.L_x_1271:
[----:B------:R-:W-:Y:S05]  /*3f5b0*/  BSYNC.RECONVERGENT B3 ;  /* 0x0000000000037941 */ /* 0x000fea0003800200 */
.L_x_1270:
[-C--:B------:R-:W-:Y:S02]  /*3f5c0*/  DFMA R22, R26, R2.reuse, R22 ;  /* 0x000000021a16722b */ /* 0x080fe40000000016 */
[----:B------:R-:W-:-:S11]  /*3f5d0*/  DFMA R20, R24, R2, R20 ;  /* 0x000000021814722b */ /* 0x000fd60000000014 */
.L_x_1267:
[----:B------:R-:W-:Y:S05]  /*3f5e0*/  BSYNC.RECONVERGENT B2 ;  /* 0x0000000000027941 */ /* 0x000fea0003800200 */
.L_x_1266:
        /* <DEDUP_REMOVED lines=42> */
.L_x_1275:
[----:B------:R-:W-:Y:S05]  /*3f890*/  BSYNC.RECONVERGENT B3 ;  /* 0x0000000000037941 */ /* 0x000fea0003800200 */
.L_x_1274:
        /* <DEDUP_REMOVED lines=30> */
.L_x_1277:
[----:B------:R-:W-:Y:S05]  /*3fa80*/  BSYNC.RECONVERGENT B3 ;  /* 0x0000000000037941 */ /* 0x000fea0003800200 */
.L_x_1276:
[-C--:B------:R-:W-:Y:S02]  /*3fa90*/  DFMA R22, R26, R2.reuse, R22 ;  /* 0x000000021a16722b */ /* 0x080fe40000000016 */
[----:B------:R-:W-:-:S11]  /*3faa0*/  DFMA R20, R24, R2, R20 ;  /* 0x000000021814722b */ /* 0x000fd60000000014 */
.L_x_1273:
[----:B------:R-:W-:Y:S05]  /*3fab0*/  BSYNC.RECONVERGENT B2 ;  /* 0x0000000000027941 */ /* 0x000fea0003800200 */
.L_x_1272:
        /* <DEDUP_REMOVED lines=42> */
.L_x_1281:
[----:B------:R-:W-:Y:S05]  /*3fd60*/  BSYNC.RECONVERGENT B3 ;  /* 0x0000000000037941 */ /* 0x000fea0003800200 */
.L_x_1280:
        /* <DEDUP_REMOVED lines=30> */
.L_x_1283:
[----:B------:R-:W-:Y:S05]  /*3ff50*/  BSYNC.RECONVERGENT B3 ;  /* 0x0000000000037941 */ /* 0x000fea0003800200 */
.L_x_1282:
[-C--:B------:R-:W-:Y:S02]  /*3ff60*/  DFMA R22, R26, R2.reuse, R22 ;  /* 0x000000021a16722b */ /* 0x080fe40000000016 */
[----:B------:R-:W-:-:S11]  /*3ff70*/  DFMA R20, R24, R2, R20 ;  /* 0x000000021814722b */ /* 0x000fd60000000014 */
.L_x_1279:
[----:B------:R-:W-:Y:S05]  /*3ff80*/  BSYNC.RECONVERGENT B2 ;  /* 0x0000000000027941 */ /* 0x000fea0003800200 */
.L_x_1278:
        /* <DEDUP_REMOVED lines=42> */
.L_x_1287:
[----:B------:R-:W-:Y:S05]  /*40230*/  BSYNC.RECONVERGENT B3 ;  /* 0x0000000000037941 */ /* 0x000fea0003800200 */
.L_x_1286:
        /* <DEDUP_REMOVED lines=30> */
.L_x_1289:
[----:B------:R-:W-:Y:S05]  /*40420*/  BSYNC.RECONVERGENT B3 ;  /* 0x0000000000037941 */ /* 0x000fea0003800200 */
.L_x_1288:
[-C--:B------:R-:W-:Y:S02]  /*40430*/  DFMA R22, R26, R2.reuse, R22 ;  /* 0x000000021a16722b */ /* 0x080fe40000000016 */
[----:B------:R-:W-:-:S11]  /*40440*/  DFMA R20, R24, R2, R20 ;  /* 0x000000021814722b */ /* 0x000fd60000000014 */
.L_x_1285:
[----:B------:R-:W-:Y:S05]  /*40450*/  BSYNC.RECONVERGENT B2 ;  /* 0x0000000000027941 */ /* 0x000fea0003800200 */
.L_x_1284:
        /* <DEDUP_REMOVED lines=42> */
.L_x_1293:
[----:B------:R-:W-:Y:S05]  /*40700*/  BSYNC.RECONVERGENT B3 ;  /* 0x0000000000037941 */ /* 0x000fea0003800200 */
.L_x_1292:
        /* <DEDUP_REMOVED lines=30> */
.L_x_1295:
[----:B------:R-:W-:Y:S05]  /*408f0*/  BSYNC.RECONVERGENT B3 ;  /* 0x0000000000037941 */ /* 0x000fea0003800200 */
.L_x_1294:
[-C--:B------:R-:W-:Y:S02]  /*40900*/  DFMA R22, R26, R2.reuse, R22 ;  /* 0x000000021a16722b */ /* 0x080fe40000000016 */
[----:B------:R-:W-:-:S11]  /*40910*/  DFMA R20, R24, R2, R20 ;  /* 0x000000021814722b */ /* 0x000fd60000000014 */
.L_x_1291:
[----:B------:R-:W-:Y:S05]  /*40920*/  BSYNC.RECONVERGENT B2 ;  /* 0x0000000000027941 */ /* 0x000fea0003800200 */
.L_x_1290:
        /* <DEDUP_REMOVED lines=42> */
.L_x_1299:
[----:B------:R-:W-:Y:S05]  /*40bd0*/  BSYNC.RECONVERGENT B3 ;  /* 0x0000000000037941 */ /* 0x000fea0003800200 */
.L_x_1298:
        /* <DEDUP_REMOVED lines=30> */
.L_x_1301:
[----:B------:R-:W-:Y:S05]  /*40dc0*/  BSYNC.RECONVERGENT B3 ;  /* 0x0000000000037941 */ /* 0x000fea0003800200 */
.L_x_1300:
[-C--:B------:R-:W-:Y:S02]  /*40dd0*/  DFMA R22, R26, R2.reuse, R22 ;  /* 0x000000021a16722b */ /* 0x080fe40000000016 */
[----:B------:R-:W-:-:S11]  /*40de0*/  DFMA R20, R24, R2, R20 ;  /* 0x000000021814722b */ /* 0x000fd60000000014 */
.L_x_1297:
[----:B------:R-:W-:Y:S05]  /*40df0*/  BSYNC.RECONVERGENT B2 ;  /* 0x0000000000027941 */ /* 0x000fea0003800200 */
.L_x_1296:
        /* <DEDUP_REMOVED lines=42> */
.L_x_1305:
[----:B------:R-:W-:Y:S05]  /*410a0*/  BSYNC.RECONVERGENT B3 ;  /* 0x0000000000037941 */ /* 0x000fea0003800200 */
.L_x_1304:
        /* <DEDUP_REMOVED lines=30> */
.L_x_1307:
[----:B------:R-:W-:Y:S05]  /*41290*/  BSYNC.RECONVERGENT B3 ;  /* 0x0000000000037941 */ /* 0x000fea0003800200 */
.L_x_1306:
[-C--:B------:R-:W-:Y:S02]  /*412a0*/  DFMA R22, R26, R2.reuse, R22 ;  /* 0x000000021a16722b */ /* 0x080fe40000000016 */
[----:B------:R-:W-:-:S11]  /*412b0*/  DFMA R20, R24, R2, R20 ;  /* 0x000000021814722b */ /* 0x000fd60000000014 */
.L_x_1303:
[----:B------:R-:W-:Y:S05]  /*412c0*/  BSYNC.RECONVERGENT B2 ;  /* 0x0000000000027941 */ /* 0x000fea0003800200 */
.L_x_1302:
        /* <DEDUP_REMOVED lines=42> */
.L_x_1311:
[----:B------:R-:W-:Y:S05]  /*41570*/  BSYNC.RECONVERGENT B3 ;  /* 0x0000000000037941 */ /* 0x000fea0003800200 */
.L_x_1310:
        /* <DEDUP_REMOVED lines=30> */
.L_x_1313:
[----:B------:R-:W-:Y:S05]  /*41760*/  BSYNC.RECONVERGENT B3 ;  /* 0x0000000000037941 */ /* 0x000fea0003800200 */
.L_x_1312:
[-C--:B------:R-:W-:Y:S02]  /*41770*/  DFMA R22, R26, R2.reuse, R22 ;  /* 0x000000021a16722b */ /* 0x080fe40000000016 */
[----:B------:R-:W-:-:S11]  /*41780*/  DFMA R20, R24, R2, R20 ;  /* 0x000000021814722b */ /* 0x000fd60000000014 */
.L_x_1309:
[----:B------:R-:W-:Y:S05]  /*41790*/  BSYNC.RECONVERGENT B2 ;  /* 0x0000000000027941 */ /* 0x000fea0003800200 */
.L_x_1308:
        /* <DEDUP_REMOVED lines=42> */
.L_x_1317:
[----:B------:R-:W-:Y:S05]  /*41a40*/  BSYNC.RECONVERGENT B3 ;  /* 0x0000000000037941 */ /* 0x000fea0003800200 */
.L_x_1316:
        /* <DEDUP_REMOVED lines=30> */
.L_x_1319:
[----:B------:R-:W-:Y:S05]  /*41c30*/  BSYNC.RECONVERGENT B3 ;  /* 0x0000000000037941 */ /* 0x000fea0003800200 */
.L_x_1318:
[-C--:B------:R-:W-:Y:S02]  /*41c40*/  DFMA R22, R26, R2.reuse, R22 ;  /* 0x000000021a16722b */ /* 0x080fe40000000016 */
[----:B------:R-:W-:-:S11]  /*41c50*/  DFMA R20, R24, R2, R20 ;  /* 0x000000021814722b */ /* 0x000fd60000000014 */
.L_x_1315:
[----:B------:R-:W-:Y:S05]  /*41c60*/  BSYNC.RECONVERGENT B2 ;  /* 0x0000000000027941 */ /* 0x000fea0003800200 */
.L_x_1314:
        /* <DEDUP_REMOVED lines=42> */
.L_x_1323:
[----:B------:R-:W-:Y:S05]  /*41f10*/  BSYNC.RECONVERGENT B3 ;  /* 0x0000000000037941 */ /* 0x000fea0003800200 */
.L_x_1322:
        /* <DEDUP_REMOVED lines=30> */
.L_x_1325:
[----:B------:R-:W-:Y:S05]  /*42100*/  BSYNC.RECONVERGENT B3 ;  /* 0x0000000000037941 */ /* 0x000fea0003800200 */
.L_x_1324:
[-C--:B------:R-:W-:Y:S02]  /*42110*/  DFMA R22, R26, R2.reuse, R22 ;  /* 0x000000021a16722b */ /* 0x080fe40000000016 */
[----:B------:R-:W-:-:S11]  /*42120*/  DFMA R20, R24, R2, R20 ;  /* 0x000000021814722b */ /* 0x000fd60000000014 */
.L_x_1321:
[----:B------:R-:W-:Y:S05]  /*42130*/  BSYNC.RECONVERGENT B2 ;  /* 0x0000000000027941 */ /* 0x000fea0003800200 */
.L_x_1320:
        /* <DEDUP_REMOVED lines=42> */
.L_x_1329:
[----:B------:R-:W-:Y:S05]  /*423e0*/  BSYNC.RECONVERGENT B3 ;  /* 0x0000000000037941 */ /* 0x000fea0003800200 */
.L_x_1328:
        /* <DEDUP_REMOVED lines=30> */
.L_x_1331:
[----:B------:R-:W-:Y:S05]  /*425d0*/  BSYNC.RECONVERGENT B3 ;  /* 0x0000000000037941 */ /* 0x000fea0003800200 */
.L_x_1330:
[-C--:B------:R-:W-:Y:S02]  /*425e0*/  DFMA R22, R26, R2.reuse, R22 ;  /* 0x000000021a16722b */ /* 0x080fe40000000016 */
[----:B------:R-:W-:-:S11]  /*425f0*/  DFMA R20, R24, R2, R20 ;  /* 0x000000021814722b */ /* 0x000fd60000000014 */
.L_x_1327:
[----:B------:R-:W-:Y:S05]  /*42600*/  BSYNC.RECONVERGENT B2 ;  /* 0x0000000000027941 */ /* 0x000fea0003800200 */
.L_x_1326:
        /* <DEDUP_REMOVED lines=42> */
.L_x_1335:
[----:B------:R-:W-:Y:S05]  /*428b0*/  BSYNC.RECONVERGENT B3 ;  /* 0x0000000000037941 */ /* 0x000fea0003800200 */
.L_x_1334:
        /* <DEDUP_REMOVED lines=30> */
.L_x_1337:
[----:B------:R-:W-:Y:S05]  /*42aa0*/  BSYNC.RECONVERGENT B3 ;  /* 0x0000000000037941 */ /* 0x000fea0003800200 */
.L_x_1336:
[-C--:B------:R-:W-:Y:S02]  /*42ab0*/  DFMA R22, R26, R2.reuse, R22 ;  /* 0x000000021a16722b */ /* 0x080fe40000000016 */
[----:B------:R-:W-:-:S11]  /*42ac0*/  DFMA R20, R24, R2, R20 ;  /* 0x000000021814722b */ /* 0x000fd60000000014 */
.L_x_1333:
[----:B------:R-:W-:Y:S05]  /*42ad0*/  BSYNC.RECONVERGENT B2 ;  /* 0x0000000000027941 */ /* 0x000fea0003800200 */
.L_x_1332:
        /* <DEDUP_REMOVED lines=42> */
.L_x_1341:
[----:B------:R-:W-:Y:S05]  /*42d80*/  BSYNC.RECONVERGENT B3 ;  /* 0x0000000000037941 */ /* 0x000fea0003800200 */
.L_x_1340:
        /* <DEDUP_REMOVED lines=30> */
.L_x_1343:
[----:B------:R-:W-:Y:S05]  /*42f70*/  BSYNC.RECONVERGENT B3 ;  /* 0x0000000000037941 */ /* 0x000fea0003800200 */
.L_x_1342:
[-C--:B------:R-:W-:Y:S02]  /*42f80*/  DFMA R22, R26, R2.reuse, R22 ;  /* 0x000000021a16722b */ /* 0x080fe40000000016 */
[----:B------:R-:W-:-:S11]  /*42f90*/  DFMA R20, R24, R2, R20 ;  /* 0x000000021814722b */ /* 0x000fd60000000014 */
.L_x_1339:
[----:B------:R-:W-:Y:S05]  /*42fa0*/  BSYNC.RECONVERGENT B2 ;  /* 0x0000000000027941 */ /* 0x000fea0003800200 */
.L_x_1338:
        /* <DEDUP_REMOVED lines=42> */
.L_x_1347:
[----:B------:R-:W-:Y:S05]  /*43250*/  BSYNC.RECONVERGENT B3 ;  /* 0x0000000000037941 */ /* 0x000fea0003800200 */
.L_x_1346:
        /* <DEDUP_REMOVED lines=30> */
.L_x_1349:
[----:B------:R-:W-:Y:S05]  /*43440*/  BSYNC.RECONVERGENT B3 ;  /* 0x0000000000037941 */ /* 0x000fea0003800200 */
.L_x_1348:
[-C--:B------:R-:W-:Y:S02]  /*43450*/  DFMA R22, R26, R2.reuse, R22 ;  /* 0x000000021a16722b */ /* 0x080fe40000000016 */
[----:B------:R-:W-:-:S11]  /*43460*/  DFMA R20, R24, R2, R20 ;  /* 0x000000021814722b */ /* 0x000fd60000000014 */
.L_x_1345:
[----:B------:R-:W-:Y:S05]  /*43470*/  BSYNC.RECONVERGENT B2 ;  /* 0x0000000000027941 */ /* 0x000fea0003800200 */
.L_x_1344:
        /* <DEDUP_REMOVED lines=42> */
.L_x_1353:
[----:B------:R-:W-:Y:S05]  /*43720*/  BSYNC.RECONVERGENT B3 ;  /* 0x0000000000037941 */ /* 0x000fea0003800200 */
.L_x_1352:
        /* <DEDUP_REMOVED lines=30> */
.L_x_1355:
[----:B------:R-:W-:Y:S05]  /*43910*/  BSYNC.RECONVERGENT B3 ;  /* 0x0000000000037941 */ /* 0x000fea0003800200 */
.L_x_1354:
[-C--:B------:R-:W-:Y:S02]  /*43920*/  DFMA R22, R26, R2.reuse, R22 ;  /* 0x000000021a16722b */ /* 0x080fe40000000016 */
[----:B------:R-:W-:-:S11]  /*43930*/  DFMA R20, R24, R2, R20 ;  /* 0x000000021814722b */ /* 0x000fd60000000014 */
.L_x_1351:
[----:B------:R-:W-:Y:S05]  /*43940*/  BSYNC.RECONVERGENT B2 ;  /* 0x0000000000027941 */ /* 0x000fea0003800200 */
.L_x_1350:
        /* <DEDUP_REMOVED lines=42> */
.L_x_1359:
[----:B------:R-:W-:Y:S05]  /*43bf0*/  BSYNC.RECONVERGENT B3 ;  /* 0x0000000000037941 */ /* 0x000fea0003800200 */
.L_x_1358:
        /* <DEDUP_REMOVED lines=30> */
.L_x_1361:
[----:B------:R-:W-:Y:S05]  /*43de0*/  BSYNC.RECONVERGENT B3 ;  /* 0x0000000000037941 */ /* 0x000fea0003800200 */
.L_x_1360:
[-C--:B------:R-:W-:Y:S02]  /*43df0*/  DFMA R22, R26, R2.reuse, R22 ;  /* 0x000000021a16722b */ /* 0x080fe40000000016 */
[----:B------:R-:W-:-:S11]  /*43e00*/  DFMA R20, R24, R2, R20 ;  /* 0x000000021814722b */ /* 0x000fd60000000014 */
.L_x_1357:
[----:B------:R-:W-:Y:S05]  /*43e10*/  BSYNC.RECONVERGENT B2 ;  /* 0x0000000000027941 */ /* 0x000fea0003800200 */
.L_x_1356:
        /* <DEDUP_REMOVED lines=42> */
.L_x_1365:
[----:B------:R-:W-:Y:S05]  /*440c0*/  BSYNC.RECONVERGENT B3 ;  /* 0x0000000000037941 */ /* 0x000fea0003800200 */
.L_x_1364:
        /* <DEDUP_REMOVED lines=30> */
.L_x_1367:
[----:B------:R-:W-:Y:S05]  /*442b0*/  BSYNC.RECONVERGENT B3 ;  /* 0x0000000000037941 */ /* 0x000fea0003800200 */
.L_x_1366:
[-C--:B------:R-:W-:Y:S02]  /*442c0*/  DFMA R22, R26, R2.reuse, R22 ;  /* 0x000000021a16722b */ /* 0x080fe40000000016 */
[----:B------:R-:W-:-:S11]  /*442d0*/  DFMA R20, R24, R2, R20 ;  /* 0x000000021814722b */ /* 0x000fd60000000014 */
.L_x_1363:
[----:B------:R-:W-:Y:S05]  /*442e0*/  BSYNC.RECONVERGENT B2 ;  /* 0x0000000000027941 */ /* 0x000fea0003800200 */
.L_x_1362:
        /* <DEDUP_REMOVED lines=42> */
.L_x_1371:
[----:B------:R-:W-:Y:S05]  /*44590*/  BSYNC.RECONVERGENT B3 ;  /* 0x0000000000037941 */ /* 0x000fea0003800200 */
.L_x_1370:
        /* <DEDUP_REMOVED lines=30> */
.L_x_1373:
[----:B------:R-:W-:Y:S05]  /*44780*/  BSYNC.RECONVERGENT B3 ;  /* 0x0000000000037941 */ /* 0x000fea0003800200 */
.L_x_1372:
[-C--:B------:R-:W-:Y:S02]  /*44790*/  DFMA R22, R26, R2.reuse, R22 ;  /* 0x000000021a16722b */ /* 0x080fe40000000016 */
[----:B------:R-:W-:-:S11]  /*447a0*/  DFMA R20, R24, R2, R20 ;  /* 0x000000021814722b */ /* 0x000fd60000000014 */
.L_x_1369:
[----:B------:R-:W-:Y:S05]  /*447b0*/  BSYNC.RECONVERGENT B2 ;  /* 0x0000000000027941 */ /* 0x000fea0003800200 */
.L_x_1368:
        /* <DEDUP_REMOVED lines=42> */
.L_x_1377:
[----:B------:R-:W-:Y:S05]  /*44a60*/  BSYNC.RECONVERGENT B3 ;  /* 0x0000000000037941 */ /* 0x000fea0003800200 */
.L_x_1376:
        /* <DEDUP_REMOVED lines=30> */
.L_x_1379:
[----:B------:R-:W-:Y:S05]  /*44c50*/  BSYNC.RECONVERGENT B3 ;  /* 0x0000000000037941 */ /* 0x000fea0003800200 */
.L_x_1378:
[-C--:B------:R-:W-:Y:S02]  /*44c60*/  DFMA R22, R26, R2.reuse, R22 ;  /* 0x000000021a16722b */ /* 0x080fe40000000016 */
[----:B------:R-:W-:-:S11]  /*44c70*/  DFMA R20, R24, R2, R20 ;  /* 0x000000021814722b */ /* 0x000fd60000000014 */
.L_x_1375:
[----:B------:R-:W-:Y:S05]  /*44c80*/  BSYNC.RECONVERGENT B2 ;  /* 0x0000000000027941 */ /* 0x000fea0003800200 */
.L_x_1374:
        /* <DEDUP_REMOVED lines=42> */
.L_x_1383:
[----:B------:R-:W-:Y:S05]  /*44f30*/  BSYNC.RECONVERGENT B3 ;  /* 0x0000000000037941 */ /* 0x000fea0003800200 */
.L_x_1382:
        /* <DEDUP_REMOVED lines=30> */
.L_x_1385:
[----:B------:R-:W-:Y:S05]  /*45120*/  BSYNC.RECONVERGENT B3 ;  /* 0x0000000000037941 */ /* 0x000fea0003800200 */
.L_x_1384:
[-C--:B------:R-:W-:Y:S02]  /*45130*/  DFMA R22, R26, R2.reuse, R22 ;  /* 0x000000021a16722b */ /* 0x080fe40000000016 */
[----:B------:R-:W-:-:S11]  /*45140*/  DFMA R20, R24, R2, R20 ;  /* 0x000000021814722b */ /* 0x000fd60000000014 */
.L_x_1381:
[----:B------:R-:W-:Y:S05]  /*45150*/  BSYNC.RECONVERGENT B2 ;  /* 0x0000000000027941 */ /* 0x000fea0003800200 */
.L_x_1380:
        /* <DEDUP_REMOVED lines=42> */
.L_x_1389:
[----:B------:R-:W-:Y:S05]  /*45400*/  BSYNC.RECONVERGENT B3 ;  /* 0x0000000000037941 */ /* 0x000fea0003800200 */
.L_x_1388:
        /* <DEDUP_REMOVED lines=30> */
.L_x_1391:
[----:B------:R-:W-:Y:S05]  /*455f0*/  BSYNC.RECONVERGENT B3 ;  /* 0x0000000000037941 */ /* 0x000fea0003800200 */
.L_x_1390:
[-C--:B------:R-:W-:Y:S02]  /*45600*/  DFMA R22, R26, R2.reuse, R22 ;  /* 0x000000021a16722b */ /* 0x080fe40000000016 */
[----:B------:R-:W-:-:S11]  /*45610*/  DFMA R20, R24, R2, R20 ;  /* 0x000000021814722b */ /* 0x000fd60000000014 */
.L_x_1387:
[----:B------:R-:W-:Y:S05]  /*45620*/  BSYNC.RECONVERGENT B2 ;  /* 0x0000000000027941 */ /* 0x000fea0003800200 */
.L_x_1386:
        /* <DEDUP_REMOVED lines=42> */
.L_x_1395:
[----:B------:R-:W-:Y:S05]  /*458d0*/  BSYNC.RECONVERGENT B3 ;  /* 0x0000000000037941 */ /* 0x000fea0003800200 */
.L_x_1394:
        /* <DEDUP_REMOVED lines=30> */
.L_x_1397:
[----:B------:R-:W-:Y:S05]  /*45ac0*/  BSYNC.RECONVERGENT B3 ;  /* 0x0000000000037941 */ /* 0x000fea0003800200 */
.L_x_1396:
[-C--:B------:R-:W-:Y:S02]  /*45ad0*/  DFMA R22, R26, R2.reuse, R22 ;  /* 0x000000021a16722b */ /* 0x080fe40000000016 */
[----:B------:R-:W-:-:S11]  /*45ae0*/  DFMA R20, R24, R2, R20 ;  /* 0x000000021814722b */ /* 0x000fd60000000014 */
.L_x_1393:
[----:B------:R-:W-:Y:S05]  /*45af0*/  BSYNC.RECONVERGENT B2 ;  /* 0x0000000000027941 */ /* 0x000fea0003800200 */
.L_x_1392:
        /* <DEDUP_REMOVED lines=42> */
.L_x_1401:
[----:B------:R-:W-:Y:S05]  /*45da0*/  BSYNC.RECONVERGENT B3 ;  /* 0x0000000000037941 */ /* 0x000fea0003800200 */
.L_x_1400:
        /* <DEDUP_REMOVED lines=30> */
.L_x_1403:
[----:B------:R-:W-:Y:S05]  /*45f90*/  BSYNC.RECONVERGENT B3 ;  /* 0x0000000000037941 */ /* 0x000fea0003800200 */
.L_x_1402:
[-C--:B------:R-:W-:Y:S02]  /*45fa0*/  DFMA R22, R26, R2.reuse, R22 ;  /* 0x000000021a16722b */ /* 0x080fe40000000016 */
[----:B------:R-:W-:-:S11]  /*45fb0*/  DFMA R20, R24, R2, R20 ;  /* 0x000000021814722b */ /* 0x000fd60000000014 */
.L_x_1399:
[----:B------:R-:W-:Y:S05]  /*45fc0*/  BSYNC.RECONVERGENT B2 ;  /* 0x0000000000027941 */ /* 0x000fea0003800200 */
.L_x_1398:
        /* <DEDUP_REMOVED lines=42> */
.L_x_1407:
[----:B------:R-:W-:Y:S05]  /*46270*/  BSYNC.RECONVERGENT B3 ;  /* 0x0000000000037941 */ /* 0x000fea0003800200 */
.L_x_1406:
        /* <DEDUP_REMOVED lines=30> */
.L_x_1409:
[----:B------:R-:W-:Y:S05]  /*46460*/  BSYNC.RECONVERGENT B3 ;  /* 0x0000000000037941 */ /* 0x000fea0003800200 */
.L_x_1408:
[-C--:B------:R-:W-:Y:S02]  /*46470*/  DFMA R22, R26, R2.reuse, R22 ;  /* 0x000000021a16722b */ /* 0x080fe40000000016 */
[----:B------:R-:W-:-:S11]  /*46480*/  DFMA R20, R24, R2, R20 ;  /* 0x000000021814722b */ /* 0x000fd60000000014 */
.L_x_1405:
[----:B------:R-:W-:Y:S05]  /*46490*/  BSYNC.RECONVERGENT B2 ;  /* 0x0000000000027941 */ /* 0x000fea0003800200 */
.L_x_1404:
        /* <DEDUP_REMOVED lines=42> */
.L_x_1413:
[----:B------:R-:W-:Y:S05]  /*46740*/  BSYNC.RECONVERGENT B3 ;  /* 0x0000000000037941 */ /* 0x000fea0003800200 */
.L_x_1412:
        /* <DEDUP_REMOVED lines=30> */
.L_x_1415:
[----:B------:R-:W-:Y:S05]  /*46930*/  BSYNC.RECONVERGENT B3 ;  /* 0x0000000000037941 */ /* 0x000fea0003800200 */
.L_x_1414:
[-C--:B------:R-:W-:Y:S02]  /*46940*/  DFMA R22, R26, R2.reuse, R22 ;  /* 0x000000021a16722b */ /* 0x080fe40000000016 */
[----:B------:R-:W-:-:S11]  /*46950*/  DFMA R20, R24, R2, R20 ;  /* 0x000000021814722b */ /* 0x000fd60000000014 */
.L_x_1411:
[----:B------:R-:W-:Y:S05]  /*46960*/  BSYNC.RECONVERGENT B2 ;  /* 0x0000000000027941 */ /* 0x000fea0003800200 */
.L_x_1410:
        /* <DEDUP_REMOVED lines=42> */
.L_x_1419:
[----:B------:R-:W-:Y:S05]  /*46c10*/  BSYNC.RECONVERGENT B3 ;  /* 0x0000000000037941 */ /* 0x000fea0003800200 */
.L_x_1418:
        /* <DEDUP_REMOVED lines=30> */
.L_x_1421:
[----:B------:R-:W-:Y:S05]  /*46e00*/  BSYNC.RECONVERGENT B3 ;  /* 0x0000000000037941 */ /* 0x000fea0003800200 */
.L_x_1420:
[-C--:B------:R-:W-:Y:S02]  /*46e10*/  DFMA R22, R26, R2.reuse, R22 ;  /* 0x000000021a16722b */ /* 0x080fe40000000016 */
[----:B------:R-:W-:-:S11]  /*46e20*/  DFMA R20, R24, R2, R20 ;  /* 0x000000021814722b */ /* 0x000fd60000000014 */
.L_x_1417:
[----:B------:R-:W-:Y:S05]  /*46e30*/  BSYNC.RECONVERGENT B2 ;  /* 0x0000000000027941 */ /* 0x000fea0003800200 */
.L_x_1416:
        /* <DEDUP_REMOVED lines=42> */
.L_x_1425:
[----:B------:R-:W-:Y:S05]  /*470e0*/  BSYNC.RECONVERGENT B3 ;  /* 0x0000000000037941 */ /* 0x000fea0003800200 */
.L_x_1424:
        /* <DEDUP_REMOVED lines=30> */
.L_x_1427:
[----:B------:R-:W-:Y:S05]  /*472d0*/  BSYNC.RECONVERGENT B3 ;  /* 0x0000000000037941 */ /* 0x000fea0003800200 */
.L_x_1426:
[-C--:B------:R-:W-:Y:S02]  /*472e0*/  DFMA R22, R26, R2.reuse, R22 ;  /* 0x000000021a16722b */ /* 0x080fe40000000016 */
[----:B------:R-:W-:-:S11]  /*472f0*/  DFMA R20, R24, R2, R20 ;  /* 0x000000021814722b */ /* 0x000fd60000000014 */
.L_x_1423:
[----:B------:R-:W-:Y:S05]  /*47300*/  BSYNC.RECONVERGENT B2 ;  /* 0x0000000000027941 */ /* 0x000fea0003800200 */
.L_x_1422:
        /* <DEDUP_REMOVED lines=42> */
.L_x_1431:
[----:B------:R-:W-:Y:S05]  /*475b0*/  BSYNC.RECONVERGENT B3 ;  /* 0x0000000000037941 */ /* 0x000fea0003800200 */
.L_x_1430:
        /* <DEDUP_REMOVED lines=30> */
.L_x_1433:
[----:B------:R-:W-:Y:S05]  /*477a0*/  BSYNC.RECONVERGENT B3 ;  /* 0x0000000000037941 */ /* 0x000fea0003800200 */
.L_x_1432:
[-C--:B------:R-:W-:Y:S02]  /*477b0*/  DFMA R22, R26, R2.reuse, R22 ;  /* 0x000000021a16722b */ /* 0x080fe40000000016 */
[----:B------:R-:W-:-:S11]  /*477c0*/  DFMA R20, R24, R2, R20 ;  /* 0x000000021814722b */ /* 0x000fd60000000014 */
.L_x_1429:
[----:B------:R-:W-:Y:S05]  /*477d0*/  BSYNC.RECONVERGENT B2 ;  /* 0x0000000000027941 */ /* 0x000fea0003800200 */
.L_x_1428:
        /* <DEDUP_REMOVED lines=42> */
.L_x_1437:
[----:B------:R-:W-:Y:S05]  /*47a80*/  BSYNC.RECONVERGENT B3 ;  /* 0x0000000000037941 */ /* 0x000fea0003800200 */
.L_x_1436:
        /* <DEDUP_REMOVED lines=30> */
.L_x_1439:
[----:B------:R-:W-:Y:S05]  /*47c70*/  BSYNC.RECONVERGENT B3 ;  /* 0x0000000000037941 */ /* 0x000fea0003800200 */
.L_x_1438:
[-C--:B------:R-:W-:Y:S02]  /*47c80*/  DFMA R22, R26, R2.reuse, R22 ;  /* 0x000000021a16722b */ /* 0x080fe40000000016 */
[----:B------:R-:W-:-:S11]  /*47c90*/  DFMA R20, R24, R2, R20 ;  /* 0x000000021814722b */ /* 0x000fd60000000014 */
.L_x_1435:
[----:B------:R-:W-:Y:S05]  /*47ca0*/  BSYNC.RECONVERGENT B2 ;  /* 0x0000000000027941 */ /* 0x000fea0003800200 */
.L_x_1434:
        /* <DEDUP_REMOVED lines=42> */
.L_x_1443:
[----:B------:R-:W-:Y:S05]  /*47f50*/  BSYNC.RECONVERGENT B3 ;  /* 0x0000000000037941 */ /* 0x000fea0003800200 */
.L_x_1442:
        /* <DEDUP_REMOVED lines=30> */
.L_x_1445:
[----:B------:R-:W-:Y:S05]  /*48140*/  BSYNC.RECONVERGENT B3 ;  /* 0x0000000000037941 */ /* 0x000fea0003800200 */
.L_x_1444:
[-C--:B------:R-:W-:Y:S02]  /*48150*/  DFMA R22, R26, R2.reuse, R22 ;  /* 0x000000021a16722b */ /* 0x080fe40000000016 */
[----:B------:R-:W-:-:S11]  /*48160*/  DFMA R20, R24, R2, R20 ;  /* 0x000000021814722b */ /* 0x000fd60000000014 */
.L_x_1441:
[----:B------:R-:W-:Y:S05]  /*48170*/  BSYNC.RECONVERGENT B2 ;  /* 0x0000000000027941 */ /* 0x000fea0003800200 */
.L_x_1440:
        /* <DEDUP_REMOVED lines=42> */
.L_x_1449:
[----:B------:R-:W-:Y:S05]  /*48420*/  BSYNC.RECONVERGENT B3 ;  /* 0x0000000000037941 */ /* 0x000fea0003800200 */
.L_x_1448:
        /* <DEDUP_REMOVED lines=30> */
.L_x_1451:
[----:B------:R-:W-:Y:S05]  /*48610*/  BSYNC.RECONVERGENT B3 ;  /* 0x0000000000037941 */ /* 0x000fea0003800200 */
.L_x_1450:
[-C--:B------:R-:W-:Y:S02]  /*48620*/  DFMA R22, R26, R2.reuse, R22 ;  /* 0x000000021a16722b */ /* 0x080fe40000000016 */
[----:B------:R-:W-:-:S11]  /*48630*/  DFMA R20, R24, R2, R20 ;  /* 0x000000021814722b */ /* 0x000fd60000000014 */
.L_x_1447:
[----:B------:R-:W-:Y:S05]  /*48640*/  BSYNC.RECONVERGENT B2 ;  /* 0x0000000000027941 */ /* 0x000fea0003800200 */
.L_x_1446:
        /* <DEDUP_REMOVED lines=42> */
.L_x_1455:
[----:B------:R-:W-:Y:S05]  /*488f0*/  BSYNC.RECONVERGENT B3 ;  /* 0x0000000000037941 */ /* 0x000fea0003800200 */
.L_x_1454:
        /* <DEDUP_REMOVED lines=30> */
.L_x_1457:
[----:B------:R-:W-:Y:S05]  /*48ae0*/  BSYNC.RECONVERGENT B3 ;  /* 0x0000000000037941 */ /* 0x000fea0003800200 */
.L_x_1456:
[-C--:B------:R-:W-:Y:S02]  /*48af0*/  DFMA R22, R26, R2.reuse, R22 ;  /* 0x000000021a16722b */ /* 0x080fe40000000016 */
[----:B------:R-:W-:-:S11]  /*48b00*/  DFMA R20, R24, R2, R20 ;  /* 0x000000021814722b */ /* 0x000fd60000000014 */
.L_x_1453:
[----:B------:R-:W-:Y:S05]  /*48b10*/  BSYNC.RECONVERGENT B2 ;  /* 0x0000000000027941 */ /* 0x000fea0003800200 */
.L_x_1452:
        /* <DEDUP_REMOVED lines=42> */
.L_x_1461:
[----:B------:R-:W-:Y:S05]  /*48dc0*/  BSYNC.RECONVERGENT B3 ;  /* 0x0000000000037941 */ /* 0x000fea0003800200 */
.L_x_1460:
        /* <DEDUP_REMOVED lines=30> */
.L_x_1463:
[----:B------:R-:W-:Y:S05]  /*48fb0*/  BSYNC.RECONVERGENT B3 ;  /* 0x0000000000037941 */ /* 0x000fea0003800200 */
.L_x_1462:
[-C--:B------:R-:W-:Y:S02]  /*48fc0*/  DFMA R22, R26, R2.reuse, R22 ;  /* 0x000000021a16722b */ /* 0x080fe40000000016 */
[----:B------:R-:W-:-:S11]  /*48fd0*/  DFMA R20, R24, R2, R20 ;  /* 0x000000021814722b */ /* 0x000fd60000000014 */
.L_x_1459:
[----:B------:R-:W-:Y:S05]  /*48fe0*/  BSYNC.RECONVERGENT B2 ;  /* 0x0000000000027941 */ /* 0x000fea0003800200 */
.L_x_1458:
        /* <DEDUP_REMOVED lines=42> */
.L_x_1467:
[----:B------:R-:W-:Y:S05]  /*49290*/  BSYNC.RECONVERGENT B3 ;  /* 0x0000000000037941 */ /* 0x000fea0003800200 */
.L_x_1466:
        /* <DEDUP_REMOVED lines=30> */
.L_x_1469:
[----:B------:R-:W-:Y:S05]  /*49480*/  BSYNC.RECONVERGENT B3 ;  /* 0x0000000000037941 */ /* 0x000fea0003800200 */
.L_x_1468:
[-C--:B------:R-:W-:Y:S02]  /*49490*/  DFMA R22, R26, R2.reuse, R22 ;  /* 0x000000021a16722b */ /* 0x080fe40000000016 */
[----:B------:R-:W-:-:S11]  /*494a0*/  DFMA R20, R24, R2, R20 ;  /* 0x000000021814722b */ /* 0x000fd60000000014 */
.L_x_1465:
[----:B------:R-:W-:Y:S05]  /*494b0*/  BSYNC.RECONVERGENT B2 ;  /* 0x0000000000027941 */ /* 0x000fea0003800200 */
.L_x_1464:
        /* <DEDUP_REMOVED lines=42> */
.L_x_1473:
[----:B------:R-:W-:Y:S05]  /*49760*/  BSYNC.RECONVERGENT B3 ;  /* 0x0000000000037941 */ /* 0x000fea0003800200 */
.L_x_1472:
        /* <DEDUP_REMOVED lines=30> */
.L_x_1475:
[----:B------:R-:W-:Y:S05]  /*49950*/  BSYNC.RECONVERGENT B3 ;  /* 0x0000000000037941 */ /* 0x000fea0003800200 */
.L_x_1474:
[-C--:B------:R-:W-:Y:S02]  /*49960*/  DFMA R22, R26, R2.reuse, R22 ;  /* 0x000000021a16722b */ /* 0x080fe40000000016 */
[----:B------:R-:W-:-:S11]  /*49970*/  DFMA R20, R24, R2, R20 ;  /* 0x000000021814722b */ /* 0x000fd60000000014 */
.L_x_1471:
[----:B------:R-:W-:Y:S05]  /*49980*/  BSYNC.RECONVERGENT B2 ;  /* 0x0000000000027941 */ /* 0x000fea0003800200 */
.L_x_1470:
        /* <DEDUP_REMOVED lines=42> */
.L_x_1479:
[----:B------:R-:W-:Y:S05]  /*49c30*/  BSYNC.RECONVERGENT B3 ;  /* 0x0000000000037941 */ /* 0x000fea0003800200 */
.L_x_1478:
        /* <DEDUP_REMOVED lines=30> */
.L_x_1481:
[----:B------:R-:W-:Y:S05]  /*49e20*/  BSYNC.RECONVERGENT B3 ;  /* 0x0000000000037941 */ /* 0x000fea0003800200 */
.L_x_1480:
[-C--:B------:R-:W-:Y:S02]  /*49e30*/  DFMA R22, R26, R2.reuse, R22 ;  /* 0x000000021a16722b */ /* 0x080fe40000000016 */
[----:B------:R-:W-:-:S11]  /*49e40*/  DFMA R20, R24, R2, R20 ;  /* 0x000000021814722b */ /* 0x000fd60000000014 */
.L_x_1477:
[----:B------:R-:W-:Y:S05]  /*49e50*/  BSYNC.RECONVERGENT B2 ;  /* 0x0000000000027941 */ /* 0x000fea0003800200 */
.L_x_1476:
        /* <DEDUP_REMOVED lines=42> */
.L_x_1485:
[----:B------:R-:W-:Y:S05]  /*4a100*/  BSYNC.RECONVERGENT B3 ;  /* 0x0000000000037941 */ /* 0x000fea0003800200 */
.L_x_1484:
        /* <DEDUP_REMOVED lines=30> */
.L_x_1487:
[----:B------:R-:W-:Y:S05]  /*4a2f0*/  BSYNC.RECONVERGENT B3 ;  /* 0x0000000000037941 */ /* 0x000fea0003800200 */
.L_x_1486:
[-C--:B------:R-:W-:Y:S02]  /*4a300*/  DFMA R22, R26, R2.reuse, R22 ;  /* 0x000000021a16722b */ /* 0x080fe40000000016 */
[----:B------:R-:W-:-:S11]  /*4a310*/  DFMA R20, R24, R2, R20 ;  /* 0x000000021814722b */ /* 0x000fd60000000014 */
.L_x_1483:
[----:B------:R-:W-:Y:S05]  /*4a320*/  BSYNC.RECONVERGENT B2 ;  /* 0x0000000000027941 */ /* 0x000fea0003800200 */
.L_x_1482:
        /* <DEDUP_REMOVED lines=42> */
.L_x_1491:
[----:B------:R-:W-:Y:S05]  /*4a5d0*/  BSYNC.RECONVERGENT B3 ;  /* 0x0000000000037941 */ /* 0x000fea0003800200 */
.L_x_1490:
        /* <DEDUP_REMOVED lines=30> */
.L_x_1493:
[----:B------:R-:W-:Y:S05]  /*4a7c0*/  BSYNC.RECONVERGENT B3 ;  /* 0x0000000000037941 */ /* 0x000fea0003800200 */
.L_x_1492:
[-C--:B------:R-:W-:Y:S02]  /*4a7d0*/  DFMA R22, R26, R2.reuse, R22 ;  /* 0x000000021a16722b */ /* 0x080fe40000000016 */
[----:B------:R-:W-:-:S11]  /*4a7e0*/  DFMA R20, R24, R2, R20 ;  /* 0x000000021814722b */ /* 0x000fd60000000014 */
.L_x_1489:
[----:B------:R-:W-:Y:S05]  /*4a7f0*/  BSYNC.RECONVERGENT B2 ;  /* 0x0000000000027941 */ /* 0x000fea0003800200 */
.L_x_1488:
        /* <DEDUP_REMOVED lines=42> */
.L_x_1497:
[----:B------:R-:W-:Y:S05]  /*4aaa0*/  BSYNC.RECONVERGENT B3 ;  /* 0x0000000000037941 */ /* 0x000fea0003800200 */
.L_x_1496:
        /* <DEDUP_REMOVED lines=30> */
.L_x_1499:
[----:B------:R-:W-:Y:S05]  /*4ac90*/  BSYNC.RECONVERGENT B3 ;  /* 0x0000000000037941 */ /* 0x000fea0003800200 */
.L_x_1498:
[-C--:B------:R-:W-:Y:S02]  /*4aca0*/  DFMA R22, R26, R2.reuse, R22 ;  /* 0x000000021a16722b */ /* 0x080fe40000000016 */
[----:B------:R-:W-:-:S11]  /*4acb0*/  DFMA R20, R24, R2, R20 ;  /* 0x000000021814722b */ /* 0x000fd60000000014 */
.L_x_1495:
[----:B------:R-:W-:Y:S05]  /*4acc0*/  BSYNC.RECONVERGENT B2 ;  /* 0x0000000000027941 */ /* 0x000fea0003800200 */
.L_x_1494:
        /* <DEDUP_REMOVED lines=42> */
.L_x_1503:
[----:B------:R-:W-:Y:S05]  /*4af70*/  BSYNC.RECONVERGENT B3 ;  /* 0x0000000000037941 */ /* 0x000fea0003800200 */
.L_x_1502:
        /* <DEDUP_REMOVED lines=30> */
.L_x_1505:
[----:B------:R-:W-:Y:S05]  /*4b160*/  BSYNC.RECONVERGENT B3 ;  /* 0x0000000000037941 */ /* 0x000fea0003800200 */
.L_x_1504:
[-C--:B------:R-:W-:Y:S02]  /*4b170*/  DFMA R22, R26, R2.reuse, R22 ;  /* 0x000000021a16722b */ /* 0x080fe40000000016 */
[----:B------:R-:W-:-:S11]  /*4b180*/  DFMA R20, R24, R2, R20 ;  /* 0x000000021814722b */ /* 0x000fd60000000014 */
.L_x_1501:
[----:B------:R-:W-:Y:S05]  /*4b190*/  BSYNC.RECONVERGENT B2 ;  /* 0x0000000000027941 */ /* 0x000fea0003800200 */
.L_x_1500:
        /* <DEDUP_REMOVED lines=42> */
.L_x_1509:
[----:B------:R-:W-:Y:S05]  /*4b440*/  BSYNC.RECONVERGENT B3 ;  /* 0x0000000000037941 */ /* 0x000fea0003800200 */
.L_x_1508:
        /* <DEDUP_REMOVED lines=30> */
.L_x_1511:
[----:B------:R-:W-:Y:S05]  /*4b630*/  BSYNC.RECONVERGENT B3 ;  /* 0x0000000000037941 */ /* 0x000fea0003800200 */
.L_x_1510:
[-C--:B------:R-:W-:Y:S02]  /*4b640*/  DFMA R22, R26, R2.reuse, R22 ;  /* 0x000000021a16722b */ /* 0x080fe40000000016 */
[----:B------:R-:W-:-:S11]  /*4b650*/  DFMA R20, R24, R2, R20 ;  /* 0x000000021814722b */ /* 0x000fd60000000014 */
.L_x_1507:
[----:B------:R-:W-:Y:S05]  /*4b660*/  BSYNC.RECONVERGENT B2 ;  /* 0x0000000000027941 */ /* 0x000fea0003800200 */
.L_x_1506:
        /* <DEDUP_REMOVED lines=42> */
.L_x_1515:
[----:B------:R-:W-:Y:S05]  /*4b910*/  BSYNC.RECONVERGENT B3 ;  /* 0x0000000000037941 */ /* 0x000fea0003800200 */
.L_x_1514:
        /* <DEDUP_REMOVED lines=30> */
.L_x_1517:
[----:B------:R-:W-:Y:S05]  /*4bb00*/  BSYNC.RECONVERGENT B3 ;  /* 0x0000000000037941 */ /* 0x000fea0003800200 */
.L_x_1516:
[-C--:B------:R-:W-:Y:S02]  /*4bb10*/  DFMA R22, R26, R2.reuse, R22 ;  /* 0x000000021a16722b */ /* 0x080fe40000000016 */
[----:B------:R-:W-:-:S11]  /*4bb20*/  DFMA R20, R24, R2, R20 ;  /* 0x000000021814722b */ /* 0x000fd60000000014 */
.L_x_1513:
[----:B------:R-:W-:Y:S05]  /*4bb30*/  BSYNC.RECONVERGENT B2 ;  /* 0x0000000000027941 */ /* 0x000fea0003800200 */
.L_x_1512:
        /* <DEDUP_REMOVED lines=42> */
.L_x_1521:
[----:B------:R-:W-:Y:S05]  /*4bde0*/  BSYNC.RECONVERGENT B3 ;  /* 0x0000000000037941 */ /* 0x000fea0003800200 */
.L_x_1520:
        /* <DEDUP_REMOVED lines=30> */
.L_x_1523:
[----:B------:R-:W-:Y:S05]  /*4bfd0*/  BSYNC.RECONVERGENT B3 ;  /* 0x0000000000037941 */ /* 0x000fea0003800200 */
.L_x_1522:
[-C--:B------:R-:W-:Y:S02]  /*4bfe0*/  DFMA R22, R26, R2.reuse, R22 ;  /* 0x000000021a16722b */ /* 0x080fe40000000016 */
[----:B------:R-:W-:-:S11]  /*4bff0*/  DFMA R20, R24, R2, R20 ;  /* 0x000000021814722b */ /* 0x000fd60000000014 */
.L_x_1519:
[----:B------:R-:W-:Y:S05]  /*4c000*/  BSYNC.RECONVERGENT B2 ;  /* 0x0000000000027941 */ /* 0x000fea0003800200 */
.L_x_1518:
        /* <DEDUP_REMOVED lines=42> */
.L_x_1527:
[----:B------:R-:W-:Y:S05]  /*4c2b0*/  BSYNC.RECONVERGENT B3 ;  /* 0x0000000000037941 */ /* 0x000fea0003800200 */
.L_x_1526:
        /* <DEDUP_REMOVED lines=30> */
.L_x_1529:
[----:B------:R-:W-:Y:S05]  /*4c4a0*/  BSYNC.RECONVERGENT B3 ;  /* 0x0000000000037941 */ /* 0x000fea0003800200 */
.L_x_1528:
[-C--:B------:R-:W-:Y:S02]  /*4c4b0*/  DFMA R22, R26, R2.reuse, R22 ;  /* 0x000000021a16722b */ /* 0x080fe40000000016 */
[----:B------:R-:W-:-:S11]  /*4c4c0*/  DFMA R20, R24, R2, R20 ;  /* 0x000000021814722b */ /* 0x000fd60000000014 */
.L_x_1525:
[----:B------:R-:W-:Y:S05]  /*4c4d0*/  BSYNC.RECONVERGENT B2 ;  /* 0x0000000000027941 */ /* 0x000fea0003800200 */
.L_x_1524:
        /* <DEDUP_REMOVED lines=42> */
.L_x_1533:
[----:B------:R-:W-:Y:S05]  /*4c780*/  BSYNC.RECONVERGENT B3 ;  /* 0x0000000000037941 */ /* 0x000fea0003800200 */
.L_x_1532:
        /* <DEDUP_REMOVED lines=30> */
.L_x_1535:
[----:B------:R-:W-:Y:S05]  /*4c970*/  BSYNC.RECONVERGENT B3 ;  /* 0x0000000000037941 */ /* 0x000fea0003800200 */
.L_x_1534:
[-C--:B------:R-:W-:Y:S02]  /*4c980*/  DFMA R22, R26, R2.reuse, R22 ;  /* 0x000000021a16722b */ /* 0x080fe40000000016 */
[----:B------:R-:W-:-:S11]  /*4c990*/  DFMA R20, R24, R2, R20 ;  /* 0x000000021814722b */ /* 0x000fd60000000014 */
.L_x_1531:
[----:B------:R-:W-:Y:S05]  /*4c9a0*/  BSYNC.RECONVERGENT B2 ;  /* 0x0000000000027941 */ /* 0x000fea0003800200 */
.L_x_1530:
        /* <DEDUP_REMOVED lines=42> */
.L_x_1539:
[----:B------:R-:W-:Y:S05]  /*4cc50*/  BSYNC.RECONVERGENT B3 ;  /* 0x0000000000037941 */ /* 0x000fea0003800200 */
.L_x_1538:
        /* <DEDUP_REMOVED lines=30> */
.L_x_1541:
[----:B------:R-:W-:Y:S05]  /*4ce40*/  BSYNC.RECONVERGENT B3 ;  /* 0x0000000000037941 */ /* 0x000fea0003800200 */
.L_x_1540:
[-C--:B------:R-:W-:Y:S02]  /*4ce50*/  DFMA R22, R26, R2.reuse, R22 ;  /* 0x000000021a16722b */ /* 0x080fe40000000016 */
[----:B------:R-:W-:-:S11]  /*4ce60*/  DFMA R20, R24, R2, R20 ;  /* 0x000000021814722b */ /* 0x000fd60000000014 */
.L_x_1537:
[----:B------:R-:W-:Y:S05]  /*4ce70*/  BSYNC.RECONVERGENT B2 ;  /* 0x0000000000027941 */ /* 0x000fea0003800200 */
.L_x_1536:
[----:B------:R-:W0:Y:S01]  /*4ce80*/  S2UR UR6, SR_CgaCtaId ;  /* 0x00000000000679c3 */ /* 0x000e220000008800 */
[----:B------:R-:W-:Y:S01]  /*4ce90*/  UMOV UR5, 0x400 ;  /* 0x0000040000057882 */ /* 0x000fe20000000000 */
[----:B------:R-:W-:Y:S01]  /*4cea0*/  UMOV UR7, 0x3ddb7cdf ;  /* 0x3ddb7cdf00077882 */ /* 0x000fe20000000000 */
        /* <DEDUP_REMOVED lines=38> */
.L_x_1543:
[----:B------:R-:W-:Y:S05]  /*4d110*/  BSYNC.RECONVERGENT B2 ;  /* 0x0000000000027941 */ /* 0x000fea0003800200 */
.L_x_1542:
        /* <DEDUP_REMOVED lines=30> */
.L_x_1545:
[----:B------:R-:W-:Y:S05]  /*4d300*/  BSYNC.RECONVERGENT B2 ;  /* 0x0000000000027941 */ /* 0x000fea0003800200 */
.L_x_1544:
[-C--:B------:R-:W-:Y:S02]  /*4d310*/  DFMA R22, R26, R2.reuse, R22 ;  /* 0x000000021a16722b */ /* 0x080fe40000000016 */
[----:B------:R-:W-:-:S11]  /*4d320*/  DFMA R20, R24, R2, R20 ;  /* 0x000000021814722b */ /* 0x000fd60000000014 */
.L_x_11:
[----:B------:R-:W-:Y:S05]  /*4d330*/  BSYNC.RECONVERGENT B0 ;  /* 0x0000000000007941 */ /* 0x000fea0003800200 */
.L_x_10:
[----:B------:R-:W-:Y:S01]  /*4d340*/  BAR.SYNC.DEFER_BLOCKING 0x0 ;  /* 0x0000000000007b1d */ /* 0x000fe20000010000 */
[----:B------:R-:W-:-:S05]  /*4d350*/  IADD3 R29, PT, PT, R28, R29, RZ ;  /* 0x0000001d1c1d7210 */ /* 0x000fca0007ffe0ff */
[----:B------:R-:W-:Y:S05]  /*4d360*/  BRA.U UP0, `(.L_x_1546) ;  /* 0xfffffb2d00a07547 */ /* 0x000fea000b83ffff */
[----:B------:R-:W0:Y:S02]  /*4d370*/  LDCU UR5, c[0x0][0x3a8] ;  /* 0x00007500ff0577ac */ /* 0x000e240008000800 */
[----:B0-----:R-:W-:-:S13]  /*4d380*/  ISETP.GE.AND P0, PT, R13, UR5, PT ;  /* 0x000000050d007c0c */ /* 0x001fda000bf06270 */
[----:B------:R-:W-:Y:S05]  /*4d390*/  @P0 EXIT ;  /* 0x000000000000094d */ /* 0x000fea0003800000 */
[----:B------:R-:W0:Y:S08]  /*4d3a0*/  LDC.64 R2, c[0x0][0x398] ;  /* 0x0000e600ff027b82 */ /* 0x000e300000000a00 */
[----:B------:R-:W1:Y:S01]  /*4d3b0*/  LDC.64 R4, c[0x0][0x3a0] ;  /* 0x0000e800ff047b82 */ /* 0x000e620000000a00 */
[----:B0-----:R-:W-:-:S05]  /*4d3c0*/  IMAD.WIDE R2, R13, 0x8, R2 ;  /* 0x000000080d027825 */ /* 0x001fca00078e0202 */
[----:B------:R-:W-:Y:S01]  /*4d3d0*/  STG.E.64 desc[UR10][R2.64], R22 ;  /* 0x0000001602007986 */ /* 0x000fe2000c101b0a */
[----:B-1----:R-:W-:-:S05]  /*4d3e0*/  IMAD.WIDE R4, R13, 0x8, R4 ;  /* 0x000000080d047825 */ /* 0x002fca00078e0204 */
[----:B------:R-:W-:Y:S01]  /*4d3f0*/  STG.E.64 desc[UR10][R4.64], R20 ;  /* 0x0000001404007986 */ /* 0x000fe2000c101b0a */
[----:B------:R-:W-:Y:S05]  /*4d400*/  EXIT ;  /* 0x000000000000794d */ /* 0x000fea0003800000 */
        .weak           $__internal_1_$__cuda_sm20_div_rn_f64_full
        .type           $__internal_1_$__cuda_sm20_div_rn_f64_full,@function
        .size           $__internal_1_$__cuda_sm20_div_rn_f64_full,($__internal_2_$__cuda_sm20_dsqrt_rn_f64_mediumpath_v1 - $__internal_1_$__cuda_sm20_div_rn_f64_full)
$__internal_1_$__cuda_sm20_div_rn_f64_full:
[----:B------:R-:W-:Y:S01]  /*4d410*/  MOV R33, R5 ;  /* 0x0000000500217202 */ /* 0x000fe20000000f00 */
[----:B------:R-:W-:Y:S01]  /*4d420*/  IMAD.MOV.U32 R32, RZ, RZ, R2 ;  /* 0x000000ffff207224 */ /* 0x000fe200078e0002 */
[----:B------:R-:W-:Y:S01]  /*4d430*/  FSETP.GEU.AND P0, PT, |R3|, 1.469367938527859385e-39, PT ;  /* 0x001000000300780b */ /* 0x000fe20003f0e200 */
[--C-:B------:R-:W-:Y:S01]  /*4d440*/  IMAD.MOV.U32 R8, RZ, RZ, R0.reuse ;  /* 0x000000ffff087224 */ /* 0x100fe200078e0000 */
[----:B------:R-:W-:Y:S01]  /*4d450*/  FSETP.GEU.AND P2, PT, |R33|, 1.469367938527859385e-39, PT ;  /* 0x001000002100780b */ /* 0x000fe20003f4e200 */
[----:B------:R-:W-:Y:S01]  /*4d460*/  IMAD.MOV.U32 R30, RZ, RZ, R0 ;  /* 0x000000ffff1e7224 */ /* 0x000fe200078e0000 */
[----:B------:R-:W-:Y:S01]  /*4d470*/  MOV R9, R3 ;  /* 0x0000000300097202 */ /* 0x000fe20000000f00 */
[----:B------:R-:W-:Y:S01]  /*4d480*/  IMAD.MOV.U32 R36, RZ, RZ, R32 ;  /* 0x000000ffff247224 */ /* 0x000fe200078e0020 */
[C---:B------:R-:W-:Y:S01]  /*4d490*/  LOP3.LUT R2, R3.reuse, 0x800fffff, RZ, 0xc0, !PT ;  /* 0x800fffff03027812 */ /* 0x040fe200078ec0ff */
[----:B------:R-:W-:Y:S01]  /*4d4a0*/  BSSY.RECONVERGENT B1, `(.L_x_1547) ;  /* 0x0000057000017945 */ /* 0x000fe20003800200 */
[----:B------:R-:W-:-:S02]  /*4d4b0*/  LOP3.LUT R3, R3, 0x7ff00000, RZ, 0xc0, !PT ;  /* 0x7ff0000003037812 */ /* 0x000fc400078ec0ff */
[----:B------:R-:W-:Y:S02]  /*4d4c0*/  LOP3.LUT R31, R2, 0x3ff00000, RZ, 0xfc, !PT ;  /* 0x3ff00000021f7812 */ /* 0x000fe400078efcff */
[----:B------:R-:W-:Y:S01]  /*4d4d0*/  LOP3.LUT R2, R33, 0x7ff00000, RZ, 0xc0, !PT ;  /* 0x7ff0000021027812 */ /* 0x000fe200078ec0ff */
[----:B------:R-:W-:Y:S01]  /*4d4e0*/  @!P0 DMUL R30, R8, 8.98846567431157953865e+307 ;  /* 0x7fe00000081e8828 */ /* 0x000fe20000000000 */
[----:B------:R-:W-:Y:S02]  /*4d4f0*/  MOV R0, 0x1ca00000 ;  /* 0x1ca0000000007802 */ /* 0x000fe40000000f00 */
[----:B------:R-:W-:Y:S02]  /*4d500*/  @!P2 LOP3.LUT R5, R9, 0x7ff00000, RZ, 0xc0, !PT ;  /* 0x7ff000000905a812 */ /* 0x000fe400078ec0ff */
[C---:B------:R-:W-:Y:S01]  /*4d510*/  ISETP.GE.U32.AND P1, PT, R2.reuse, R3, PT ;  /* 0x000000030200720c */ /* 0x040fe20003f26070 */
[----:B------:R-:W0:Y:S01]  /*4d520*/  MUFU.RCP64H R7, R31 ;  /* 0x0000001f00077308 */ /* 0x000e220000001800 */
[----:B------:R-:W-:-:S02]  /*4d530*/  @!P2 ISETP.GE.U32.AND P3, PT, R2, R5, PT ;  /* 0x000000050200a20c */ /* 0x000fc40003f66070 */
[C---:B------:R-:W-:Y:S02]  /*4d540*/  SEL R6, R0.reuse, 0x63400000, !P1 ;  /* 0x6340000000067807 */ /* 0x040fe40004800000 */
[----:B------:R-:W-:Y:S02]  /*4d550*/  @!P2 SEL R5, R0, 0x63400000, !P3 ;  /* 0x634000000005a807 */ /* 0x000fe40005800000 */
[--C-:B------:R-:W-:Y:S01]  /*4d560*/  LOP3.LUT R37, R6, 0x800fffff, R33.reuse, 0xf8, !PT ;  /* 0x800fffff06257812 */ /* 0x100fe200078ef821 */
[----:B------:R-:W-:Y:S01]  /*4d570*/  IMAD.MOV.U32 R6, RZ, RZ, 0x1 ;  /* 0x00000001ff067424 */ /* 0x000fe200078e00ff */
[----:B------:R-:W-:Y:S02]  /*4d580*/  @!P2 LOP3.LUT R5, R5, 0x80000000, R33, 0xf8, !PT ;  /* 0x800000000505a812 */ /* 0x000fe400078ef821 */
[----:B------:R-:W-:Y:S02]  /*4d590*/  @!P2 MOV R34, RZ ;  /* 0x000000ff0022a202 */ /* 0x000fe40000000f00 */
[----:B------:R-:W-:-:S02]  /*4d5a0*/  @!P2 LOP3.LUT R35, R5, 0x100000, RZ, 0xfc, !PT ;  /* 0x001000000523a812 */ /* 0x000fc400078efcff */
[----:B------:R-:W-:Y:S02]  /*4d5b0*/  MOV R5, R2 ;  /* 0x0000000200057202 */ /* 0x000fe40000000f00 */
[----:B------:R-:W-:Y:S02]  /*4d5c0*/  @!P0 LOP3.LUT R3, R31, 0x7ff00000, RZ, 0xc0, !PT ;  /* 0x7ff000001f038812 */ /* 0x000fe400078ec0ff */
[----:B------:R-:W-:Y:S02]  /*4d5d0*/  @!P2 DFMA R36, R36, 2, -R34 ;  /* 0x400000002424a82b */ /* 0x000fe40000000822 */
[----:B0-----:R-:W-:-:S08]  /*4d5e0*/  DFMA R34, R6, -R30, 1 ;  /* 0x3ff000000622742b */ /* 0x001fd0000000081e */
[----:B------:R-:W-:Y:S01]  /*4d5f0*/  DFMA R34, R34, R34, R34 ;  /* 0x000000222222722b */ /* 0x000fe20000000022 */
[----:B------:R-:W-:-:S07]  /*4d600*/  @!P2 LOP3.LUT R5, R37, 0x7ff00000, RZ, 0xc0, !PT ;  /* 0x7ff000002505a812 */ /* 0x000fce00078ec0ff */
[----:B------:R-:W-:-:S08]  /*4d610*/  DFMA R6, R6, R34, R6 ;  /* 0x000000220606722b */ /* 0x000fd00000000006 */
[----:B------:R-:W-:-:S08]  /*4d620*/  DFMA R38, R6, -R30, 1 ;  /* 0x3ff000000626742b */ /* 0x000fd0000000081e */
[----:B------:R-:W-:-:S08]  /*4d630*/  DFMA R38, R6, R38, R6 ;  /* 0x000000260626722b */ /* 0x000fd00000000006 */
[----:B------:R-:W-:-:S08]  /*4d640*/  DMUL R6, R38, R36 ;  /* 0x0000002426067228 */ /* 0x000fd00000000000 */
[----:B------:R-:W-:-:S08]  /*4d650*/  DFMA R34, R6, -R30, R36 ;  /* 0x8000001e0622722b */ /* 0x000fd00000000024 */
[----:B------:R-:W-:Y:S01]  /*4d660*/  DFMA R34, R38, R34, R6 ;  /* 0x000000222622722b */ /* 0x000fe20000000006 */
[----:B------:R-:W-:-:S05]  /*4d670*/  VIADD R6, R5, 0xffffffff ;  /* 0xffffffff05067836 */ /* 0x000fca0000000000 */
[----:B------:R-:W-:Y:S02]  /*4d680*/  ISETP.GT.U32.AND P0, PT, R6, 0x7feffffe, PT ;  /* 0x7feffffe0600780c */ /* 0x000fe40003f04070 */
[----:B------:R-:W-:-:S04]  /*4d690*/  IADD3 R6, PT, PT, R3, -0x1, RZ ;  /* 0xffffffff03067810 */ /* 0x000fc80007ffe0ff */
[----:B------:R-:W-:-:S13]  /*4d6a0*/  ISETP.GT.U32.OR P0, PT, R6, 0x7feffffe, P0 ;  /* 0x7feffffe0600780c */ /* 0x000fda0000704470 */
[----:B------:R-:W-:Y:S05]  /*4d6b0*/  @P0 BRA `(.L_x_1548) ;  /* 0x0000000000740947 */ /* 0x000fea0003800000 */
[----:B------:R-:W-:Y:S01]  /*4d6c0*/  LOP3.LUT R3, R9, 0x7ff00000, RZ, 0xc0, !PT ;  /* 0x7ff0000009037812 */ /* 0x000fe200078ec0ff */
[----:B------:R-:W-:-:S03]  /*4d6d0*/  IMAD.MOV.U32 R32, RZ, RZ, RZ ;  /* 0x000000ffff207224 */ /* 0x000fc600078e00ff */
[CC--:B------:R-:W-:Y:S02]  /*4d6e0*/  ISETP.GE.U32.AND P0, PT, R2.reuse, R3.reuse, PT ;  /* 0x000000030200720c */ /* 0x0c0fe40003f06070 */
[----:B------:R-:W-:Y:S02]  /*4d6f0*/  VIADDMNMX R2, R2, -R3, 0xb9600000, !PT ;  /* 0xb960000002027446 */ /* 0x000fe40007800903 */
[----:B------:R-:W-:Y:S02]  /*4d700*/  SEL R3, R0, 0x63400000, !P0 ;  /* 0x6340000000037807 */ /* 0x000fe40004000000 */
[----:B------:R-:W-:-:S05]  /*4d710*/  VIMNMX R2, PT, PT, R2, 0x46a00000, PT ;  /* 0x46a0000002027848 */ /* 0x000fca0003fe0100 */
[----:B------:R-:W-:-:S05]  /*4d720*/  IMAD.IADD R2, R2, 0x1, -R3 ;  /* 0x0000000102027824 */ /* 0x000fca00078e0a03 */
[----:B------:R-:W-:-:S06]  /*4d730*/  IADD3 R33, PT, PT, R2, 0x7fe00000, RZ ;  /* 0x7fe0000002217810 */ /* 0x000fcc0007ffe0ff */
[----:B------:R-:W-:-:S10]  /*4d740*/  DMUL R6, R34, R32 ;  /* 0x0000002022067228 */ /* 0x000fd40000000000 */
[----:B------:R-:W-:-:S13]  /*4d750*/  FSETP.GTU.AND P0, PT, |R7|, 1.469367938527859385e-39, PT ;  /* 0x001000000700780b */ /* 0x000fda0003f0c200 */
[----:B------:R-:W-:Y:S05]  /*4d760*/  @P0 BRA `(.L_x_1549) ;  /* 0x0000000000a80947 */ /* 0x000fea0003800000 */
[----:B------:R-:W-:Y:S01]  /*4d770*/  DFMA R30, R34, -R30, R36 ;  /* 0x8000001e221e722b */ /* 0x000fe20000000024 */
[----:B------:R-:W-:-:S09]  /*4d780*/  MOV R32, RZ ;  /* 0x000000ff00207202 */ /* 0x000fd20000000f00 */
[C---:B------:R-:W-:Y:S02]  /*4d790*/  FSETP.NEU.AND P0, PT, R31.reuse, RZ, PT ;  /* 0x000000ff1f00720b */ /* 0x040fe40003f0d000 */
[----:B------:R-:W-:-:S04]  /*4d7a0*/  LOP3.LUT R0, R31, 0x80000000, R9, 0x48, !PT ;  /* 0x800000001f007812 */ /* 0x000fc800078e4809 */
[----:B------:R-:W-:-:S07]  /*4d7b0*/  LOP3.LUT R33, R0, R33, RZ, 0xfc, !PT ;  /* 0x0000002100217212 */ /* 0x000fce00078efcff */
[----:B------:R-:W-:Y:S05]  /*4d7c0*/  @!P0 BRA `(.L_x_1549) ;  /* 0x0000000000908947 */ /* 0x000fea0003800000 */
[----:B------:R-:W-:Y:S01]  /*4d7d0*/  IMAD.MOV R9, RZ, RZ, -R2 ;  /* 0x000000ffff097224 */ /* 0x000fe200078e0a02 */
[----:B------:R-:W-:Y:S02]  /*4d7e0*/  MOV R8, RZ ;  /* 0x000000ff00087202 */ /* 0x000fe40000000f00 */
[----:B------:R-:W-:-:S04]  /*4d7f0*/  IADD3 R2, PT, PT, -R2, -0x43300000, RZ ;  /* 0xbcd0000002027810 */ /* 0x000fc80007ffe1ff */
[----:B------:R-:W-:Y:S02]  /*4d800*/  DFMA R8, R6, -R8, R34 ;  /* 0x800000080608722b */ /* 0x000fe40000000022 */
[----:B------:R-:W-:-:S08]  /*4d810*/  DMUL.RP R34, R34, R32 ;  /* 0x0000002022227228 */ /* 0x000fd00000008000 */
[----:B------:R-:W-:Y:S02]  /*4d820*/  FSETP.NEU.AND P0, PT, |R9|, R2, PT ;  /* 0x000000020900720b */ /* 0x000fe40003f0d200 */
[----:B------:R-:W-:Y:S02]  /*4d830*/  LOP3.LUT R2, R35, R0, RZ, 0x3c, !PT ;  /* 0x0000000023027212 */ /* 0x000fe400078e3cff */
[----:B------:R-:W-:Y:S02]  /*4d840*/  FSEL R0, R34, R6, !P0 ;  /* 0x0000000622007208 */ /* 0x000fe40004000000 */
[----:B------:R-:W-:-:S03]  /*4d850*/  FSEL R3, R2, R7, !P0 ;  /* 0x0000000702037208 */ /* 0x000fc60004000000 */
[----:B------:R-:W-:Y:S01]  /*4d860*/  IMAD.MOV.U32 R6, RZ, RZ, R0 ;  /* 0x000000ffff067224 */ /* 0x000fe200078e0000 */
[----:B------:R-:W-:Y:S01]  /*4d870*/  MOV R7, R3 ;  /* 0x0000000300077202 */ /* 0x000fe20000000f00 */
[----:B------:R-:W-:Y:S06]  /*4d880*/  BRA `(.L_x_1549) ;  /* 0x0000000000607947 */ /* 0x000fec0003800000 */
.L_x_1548:
[----:B------:R-:W-:-:S14]  /*4d890*/  DSETP.NAN.AND P0, PT, R32, R32, PT ;  /* 0x000000202000722a */ /* 0x000fdc0003f08000 */
[----:B------:R-:W-:Y:S05]  /*4d8a0*/  @P0 BRA `(.L_x_1550) ;  /* 0x00000000004c0947 */ /* 0x000fea0003800000 */
[----:B------:R-:W-:-:S14]  /*4d8b0*/  DSETP.NAN.AND P0, PT, R8, R8, PT ;  /* 0x000000080800722a */ /* 0x000fdc0003f08000 */
[----:B------:R-:W-:Y:S05]  /*4d8c0*/  @P0 BRA `(.L_x_1551) ;  /* 0x0000000000340947 */ /* 0x000fea0003800000 */
[----:B------:R-:W-:Y:S01]  /*4d8d0*/  ISETP.NE.AND P0, PT, R5, R3, PT ;  /* 0x000000030500720c */ /* 0x000fe20003f05270 */
[----:B------:R-:W-:Y:S01]  /*4d8e0*/  IMAD.MOV.U32 R6, RZ, RZ, 0x0 ;  /* 0x00000000ff067424 */ /* 0x000fe200078e00ff */
[----:B------:R-:W-:-:S11]  /*4d8f0*/  MOV R7, 0xfff80000 ;  /* 0xfff8000000077802 */ /* 0x000fd60000000f00 */
[----:B------:R-:W-:Y:S05]  /*4d900*/  @!P0 BRA `(.L_x_1549) ;  /* 0x0000000000408947 */ /* 0x000fea0003800000 */
[----:B------:R-:W-:-:S04]  /*4d910*/  ISETP.NE.AND P0, PT, R5, 0x7ff00000, PT ;  /* 0x7ff000000500780c */ /* 0x000fc80003f05270 */
[----:B------:R-:W-:Y:S02]  /*4d920*/  ISETP.EQ.OR P0, PT, R3, RZ, !P0 ;  /* 0x000000ff0300720c */ /* 0x000fe40004702670 */
[----:B------:R-:W-:-:S11]  /*4d930*/  LOP3.LUT R3, R33, 0x80000000, R9, 0x48, !PT ;  /* 0x8000000021037812 */ /* 0x000fd600078e4809 */
[----:B------:R-:W-:Y:S01]  /*4d940*/  @P0 LOP3.LUT R0, R3, 0x7ff00000, RZ, 0xfc, !PT ;  /* 0x7ff0000003000812 */ /* 0x000fe200078efcff */
[----:B------:R-:W-:Y:S01]  /*4d950*/  @!P0 IMAD.MOV.U32 R6, RZ, RZ, RZ ;  /* 0x000000ffff068224 */ /* 0x000fe200078e00ff */
[----:B------:R-:W-:Y:S01]  /*4d960*/  @!P0 MOV R7, R3 ;  /* 0x0000000300078202 */ /* 0x000fe20000000f00 */
[----:B------:R-:W-:Y:S01]  /*4d970*/  @P0 IMAD.MOV.U32 R6, RZ, RZ, RZ ;  /* 0x000000ffff060224 */ /* 0x000fe200078e00ff */
[----:B------:R-:W-:Y:S01]  /*4d980*/  @P0 MOV R7, R0 ;  /* 0x0000000000070202 */ /* 0x000fe20000000f00 */
[----:B------:R-:W-:Y:S06]  /*4d990*/  BRA `(.L_x_1549) ;  /* 0x00000000001c7947 */ /* 0x000fec0003800000 */
.L_x_1551:
[----:B------:R-:W-:Y:S01]  /*4d9a0*/  LOP3.LUT R3, R9, 0x80000, RZ, 0xfc, !PT ;  /* 0x0008000009037812 */ /* 0x000fe200078efcff */
[----:B------:R-:W-:-:S03]  /*4d9b0*/  IMAD.MOV.U32 R6, RZ, RZ, R8 ;  /* 0x000000ffff067224 */ /* 0x000fc600078e0008 */
[----:B------:R-:W-:Y:S01]  /*4d9c0*/  MOV R7, R3 ;  /* 0x0000000300077202 */ /* 0x000fe20000000f00 */
[----:B------:R-:W-:Y:S06]  /*4d9d0*/  BRA `(.L_x_1549) ;  /* 0x00000000000c7947 */ /* 0x000fec0003800000 */
.L_x_1550:
[----:B------:R-:W-:Y:S01]  /*4d9e0*/  LOP3.LUT R3, R33, 0x80000, RZ, 0xfc, !PT ;  /* 0x0008000021037812 */ /* 0x000fe200078efcff */
[----:B------:R-:W-:-:S03]  /*4d9f0*/  IMAD.MOV.U32 R6, RZ, RZ, R32 ;  /* 0x000000ffff067224 */ /* 0x000fc600078e0020 */
[----:B------:R-:W-:-:S07]  /*4da00*/  MOV R7, R3 ;  /* 0x0000000300077202 */ /* 0x000fce0000000f00 */
.L_x_1549:
[----:B------:R-:W-:Y:S05]  /*4da10*/  BSYNC.RECONVERGENT B1 ;  /* 0x0000000000017941 */ /* 0x000fea0003800200 */
.L_x_1547:
[----:B------:R-:W-:Y:S01]  /*4da20*/  IMAD.MOV.U32 R5, RZ, RZ, 0x0 ;  /* 0x00000000ff057424 */ /* 0x000fe200078e00ff */
[----:B------:R-:W-:Y:S01]  /*4da30*/  MOV R3, R7 ;  /* 0x0000000700037202 */ /* 0x000fe20000000f00 */
[----:B------:R-:W-:Y:S02]  /*4da40*/  IMAD.MOV.U32 R2, RZ, RZ, R6 ;  /* 0x000000ffff027224 */ /* 0x000fe400078e0006 */
[----:B------:R-:W-:Y:S05]  /*4da50*/  RET.REL.NODEC R4 `(_Z16calculate_forcesPKdS0_S0_PdS1_i) ;  /* 0xfffffb2404687950 */ /* 0x000fea0003c3ffff */
        .weak           $__internal_2_$__cuda_sm20_dsqrt_rn_f64_mediumpath_v1
        .type           $__internal_2_$__cuda_sm20_dsqrt_rn_f64_mediumpath_v1,@function
        .size           $__internal_2_$__cuda_sm20_dsqrt_rn_f64_mediumpath_v1,(.L_x_1559 - $__internal_2_$__cuda_sm20_dsqrt_rn_f64_mediumpath_v1)
$__internal_2_$__cuda_sm20_dsqrt_rn_f64_mediumpath_v1:
[----:B------:R-:W-:Y:S01]  /*4da60*/  ISETP.GE.U32.AND P0, PT, R0, -0x3400000, PT ;  /* 0xfcc000000000780c */ /* 0x000fe20003f06070 */
[----:B------:R-:W-:-:S12]  /*4da70*/  BSSY.RECONVERGENT B1, `(.L_x_1552) ;  /* 0x0000023000017945 */ /* 0x000fd80003800200 */
[----:B------:R-:W-:Y:S05]  /*4da80*/  @!P0 BRA `(.L_x_1553) ;  /* 0x0000000000208947 */ /* 0x000fea0003800000 */
[----:B------:R-:W-:-:S10]  /*4da90*/  DFMA.RM R6, R8, R4, R6 ;  /* 0x000000040806722b */ /* 0x000fd40000004006 */
[----:B------:R-:W-:-:S04]  /*4daa0*/  IADD3 R4, P0, PT, R6, 0x1, RZ ;  /* 0x0000000106047810 */ /* 0x000fc80007f1e0ff */
[----:B------:R-:W-:-:S06]  /*4dab0*/  IADD3.X R5, PT, PT, RZ, R7, RZ, P0, !PT ;  /* 0x00000007ff057210 */ /* 0x000fcc00007fe4ff */
[----:B------:R-:W-:-:S08]  /*4dac0*/  DFMA.RP R2, -R6, R4, R2 ;  /* 0x000000040602722b */ /* 0x000fd00000008102 */
[----:B------:R-:W-:-:S06]  /*4dad0*/  DSETP.GT.AND P0, PT, R2, RZ, PT ;  /* 0x000000ff0200722a */ /* 0x000fcc0003f04000 */
[----:B------:R-:W-:Y:S02]  /*4dae0*/  FSEL R4, R4, R6, P0 ;  /* 0x0000000604047208 */ /* 0x000fe40000000000 */
[----:B------:R-:W-:Y:S01]  /*4daf0*/  FSEL R5, R5, R7, P0 ;  /* 0x0000000705057208 */ /* 0x000fe20000000000 */
[----:B------:R-:W-:Y:S06]  /*4db00*/  BRA `(.L_x_1554) ;  /* 0x0000000000647947 */ /* 0x000fec0003800000 */
.L_x_1553:
[----:B------:R-:W-:-:S14]  /*4db10*/  DSETP.NE.AND P0, PT, R2, RZ, PT ;  /* 0x000000ff0200722a */ /* 0x000fdc0003f05000 */
[----:B------:R-:W-:Y:S05]  /*4db20*/  @!P0 BRA `(.L_x_1555) ;  /* 0x0000000000588947 */ /* 0x000fea0003800000 */
[----:B------:R-:W-:-:S13]  /*4db30*/  ISETP.GE.AND P0, PT, R3, RZ, PT ;  /* 0x000000ff0300720c */ /* 0x000fda0003f06270 */
[----:B------:R-:W-:Y:S01]  /*4db40*/  @!P0 IMAD.MOV.U32 R4, RZ, RZ, 0x0 ;  /* 0x00000000ff048424 */ /* 0x000fe200078e00ff */
[----:B------:R-:W-:Y:S01]  /*4db50*/  @!P0 MOV R5, 0xfff80000 ;  /* 0xfff8000000058802 */ /* 0x000fe20000000f00 */
[----:B------:R-:W-:Y:S06]  /*4db60*/  @!P0 BRA `(.L_x_1554) ;  /* 0x00000000004c8947 */ /* 0x000fec0003800000 */
[----:B------:R-:W-:-:S13]  /*4db70*/  ISETP.GT.AND P0, PT, R3, 0x7fefffff, PT ;  /* 0x7fefffff0300780c */ /* 0x000fda0003f04270 */
[----:B------:R-:W-:Y:S05]  /*4db80*/  @P0 BRA `(.L_x_1555) ;  /* 0x0000000000400947 */ /* 0x000fea0003800000 */
[----:B------:R-:W-:Y:S01]  /*4db90*/  DMUL R8, R2, 8.11296384146066816958e+31 ;  /* 0x4690000002087828 */ /* 0x000fe20000000000 */
[----:B------:R-:W-:Y:S01]  /*4dba0*/  IMAD.MOV.U32 R6, RZ, RZ, RZ ;  /* 0x000000ffff067224 */ /* 0x000fe200078e00ff */
[----:B------:R-:W-:Y:S01]  /*4dbb0*/  MOV R2, 0x0 ;  /* 0x0000000000027802 */ /* 0x000fe20000000f00 */
[----:B------:R-:W-:-:S03]  /*4dbc0*/  IMAD.MOV.U32 R3, RZ, RZ, 0x3fd80000 ;  /* 0x3fd80000ff037424 */ /* 0x000fc600078e00ff */
[----:B------:R-:W0:Y:S02]  /*4dbd0*/  MUFU.RSQ64H R7, R9 ;  /* 0x0000000900077308 */ /* 0x000e240000001c00 */
[----:B0-----:R-:W-:-:S08]  /*4dbe0*/  DMUL R4, R6, R6 ;  /* 0x0000000606047228 */ /* 0x001fd00000000000 */
[----:B------:R-:W-:-:S08]  /*4dbf0*/  DFMA R4, R8, -R4, 1 ;  /* 0x3ff000000804742b */ /* 0x000fd00000000804 */
[----:B------:R-:W-:Y:S02]  /*4dc00*/  DFMA R2, R4, R2, 0.5 ;  /* 0x3fe000000402742b */ /* 0x000fe40000000002 */
[----:B------:R-:W-:-:S08]  /*4dc10*/  DMUL R4, R6, R4 ;  /* 0x0000000406047228 */ /* 0x000fd00000000000 */
[----:B------:R-:W-:-:S08]  /*4dc20*/  DFMA R4, R2, R4, R6 ;  /* 0x000000040204722b */ /* 0x000fd00000000006 */
[----:B------:R-:W-:Y:S02]  /*4dc30*/  DMUL R2, R8, R4 ;  /* 0x0000000408027228 */ /* 0x000fe40000000000 */
[----:B------:R-:W-:-:S06]  /*4dc40*/  IADD3 R5, PT, PT, R5, -0x100000, RZ ;  /* 0xfff0000005057810 */ /* 0x000fcc0007ffe0ff */
[----:B------:R-:W-:-:S08]  /*4dc50*/  DFMA R6, R2, -R2, R8 ;  /* 0x800000020206722b */ /* 0x000fd00000000008 */
[----:B------:R-:W-:-:S10]  /*4dc60*/  DFMA R4, R4, R6, R2 ;  /* 0x000000060404722b */ /* 0x000fd40000000002 */
[----:B------:R-:W-:Y:S01]  /*4dc70*/  VIADD R5, R5, 0xfcb00000 ;  /* 0xfcb0000005057836 */ /* 0x000fe20000000000 */
[----:B------:R-:W-:Y:S06]  /*4dc80*/  BRA `(.L_x_1554) ;  /* 0x0000000000047947 */ /* 0x000fec0003800000 */
.L_x_1555:
[----:B------:R-:W-:-:S11]  /*4dc90*/  DADD R4, R2, R2 ;  /* 0x0000000002047229 */ /* 0x000fd60000000002 */
.L_x_1554:
[----:B------:R-:W-:Y:S05]  /*4dca0*/  BSYNC.RECONVERGENT B1 ;  /* 0x0000000000017941 */ /* 0x000fea0003800200 */
.L_x_1552:
[----:B------:R-:W-:Y:S01]  /*4dcb0*/  HFMA2 R31, -RZ, RZ, 0, 0 ;  /* 0x00000000ff1f7431 */ /* 0x000fe200000001ff */
[----:B------:R-:W-:Y:S01]  /*4dcc0*/  MOV R2, R4 ;  /* 0x0000000400027202 */ /* 0x000fe20000000f00 */
[----:B------:R-:W-:Y:S02]  /*4dcd0*/  IMAD.MOV.U32 R3, RZ, RZ, R5 ;  /* 0x000000ffff037224 */ /* 0x000fe400078e0005 */
[----:B------:R-:W-:Y:S05]  /*4dce0*/  RET.REL.NODEC R30 `(_Z16calculate_forcesPKdS0_S0_PdS1_i) ;  /* 0xfffffb201ec47950 */ /* 0x000fea0003c3ffff */
.L_x_1556:
        /* <DEDUP_REMOVED lines=9> */
.L_x_1559:


//--------------------- .nv.shared.reserved.0     --------------------------
	.section	.nv.shared.reserved.0,"aw",@nobits
	.weak		__nv_reservedSMEM_offset_0_alias
	.size		__nv_reservedSMEM_offset_0_alias, 0, 64
	.other		__nv_reservedSMEM_offset_0_alias,@"STO_CUDA_RESERVED_SHARED STV_DEFAULT"
__nv_reservedSMEM_offset_0_alias:
	.zero		0
	.zero		64


//--------------------- .nv.shared._Z16calculate_forcesPKdS0_S0_PdS1_i --------------------------
	.section	.nv.shared._Z16calculate_forcesPKdS0_S0_PdS1_i,"aw",@nobits
	.sectionflags	@""
	.align	8
.nv.shared._Z16calculate_forcesPKdS0_S0_PdS1_i:
	.zero		7168


//--------------------- .nv.constant0._Z9integratePdS_S_S_S_PKdS1_i --------------------------
	.section	.nv.constant0._Z9integratePdS_S_S_S_PKdS1_i,"a",@progbits
	.sectionflags	@""
	.align	4
.nv.constant0._Z9integratePdS_S_S_S_PKdS1_i:
	.zero		956


//--------------------- .nv.constant0._Z16calculate_forcesPKdS0_S0_PdS1_i --------------------------
	.section	.nv.constant0._Z16calculate_forcesPKdS0_S0_PdS1_i,"a",@progbits
	.sectionflags	@""
	.align	4
.nv.constant0._Z16calculate_forcesPKdS0_S0_PdS1_i:
	.zero		940


//--------------------- SYMBOLS --------------------------

	.type		.nv.reservedSmem.offset0,@object
	.size		.nv.reservedSmem.offset0,0x4
	.type		.nv.reservedSmem.cap,@object
	.size		.nv.reservedSmem.cap,0x4
